	.target	sm_100a

	.elftype	@"ET_EXEC"


//--------------------- .note.nv.tkinfo           --------------------------
	.section	.note.nv.tkinfo,"",@"SHT_NOTE"
	.sectionflags	@"SHF_NOTE_NV_TKINFO"
	.tkinfo
        /*0018*/ 	.word	0x00000002
        /*0030*/ 	.string	""
        /*0030*/ 	.string	"ptxas"
        /*0030*/ 	.string	"Cuda compilation tools, release 13.0, V13.0.88"
        /*0030*/ 	.string	"Build cuda_13.0.r13.0/compiler.36424714_0"
        /*0030*/ 	.string	"-arch sm_100a -m 64 "



//--------------------- .note.nv.cuinfo           --------------------------
	.section	.note.nv.cuinfo,"",@"SHT_NOTE"
	.sectionflags	@"SHF_NOTE_NV_CUINFO"
        /*0018*/ 	.short	0x0002
        /*001a*/ 	.short	0x0064
        /*001c*/ 	.short	0x0082
	.zero		2


//--------------------- .nv.info                  --------------------------
	.section	.nv.info,"",@"SHT_CUDA_INFO"
	.align	4


	//----- nvinfo : EIATTR_REGCOUNT
	.align		4
        /*0000*/ 	.byte	0x04, 0x2f
        /*0002*/ 	.short	(.L_19 - .L_18)
	.align		4
.L_18:
        /*0004*/ 	.word	index@(_ZN7cutlass13device_kernelINS_4gemm6kernel13GemmUniversalIN4cute5tupleIJiiiiEEENS1_10collective13CollectiveMmaINS1_46MainloopSm100TmaUmmaWarpSpecializedBlockScaledILi3ELi2ELi1ENS5_IJNS4_1CILi1EEENSA_ILi8EEESB_EEEEENS5_IJNSA_ILi128EEENSA_ILi256EEESG_EEENS5_IJNS_12float_e2m1_tENS_13float_ue8m0_tEEEENS5_IJNS5_IJlSB_lEEENS4_6LayoutINS5_IJNS5_IJNS5_IJNSA_ILi32EEENSA_ILi4EEEEEEiEEESQ_NS5_IJSB_iEEEEEENS5_IJNS5_IJNS5_IJNSA_ILi16EEESO_EEEiEEENS5_IJNS5_IJNSA_ILi0EEESB_EEENSA_ILi512EEEEEENS5_IJSW_iEEEEEEEEEEESK_S13_NS4_8TiledMMAINS4_8MMA_AtomIJNS4_17SM100_MMA_MXF4_SSISI_SI_fSJ_Li128ELi256ELi32ELNS4_4UMMA5MajorE0ELS18_0ELNS17_7ScaleInE0ELS19_0EEEEEENSM_INS5_IJSB_SB_SB_EEENS5_IJSW_SW_SW_EEEEENS5_IJNS4_10UnderscoreES1F_S1F_EEEEENS5_IJNS4_23SM90_TMA_LOAD_MULTICASTES1I_EEENS5_IJNS4_14ComposedLayoutINS4_7SwizzleILi3ELi4ELi3EEENS4_18smem_ptr_flag_bitsILi4EEENSM_INS5_IJSC_SG_EEENS5_IJSG_SB_EEEEEEENSM_INS5_IJNS5_IJNS5_IJSP_SB_EEENS5_IJSN_NSA_ILi2EEEEEEEEESB_NS5_IJS1U_S1U_EEEEEENS5_IJNS5_IJNS5_IJSU_SY_EEESX_EEESW_NS5_IJS1U_SY_EEEEEEEEEEEvNS4_8identityENS5_IJNS4_13SM90_TMA_LOADES26_EEENS5_IJS1S_NSM_INS5_IJNS5_IJNS5_IJSP_S1U_EEES1V_EEESB_S1X_EEENS5_IJS20_SW_NS5_IJS1U_NSA_ILi1024EEEEEEEEEEEEEEvS25_EENS_8epilogue10collective18CollectiveEpilogueINS2H_23Sm100TmaWarpSpecializedILi4ELi2ELi64ELb1ELb0EEEJSH_NS5_IJNSM_ISF_SB_EENSM_INSA_ILi64EEESB_EEEEENS_10bfloat16_tESL_S2Q_SL_NS2H_6fusion15FusionCallbacksIS2L_NS2R_17LinearCombinationIS2Q_fS2Q_fLNS_15FloatRoundStyleE2EEESH_S2P_JEEENS4_5SM1004TMEM4LOAD26SM100_TMEM_LOAD_32dp32b64xES26_NS1K_IS1M_NS1N_ILi16EEENSM_INS5_IJSC_S2N_EEENS5_IJS2N_SB_EEEEEEENS4_39AutoVectorizingCopyWithAssumedAlignmentILi128EEENS4_14SM90_TMA_STOREES35_S37_S37_EEEvvEEEEvNT_6ParamsE)
        /*0008*/ 	.word	0x000000ba


	//----- nvinfo : EIATTR_FRAME_SIZE
	.align		4
.L_19:
        /*000c*/ 	.byte	0x04, 0x11
        /*000e*/ 	.short	(.L_21 - .L_20)
	.align		4
.L_20:
        /*0010*/ 	.word	index@($__internal_2_$__cuda_sm10x_tcgen05_guardrail_trap_unallocated_columns_being_dealloced)
        /*0014*/ 	.word	0x00000000


	//----- nvinfo : EIATTR_FRAME_SIZE
	.align		4
.L_21:
        /*0018*/ 	.byte	0x04, 0x11
        /*001a*/ 	.short	(.L_23 - .L_22)
	.align		4
.L_22:
        /*001c*/ 	.word	index@($__internal_1_$__cuda_sm10x_tcgen05_guardrail_trap_phase_invalid_during_alloc)
        /*0020*/ 	.word	0x00000000


	//----- nvinfo : EIATTR_FRAME_SIZE
	.align		4
.L_23:
        /*0024*/ 	.byte	0x04, 0x11
        /*0026*/ 	.short	(.L_25 - .L_24)
	.align		4
.L_24:
        /*0028*/ 	.word	index@($__internal_0_$__cuda_sm10x_tcgen05_guardrail_trap_col_being_dealloced_not_returned_by_alloc)
        /*002c*/ 	.word	0x00000000


	//----- nvinfo : EIATTR_FRAME_SIZE
	.align		4
.L_25:
        /*0030*/ 	.byte	0x04, 0x11
        /*0032*/ 	.short	(.L_27 - .L_26)
	.align		4
.L_26:
        /*0034*/ 	.word	index@(_ZN7cutlass13device_kernelINS_4gemm6kernel13GemmUniversalIN4cute5tupleIJiiiiEEENS1_10collective13CollectiveMmaINS1_46MainloopSm100TmaUmmaWarpSpecializedBlockScaledILi3ELi2ELi1ENS5_IJNS4_1CILi1EEENSA_ILi8EEESB_EEEEENS5_IJNSA_ILi128EEENSA_ILi256EEESG_EEENS5_IJNS_12float_e2m1_tENS_13float_ue8m0_tEEEENS5_IJNS5_IJlSB_lEEENS4_6LayoutINS5_IJNS5_IJNS5_IJNSA_ILi32EEENSA_ILi4EEEEEEiEEESQ_NS5_IJSB_iEEEEEENS5_IJNS5_IJNS5_IJNSA_ILi16EEESO_EEEiEEENS5_IJNS5_IJNSA_ILi0EEESB_EEENSA_ILi512EEEEEENS5_IJSW_iEEEEEEEEEEESK_S13_NS4_8TiledMMAINS4_8MMA_AtomIJNS4_17SM100_MMA_MXF4_SSISI_SI_fSJ_Li128ELi256ELi32ELNS4_4UMMA5MajorE0ELS18_0ELNS17_7ScaleInE0ELS19_0EEEEEENSM_INS5_IJSB_SB_SB_EEENS5_IJSW_SW_SW_EEEEENS5_IJNS4_10UnderscoreES1F_S1F_EEEEENS5_IJNS4_23SM90_TMA_LOAD_MULTICASTES1I_EEENS5_IJNS4_14ComposedLayoutINS4_7SwizzleILi3ELi4ELi3EEENS4_18smem_ptr_flag_bitsILi4EEENSM_INS5_IJSC_SG_EEENS5_IJSG_SB_EEEEEEENSM_INS5_IJNS5_IJNS5_IJSP_SB_EEENS5_IJSN_NSA_ILi2EEEEEEEEESB_NS5_IJS1U_S1U_EEEEEENS5_IJNS5_IJNS5_IJSU_SY_EEESX_EEESW_NS5_IJS1U_SY_EEEEEEEEEEEvNS4_8identityENS5_IJNS4_13SM90_TMA_LOADES26_EEENS5_IJS1S_NSM_INS5_IJNS5_IJNS5_IJSP_S1U_EEES1V_EEESB_S1X_EEENS5_IJS20_SW_NS5_IJS1U_NSA_ILi1024EEEEEEEEEEEEEEvS25_EENS_8epilogue10collective18CollectiveEpilogueINS2H_23Sm100TmaWarpSpecializedILi4ELi2ELi64ELb1ELb0EEEJSH_NS5_IJNSM_ISF_SB_EENSM_INSA_ILi64EEESB_EEEEENS_10bfloat16_tESL_S2Q_SL_NS2H_6fusion15FusionCallbacksIS2L_NS2R_17LinearCombinationIS2Q_fS2Q_fLNS_15FloatRoundStyleE2EEESH_S2P_JEEENS4_5SM1004TMEM4LOAD26SM100_TMEM_LOAD_32dp32b64xES26_NS1K_IS1M_NS1N_ILi16EEENSM_INS5_IJSC_S2N_EEENS5_IJS2N_SB_EEEEEEENS4_39AutoVectorizingCopyWithAssumedAlignmentILi128EEENS4_14SM90_TMA_STOREES35_S37_S37_EEEvvEEEEvNT_6ParamsE)
        /*0038*/ 	.word	0x00000000


	//----- nvinfo : EIATTR_MIN_STACK_SIZE
	.align		4
.L_27:
        /*003c*/ 	.byte	0x04, 0x12
        /*003e*/ 	.short	(.L_29 - .L_28)
	.align		4
.L_28:
        /*0040*/ 	.word	index@(_ZN7cutlass13device_kernelINS_4gemm6kernel13GemmUniversalIN4cute5tupleIJiiiiEEENS1_10collective13CollectiveMmaINS1_46MainloopSm100TmaUmmaWarpSpecializedBlockScaledILi3ELi2ELi1ENS5_IJNS4_1CILi1EEENSA_ILi8EEESB_EEEEENS5_IJNSA_ILi128EEENSA_ILi256EEESG_EEENS5_IJNS_12float_e2m1_tENS_13float_ue8m0_tEEEENS5_IJNS5_IJlSB_lEEENS4_6LayoutINS5_IJNS5_IJNS5_IJNSA_ILi32EEENSA_ILi4EEEEEEiEEESQ_NS5_IJSB_iEEEEEENS5_IJNS5_IJNS5_IJNSA_ILi16EEESO_EEEiEEENS5_IJNS5_IJNSA_ILi0EEESB_EEENSA_ILi512EEEEEENS5_IJSW_iEEEEEEEEEEESK_S13_NS4_8TiledMMAINS4_8MMA_AtomIJNS4_17SM100_MMA_MXF4_SSISI_SI_fSJ_Li128ELi256ELi32ELNS4_4UMMA5MajorE0ELS18_0ELNS17_7ScaleInE0ELS19_0EEEEEENSM_INS5_IJSB_SB_SB_EEENS5_IJSW_SW_SW_EEEEENS5_IJNS4_10UnderscoreES1F_S1F_EEEEENS5_IJNS4_23SM90_TMA_LOAD_MULTICASTES1I_EEENS5_IJNS4_14ComposedLayoutINS4_7SwizzleILi3ELi4ELi3EEENS4_18smem_ptr_flag_bitsILi4EEENSM_INS5_IJSC_SG_EEENS5_IJSG_SB_EEEEEEENSM_INS5_IJNS5_IJNS5_IJSP_SB_EEENS5_IJSN_NSA_ILi2EEEEEEEEESB_NS5_IJS1U_S1U_EEEEEENS5_IJNS5_IJNS5_IJSU_SY_EEESX_EEESW_NS5_IJS1U_SY_EEEEEEEEEEEvNS4_8identityENS5_IJNS4_13SM90_TMA_LOADES26_EEENS5_IJS1S_NSM_INS5_IJNS5_IJNS5_IJSP_S1U_EEES1V_EEESB_S1X_EEENS5_IJS20_SW_NS5_IJS1U_NSA_ILi1024EEEEEEEEEEEEEEvS25_EENS_8epilogue10collective18CollectiveEpilogueINS2H_23Sm100TmaWarpSpecializedILi4ELi2ELi64ELb1ELb0EEEJSH_NS5_IJNSM_ISF_SB_EENSM_INSA_ILi64EEESB_EEEEENS_10bfloat16_tESL_S2Q_SL_NS2H_6fusion15FusionCallbacksIS2L_NS2R_17LinearCombinationIS2Q_fS2Q_fLNS_15FloatRoundStyleE2EEESH_S2P_JEEENS4_5SM1004TMEM4LOAD26SM100_TMEM_LOAD_32dp32b64xES26_NS1K_IS1M_NS1N_ILi16EEENSM_INS5_IJSC_S2N_EEENS5_IJS2N_SB_EEEEEEENS4_39AutoVectorizingCopyWithAssumedAlignmentILi128EEENS4_14SM90_TMA_STOREES35_S37_S37_EEEvvEEEEvNT_6ParamsE)
        /*0044*/ 	.word	0x00000000
.L_29:


//--------------------- .nv.compat                --------------------------
	.section	.nv.compat,"",@"SHT_CUDA_COMPAT_INFO"
	.align	4
        /*0000*/ 	.byte	0x02, 0x09, 0x01, 0x00, 0x02, 0x02, 0x02, 0x00, 0x02, 0x05, 0x05, 0x00, 0x03, 0x07, 0x01, 0x01
        /*0010*/ 	.byte	0x02, 0x03, 0x01, 0x00, 0x02, 0x06, 0x01, 0x00, 0x04, 0x0b, 0x08, 0x00, 0x09, 0x00, 0x00, 0x00
        /*0020*/ 	.byte	0x00, 0x00, 0x00, 0x00


//--------------------- .nv.info._ZN7cutlass13device_kernelINS_4gemm6kernel13GemmUniversalIN4cute5tupleIJiiiiEEENS1_10collective13CollectiveMmaINS1_46MainloopSm100TmaUmmaWarpSpecializedBlockScaledILi3ELi2ELi1ENS5_IJNS4_1CILi1EEENSA_ILi8EEESB_EEEEENS5_IJNSA_ILi128EEENSA_ILi256EEESG_EEENS5_IJNS_12float_e2m1_tENS_13float_ue8m0_tEEEENS5_IJNS5_IJlSB_lEEENS4_6LayoutINS5_IJNS5_IJNS5_IJNSA_ILi32EEENSA_ILi4EEEEEEiEEESQ_NS5_IJSB_iEEEEEENS5_IJNS5_IJNS5_IJNSA_ILi16EEESO_EEEiEEENS5_IJNS5_IJNSA_ILi0EEESB_EEENSA_ILi512EEEEEENS5_IJSW_iEEEEEEEEEEESK_S13_NS4_8TiledMMAINS4_8MMA_AtomIJNS4_17SM100_MMA_MXF4_SSISI_SI_fSJ_Li128ELi256ELi32ELNS4_4UMMA5MajorE0ELS18_0ELNS17_7ScaleInE0ELS19_0EEEEEENSM_INS5_IJSB_SB_SB_EEENS5_IJSW_SW_SW_EEEEENS5_IJNS4_10UnderscoreES1F_S1F_EEEEENS5_IJNS4_23SM90_TMA_LOAD_MULTICASTES1I_EEENS5_IJNS4_14ComposedLayoutINS4_7SwizzleILi3ELi4ELi3EEENS4_18smem_ptr_flag_bitsILi4EEENSM_INS5_IJSC_SG_EEENS5_IJSG_SB_EEEEEEENSM_INS5_IJNS5_IJNS5_IJSP_SB_EEENS5_IJSN_NSA_ILi2EEEEEEEEESB_NS5_IJS1U_S1U_EEEEEENS5_IJNS5_IJNS5_IJSU_SY_EEESX_EEESW_NS5_IJS1U_SY_EEEEEEEEEEEvNS4_8identityENS5_IJNS4_13SM90_TMA_LOADES26_EEENS5_IJS1S_NSM_INS5_IJNS5_IJNS5_IJSP_S1U_EEES1V_EEESB_S1X_EEENS5_IJS20_SW_NS5_IJS1U_NSA_ILi1024EEEEEEEEEEEEEEvS25_EENS_8epilogue10collective18CollectiveEpilogueINS2H_23Sm100TmaWarpSpecializedILi4ELi2ELi64ELb1ELb0EEEJSH_NS5_IJNSM_ISF_SB_EENSM_INSA_ILi64EEESB_EEEEENS_10bfloat16_tESL_S2Q_SL_NS2H_6fusion15FusionCallbacksIS2L_NS2R_17LinearCombinationIS2Q_fS2Q_fLNS_15FloatRoundStyleE2EEESH_S2P_JEEENS4_5SM1004TMEM4LOAD26SM100_TMEM_LOAD_32dp32b64xES26_NS1K_IS1M_NS1N_ILi16EEENSM_INS5_IJSC_S2N_EEENS5_IJS2N_SB_EEEEEEENS4_39AutoVectorizingCopyWithAssumedAlignmentILi128EEENS4_14SM90_TMA_STOREES35_S37_S37_EEEvvEEEEvNT_6ParamsE --------------------------
	.section	.nv.info._ZN7cutlass13device_kernelINS_4gemm6kernel13GemmUniversalIN4cute5tupleIJiiiiEEENS1_10collective13CollectiveMmaINS1_46MainloopSm100TmaUmmaWarpSpecializedBlockScaledILi3ELi2ELi1ENS5_IJNS4_1CILi1EEENSA_ILi8EEESB_EEEEENS5_IJNSA_ILi128EEENSA_ILi256EEESG_EEENS5_IJNS_12float_e2m1_tENS_13float_ue8m0_tEEEENS5_IJNS5_IJlSB_lEEENS4_6LayoutINS5_IJNS5_IJNS5_IJNSA_ILi32EEENSA_ILi4EEEEEEiEEESQ_NS5_IJSB_iEEEEEENS5_IJNS5_IJNS5_IJNSA_ILi16EEESO_EEEiEEENS5_IJNS5_IJNSA_ILi0EEESB_EEENSA_ILi512EEEEEENS5_IJSW_iEEEEEEEEEEESK_S13_NS4_8TiledMMAINS4_8MMA_AtomIJNS4_17SM100_MMA_MXF4_SSISI_SI_fSJ_Li128ELi256ELi32ELNS4_4UMMA5MajorE0ELS18_0ELNS17_7ScaleInE0ELS19_0EEEEEENSM_INS5_IJSB_SB_SB_EEENS5_IJSW_SW_SW_EEEEENS5_IJNS4_10UnderscoreES1F_S1F_EEEEENS5_IJNS4_23SM90_TMA_LOAD_MULTICASTES1I_EEENS5_IJNS4_14ComposedLayoutINS4_7SwizzleILi3ELi4ELi3EEENS4_18smem_ptr_flag_bitsILi4EEENSM_INS5_IJSC_SG_EEENS5_IJSG_SB_EEEEEEENSM_INS5_IJNS5_IJNS5_IJSP_SB_EEENS5_IJSN_NSA_ILi2EEEEEEEEESB_NS5_IJS1U_S1U_EEEEEENS5_IJNS5_IJNS5_IJSU_SY_EEESX_EEESW_NS5_IJS1U_SY_EEEEEEEEEEEvNS4_8identityENS5_IJNS4_13SM90_TMA_LOADES26_EEENS5_IJS1S_NSM_INS5_IJNS5_IJNS5_IJSP_S1U_EEES1V_EEESB_S1X_EEENS5_IJS20_SW_NS5_IJS1U_NSA_ILi1024EEEEEEEEEEEEEEvS25_EENS_8epilogue10collective18CollectiveEpilogueINS2H_23Sm100TmaWarpSpecializedILi4ELi2ELi64ELb1ELb0EEEJSH_NS5_IJNSM_ISF_SB_EENSM_INSA_ILi64EEESB_EEEEENS_10bfloat16_tESL_S2Q_SL_NS2H_6fusion15FusionCallbacksIS2L_NS2R_17LinearCombinationIS2Q_fS2Q_fLNS_15FloatRoundStyleE2EEESH_S2P_JEEENS4_5SM1004TMEM4LOAD26SM100_TMEM_LOAD_32dp32b64xES26_NS1K_IS1M_NS1N_ILi16EEENSM_INS5_IJSC_S2N_EEENS5_IJS2N_SB_EEEEEEENS4_39AutoVectorizingCopyWithAssumedAlignmentILi128EEENS4_14SM90_TMA_STOREES35_S37_S37_EEEvvEEEEvNT_6ParamsE,"",@"SHT_CUDA_INFO"
	.sectionflags	@""
	.align	4


	//----- nvinfo : EIATTR_CUDA_API_VERSION
	.align		4
        /*0000*/ 	.byte	0x04, 0x37
        /*0002*/ 	.short	(.L_31 - .L_30)
.L_30:
        /*0004*/ 	.word	0x00000082


	//----- nvinfo : EIATTR_KPARAM_INFO
	.align		4
.L_31:
        /*0008*/ 	.byte	0x04, 0x17
        /*000a*/ 	.short	(.L_33 - .L_32)
.L_32:
        /*000c*/ 	.word	0x00000000
        /*0010*/ 	.short	0x0000
        /*0012*/ 	.short	0x0000
        /*0014*/ 	.byte	0x00, 0xf0, 0x01, 0x30


	//----- nvinfo : EIATTR_AT_ENTRY_FRAGMENTS
	.align		4
.L_33:
        /*0018*/ 	.byte	0x04, 0x4f
        /*001a*/ 	.short	(.L_35 - .L_34)


	//   ....[0]....
.L_34:
        /*001c*/ 	.word	0x00000006


	//----- nvinfo : EIATTR_RESERVED_SMEM_USED
	.align		4
.L_35:
        /*0020*/ 	.byte	0x01, 0x41
	.zero		2


	//----- nvinfo : EIATTR_SPARSE_MMA_MASK
	.align		4
        /*0024*/ 	.byte	0x03, 0x50
        /*0026*/ 	.short	0x0000


	//----- nvinfo : EIATTR_TCGEN05_1CTA_USED
	.align		4
        /*0028*/ 	.byte	0x01, 0x51
	.zero		2


	//----- nvinfo : EIATTR_MAXREG_COUNT
	.align		4
        /*002c*/ 	.byte	0x03, 0x1b
        /*002e*/ 	.short	0x00ff


	//----- nvinfo : EIATTR_NUM_BARRIERS
	.align		4
        /*0030*/ 	.byte	0x02, 0x4c
        /*0032*/ 	.byte	0x07
	.zero		1


	//----- nvinfo : EIATTR_EXTERNS
	.align		4
        /*0034*/ 	.byte	0x04, 0x0f
        /*0036*/ 	.short	(.L_37 - .L_36)


	//   ....[0]....
	.align		4
.L_36:
        /*0038*/ 	.word	index@(__assertfail)


	//----- nvinfo : EIATTR_MERCURY_ISA_VERSION
	.align		4
.L_37:
        /*003c*/ 	.byte	0x03, 0x5f
        /*003e*/ 	.short	0x0101


	//----- nvinfo : EIATTR_INT_WARP_WIDE_INSTR_OFFSETS
	.align		4
        /*0040*/ 	.byte	0x04, 0x31
        /*0042*/ 	.short	(.L_39 - .L_38)


	//   ....[0]....
.L_38:
        /*0044*/ 	.word	0x00000d50


	//   ....[1]....
        /*0048*/ 	.word	0x00000e00


	//   ....[2]....
        /*004c*/ 	.word	0x00002520


	//   ....[3]....
        /*0050*/ 	.word	0x00004540


	//   ....[4]....
        /*0054*/ 	.word	0x00004560


	//   ....[5]....
        /*0058*/ 	.word	0x00004590


	//   ....[6]....
        /*005c*/ 	.word	0x00004ed0


	//   ....[7]....
        /*0060*/ 	.word	0x00004f20


	//   ....[8]....
        /*0064*/ 	.word	0x00005030


	//   ....[9]....
        /*0068*/ 	.word	0x00005130


	//   ....[10]....
        /*006c*/ 	.word	0x000051b0


	//   ....[11]....
        /*0070*/ 	.word	0x000052c0


	//   ....[12]....
        /*0074*/ 	.word	0x000053a0


	//   ....[13]....
        /*0078*/ 	.word	0x00005490


	//----- nvinfo : EIATTR_COOP_GROUP_MASK_REGIDS
	.align		4
.L_39:
        /*007c*/ 	.byte	0x04, 0x29
        /*007e*/ 	.short	(.L_41 - .L_40)


	//   ....[0]....
.L_40:
        /*0080*/ 	.word	0xffffffff


	//   ....[1]....
        /*0084*/ 	.word	0xffffffff


	//   ....[2]....
        /*0088*/ 	.word	0xffffffff


	//   ....[3]....
        /*008c*/ 	.word	0xffffffff


	//   ....[4]....
        /*0090*/ 	.word	0xffffffff


	//   ....[5]....
        /*0094*/ 	.word	0xffffffff


	//   ....[6]....
        /*0098*/ 	.word	0xffffffff


	//   ....[7]....
        /*009c*/ 	.word	0xffffffff


	//   ....[8]....
        /*00a0*/ 	.word	0xffffffff


	//   ....[9]....
        /*00a4*/ 	.word	0xffffffff


	//   ....[10]....
        /*00a8*/ 	.word	0xffffffff


	//   ....[11]....
        /*00ac*/ 	.word	0xffffffff


	//   ....[12]....
        /*00b0*/ 	.word	0xffffffff


	//   ....[13]....
        /*00b4*/ 	.word	0xffffffff


	//----- nvinfo : EIATTR_COOP_GROUP_INSTR_OFFSETS
	.align		4
.L_41:
        /*00b8*/ 	.byte	0x04, 0x28
        /*00ba*/ 	.short	(.L_43 - .L_42)


	//   ....[0]....
.L_42:
        /*00bc*/ 	.word	0x00000090


	//   ....[1]....
        /*00c0*/ 	.word	0x00000530


	//   ....[2]....
        /*00c4*/ 	.word	0x000006c0


	//   ....[3]....
        /*00c8*/ 	.word	0x00000860


	//   ....[4]....
        /*00cc*/ 	.word	0x00000960


	//   ....[5]....
        /*00d0*/ 	.word	0x00000ad0


	//   ....[6]....
        /*00d4*/ 	.word	0x00000c10


	//   ....[7]....
        /*00d8*/ 	.word	0x00000e80


	//   ....[8]....
        /*00dc*/ 	.word	0x00002400


	//   ....[9]....
        /*00e0*/ 	.word	0x00003160


	//   ....[10]....
        /*00e4*/ 	.word	0x00003370


	//   ....[11]....
        /*00e8*/ 	.word	0x000033a0


	//   ....[12]....
        /*00ec*/ 	.word	0x00004420


	//   ....[13]....
        /*00f0*/ 	.word	0x00004650


	//----- nvinfo : EIATTR_VRC_CTA_INIT_COUNT
	.align		4
.L_43:
        /*00f4*/ 	.byte	0x02, 0x4a
        /*00f6*/ 	.byte	0x80
	.zero		1


	//----- nvinfo : EIATTR_SYSCALL_OFFSETS
	.align		4
        /*00f8*/ 	.byte	0x04, 0x46
        /*00fa*/ 	.short	(.L_45 - .L_44)


	//   ....[0]....
.L_44:
        /*00fc*/ 	.word	0x00006080


	//   ....[1]....
        /*0100*/ 	.word	0x00006170


	//   ....[2]....
        /*0104*/ 	.word	0x00006b10


	//   ....[3]....
        /*0108*/ 	.word	0x00007ff0


	//   ....[4]....
        /*010c*/ 	.word	0x00009450


	//   ....[5]....
        /*0110*/ 	.word	0x0000a890


	//----- nvinfo : EIATTR_MBARRIER_INSTR_OFFSETS
	.align		4
.L_45:
        /*0114*/ 	.byte	0x04, 0x39
        /*0116*/ 	.short	(.L_47 - .L_46)


	//   ....[0]....
.L_46:
        /*0118*/ 	.word	0x00000650
        /*011c*/ 	.word	0x000000ff
        /*0120*/ 	.word	0x00000000
        /*0124*/ 	.short	0x0100
        /*0126*/ 	.byte	0x06
	.zero		1


	//   ....[1]....
        /*0128*/ 	.word	0x00000660
        /*012c*/ 	.word	0x000000ff
        /*0130*/ 	.word	0x00000018
        /*0134*/ 	.short	0x0100
        /*0136*/ 	.byte	0x06
	.zero		1


	//   ....[2]....
        /*0138*/ 	.word	0x00000670
        /*013c*/ 	.word	0x000000ff
        /*0140*/ 	.word	0x00000008
        /*0144*/ 	.short	0x0100
        /*0146*/ 	.byte	0x06
	.zero		1


	//   ....[3]....
        /*0148*/ 	.word	0x00000680
        /*014c*/ 	.word	0x000000ff
        /*0150*/ 	.word	0x00000020
        /*0154*/ 	.short	0x0100
        /*0156*/ 	.byte	0x06
	.zero		1


	//   ....[4]....
        /*0158*/ 	.word	0x00000690
        /*015c*/ 	.word	0x000000ff
        /*0160*/ 	.word	0x00000010
        /*0164*/ 	.short	0x0100
        /*0166*/ 	.byte	0x06
	.zero		1


	//   ....[5]....
        /*0168*/ 	.word	0x000006a0
        /*016c*/ 	.word	0x000000ff
        /*0170*/ 	.word	0x00000028
        /*0174*/ 	.short	0x0100
        /*0176*/ 	.byte	0x06
	.zero		1


	//   ....[6]....
        /*0178*/ 	.word	0x000007d0
        /*017c*/ 	.word	0x000000ff
        /*0180*/ 	.word	0x00000030
        /*0184*/ 	.short	0x0100
        /*0186*/ 	.byte	0x06
	.zero		1


	//   ....[7]....
        /*0188*/ 	.word	0x000007e0
        /*018c*/ 	.word	0x000000ff
        /*0190*/ 	.word	0x00000050
        /*0194*/ 	.short	0x0100
        /*0196*/ 	.byte	0x06
	.zero		1


	//   ....[8]....
        /*0198*/ 	.word	0x000007f0
        /*019c*/ 	.word	0x000000ff
        /*01a0*/ 	.word	0x00000038
        /*01a4*/ 	.short	0x0100
        /*01a6*/ 	.byte	0x06
	.zero		1


	//   ....[9]....
        /*01a8*/ 	.word	0x00000800
        /*01ac*/ 	.word	0x000000ff
        /*01b0*/ 	.word	0x00000058
        /*01b4*/ 	.short	0x0100
        /*01b6*/ 	.byte	0x06
	.zero		1


	//   ....[10]....
        /*01b8*/ 	.word	0x00000810
        /*01bc*/ 	.word	0x000000ff
        /*01c0*/ 	.word	0x00000040
        /*01c4*/ 	.short	0x0100
        /*01c6*/ 	.byte	0x06
	.zero		1


	//   ....[11]....
        /*01c8*/ 	.word	0x00000820
        /*01cc*/ 	.word	0x000000ff
        /*01d0*/ 	.word	0x00000060
        /*01d4*/ 	.short	0x0100
        /*01d6*/ 	.byte	0x06
	.zero		1


	//   ....[12]....
        /*01d8*/ 	.word	0x00000830
        /*01dc*/ 	.word	0x000000ff
        /*01e0*/ 	.word	0x00000048
        /*01e4*/ 	.short	0x0100
        /*01e6*/ 	.byte	0x06
	.zero		1


	//   ....[13]....
        /*01e8*/ 	.word	0x00000840
        /*01ec*/ 	.word	0x000000ff
        /*01f0*/ 	.word	0x00000068
        /*01f4*/ 	.short	0x0100
        /*01f6*/ 	.byte	0x06
	.zero		1


	//   ....[14]....
        /*01f8*/ 	.word	0x00000930
        /*01fc*/ 	.word	0x000000ff
        /*0200*/ 	.word	0x00000070
        /*0204*/ 	.short	0x0100
        /*0206*/ 	.byte	0x05
	.zero		1


	//   ....[15]....
        /*0208*/ 	.word	0x00000940
        /*020c*/ 	.word	0x000000ff
        /*0210*/ 	.word	0x00000078
        /*0214*/ 	.short	0x0100
        /*0216*/ 	.byte	0x05
	.zero		1


	//   ....[16]....
        /*0218*/ 	.word	0x00000a80
        /*021c*/ 	.word	0x000000ff
        /*0220*/ 	.word	0x00000080
        /*0224*/ 	.short	0x0100
        /*0226*/ 	.byte	0x05
	.zero		1


	//   ....[17]....
        /*0228*/ 	.word	0x00000a90
        /*022c*/ 	.word	0x000000ff
        /*0230*/ 	.word	0x00000090
        /*0234*/ 	.short	0x0100
        /*0236*/ 	.byte	0x05
	.zero		1


	//   ....[18]....
        /*0238*/ 	.word	0x00000aa0
        /*023c*/ 	.word	0x000000ff
        /*0240*/ 	.word	0x00000088
        /*0244*/ 	.short	0x0100
        /*0246*/ 	.byte	0x05
	.zero		1


	//   ....[19]....
        /*0248*/ 	.word	0x00000ab0
        /*024c*/ 	.word	0x000000ff
        /*0250*/ 	.word	0x00000098
        /*0254*/ 	.short	0x0100
        /*0256*/ 	.byte	0x05
	.zero		1


	//   ....[20]....
        /*0258*/ 	.word	0x00000be0
        /*025c*/ 	.word	0x000000ff
        /*0260*/ 	.word	0x000000a0
        /*0264*/ 	.short	0x0100
        /*0266*/ 	.byte	0x06
	.zero		1


	//   ....[21]....
        /*0268*/ 	.word	0x00000bf0
        /*026c*/ 	.word	0x000000ff
        /*0270*/ 	.word	0x000000a8
        /*0274*/ 	.short	0x0100
        /*0276*/ 	.byte	0x06
	.zero		1


	//   ....[22]....
        /*0278*/ 	.word	0x00000d00
        /*027c*/ 	.word	0x000000ff
        /*0280*/ 	.word	0x000000b0
        /*0284*/ 	.short	0x0100
        /*0286*/ 	.byte	0x05
	.zero		1


	//   ....[23]....
        /*0288*/ 	.word	0x00000d10
        /*028c*/ 	.word	0x000000ff
        /*0290*/ 	.word	0x000000c0
        /*0294*/ 	.short	0x0100
        /*0296*/ 	.byte	0x05
	.zero		1


	//   ....[24]....
        /*0298*/ 	.word	0x00000d20
        /*029c*/ 	.word	0x000000ff
        /*02a0*/ 	.word	0x000000b8
        /*02a4*/ 	.short	0x0100
        /*02a6*/ 	.byte	0x05
	.zero		1


	//   ....[25]....
        /*02a8*/ 	.word	0x00000d30
        /*02ac*/ 	.word	0x000000ff
        /*02b0*/ 	.word	0x000000c8
        /*02b4*/ 	.short	0x0100
        /*02b6*/ 	.byte	0x05
	.zero		1


	//   ....[26]....
        /*02b8*/ 	.word	0x00000e30
        /*02bc*/ 	.word	0x000000ff
        /*02c0*/ 	.word	0x000000d0
        /*02c4*/ 	.short	0x0100
        /*02c6*/ 	.byte	0x04
	.zero		1


	//   ....[27]....
        /*02c8*/ 	.word	0x000019e0
        /*02cc*/ 	.word	0x00000002
        /*02d0*/ 	.word	0x000000c0
        /*02d4*/ 	.short	0x010a
        /*02d6*/ 	.byte	0xff
	.zero		1


	//   ....[28]....
        /*02d8*/ 	.word	0x00001a00
        /*02dc*/ 	.word	0x00000002
        /*02e0*/ 	.word	0x000000b0
        /*02e4*/ 	.short	0x0101
        /*02e6*/ 	.byte	0xff
	.zero		1


	//   ....[29]....
        /*02e8*/ 	.word	0x00001ad0
        /*02ec*/ 	.word	0x000000ff
        /*02f0*/ 	.word	0x00000018
        /*02f4*/ 	.short	0x010a
        /*02f6*/ 	.byte	0x08
	.zero		1


	//   ....[30]....
        /*02f8*/ 	.word	0x00001b70
        /*02fc*/ 	.word	0x000000ff
        /*0300*/ 	.word	0x00000018
        /*0304*/ 	.short	0x010a
        /*0306*/ 	.byte	0x21
	.zero		1


	//   ....[31]....
        /*0308*/ 	.word	0x00001cb0
        /*030c*/ 	.word	0x000000ff
        /*0310*/ 	.word	0x00000018
        /*0314*/ 	.short	0x010a
        /*0316*/ 	.byte	0x08
	.zero		1


	//   ....[32]....
        /*0318*/ 	.word	0x00001f80
        /*031c*/ 	.word	0x000000ff
        /*0320*/ 	.word	0x00000078
        /*0324*/ 	.short	0x0101
        /*0326*/ 	.byte	0x07
	.zero		1


	//   ....[33]....
        /*0328*/ 	.word	0x00001fa0
        /*032c*/ 	.word	0x000000ff
        /*0330*/ 	.word	0x00000018
        /*0334*/ 	.short	0x010a
        /*0336*/ 	.byte	0x08
	.zero		1


	//   ....[34]....
        /*0338*/ 	.word	0x00002020
        /*033c*/ 	.word	0x000000ff
        /*0340*/ 	.word	0x00000018
        /*0344*/ 	.short	0x010a
        /*0346*/ 	.byte	0x21
	.zero		1


	//   ....[35]....
        /*0348*/ 	.word	0x00002160
        /*034c*/ 	.word	0x000000ff
        /*0350*/ 	.word	0x00000018
        /*0354*/ 	.short	0x010a
        /*0356*/ 	.byte	0x08
	.zero		1


	//   ....[36]....
        /*0358*/ 	.word	0x00002430
        /*035c*/ 	.word	0x00000002
        /*0360*/ 	.word	0x00000080
        /*0364*/ 	.short	0x010a
        /*0366*/ 	.byte	0xff
	.zero		1


	//   ....[37]....
        /*0368*/ 	.word	0x000024f0
        /*036c*/ 	.word	0x00000002
        /*0370*/ 	.word	0x00000000
        /*0374*/ 	.short	0x0101
        /*0376*/ 	.byte	0xff
	.zero		1


	//   ....[38]....
        /*0378*/ 	.word	0x00002a60
        /*037c*/ 	.word	0x000000ff
        /*0380*/ 	.word	0x00000000
        /*0384*/ 	.short	0x010a
        /*0386*/ 	.byte	0x04
	.zero		1


	//   ....[39]....
        /*0388*/ 	.word	0x00002af0
        /*038c*/ 	.word	0x000000ff
        /*0390*/ 	.word	0x00000000
        /*0394*/ 	.short	0x010a
        /*0396*/ 	.byte	0x04
	.zero		1


	//   ....[40]....
        /*0398*/ 	.word	0x00002b90
        /*039c*/ 	.word	0x00000000
        /*03a0*/ 	.word	0x00000000
        /*03a4*/ 	.short	0x010a
        /*03a6*/ 	.byte	0xff
	.zero		1


	//   ....[41]....
        /*03a8*/ 	.word	0x00002cc0
        /*03ac*/ 	.word	0x00000000
        /*03b0*/ 	.word	0x000000b0
        /*03b4*/ 	.short	0x010a
        /*03b6*/ 	.byte	0xff
	.zero		1


	//   ....[42]....
        /*03b8*/ 	.word	0x00002d30
        /*03bc*/ 	.word	0x00000004
        /*03c0*/ 	.word	0x00000000
        /*03c4*/ 	.short	0x0101
        /*03c6*/ 	.byte	0xff
	.zero		1


	//   ....[43]....
        /*03c8*/ 	.word	0x00002d50
        /*03cc*/ 	.word	0x000000ff
        /*03d0*/ 	.word	0x00000090
        /*03d4*/ 	.short	0x010a
        /*03d6*/ 	.byte	0x05
	.zero		1


	//   ....[44]....
        /*03d8*/ 	.word	0x00002e70
        /*03dc*/ 	.word	0x00000000
        /*03e0*/ 	.word	0x00000080
        /*03e4*/ 	.short	0x010a
        /*03e6*/ 	.byte	0xff
	.zero		1


	//   ....[45]....
        /*03e8*/ 	.word	0x00002f70
        /*03ec*/ 	.word	0x00000000
        /*03f0*/ 	.word	0x00000000
        /*03f4*/ 	.short	0x0101
        /*03f6*/ 	.byte	0xff
	.zero		1


	//   ....[46]....
        /*03f8*/ 	.word	0x00003000
        /*03fc*/ 	.word	0x000000ff
        /*0400*/ 	.word	0x00000090
        /*0404*/ 	.short	0x0106
        /*0406*/ 	.byte	0x05
	.zero		1


	//   ....[47]....
        /*0408*/ 	.word	0x00003020
        /*040c*/ 	.word	0x000000ff
        /*0410*/ 	.word	0x00000090
        /*0414*/ 	.short	0x010a
        /*0416*/ 	.byte	0x05
	.zero		1


	//   ....[48]....
        /*0418*/ 	.word	0x000030b0
        /*041c*/ 	.word	0x000000ff
        /*0420*/ 	.word	0x00000090
        /*0424*/ 	.short	0x0106
        /*0426*/ 	.byte	0x04
	.zero		1


	//   ....[49]....
        /*0428*/ 	.word	0x000030f0
        /*042c*/ 	.word	0x00000000
        /*0430*/ 	.word	0x00000090
        /*0434*/ 	.short	0x010a
        /*0436*/ 	.byte	0xff
	.zero		1


	//   ....[50]....
        /*0438*/ 	.word	0x00003900
        /*043c*/ 	.word	0x00000002
        /*0440*/ 	.word	0x00000080
        /*0444*/ 	.short	0x010a
        /*0446*/ 	.byte	0xff
	.zero		1


	//   ....[51]....
        /*0448*/ 	.word	0x00003a10
        /*044c*/ 	.word	0x00000002
        /*0450*/ 	.word	0x00000000
        /*0454*/ 	.short	0x0101
        /*0456*/ 	.byte	0xff
	.zero		1


	//   ....[52]....
        /*0458*/ 	.word	0x00003a60
        /*045c*/ 	.word	0x000000ff
        /*0460*/ 	.word	0x00000000
        /*0464*/ 	.short	0x010a
        /*0466*/ 	.byte	0x17
	.zero		1


	//   ....[53]....
        /*0468*/ 	.word	0x00003a80
        /*046c*/ 	.word	0x000000ff
        /*0470*/ 	.word	0x00000000
        /*0474*/ 	.short	0x010a
        /*0476*/ 	.byte	0x17
	.zero		1


	//   ....[54]....
        /*0478*/ 	.word	0x00003bb0
        /*047c*/ 	.word	0x000000ff
        /*0480*/ 	.word	0x00000000
        /*0484*/ 	.short	0x010a
        /*0486*/ 	.byte	0x18
	.zero		1


	//   ....[55]....
        /*0488*/ 	.word	0x00003c80
        /*048c*/ 	.word	0x000000ff
        /*0490*/ 	.word	0x000000a8
        /*0494*/ 	.short	0x010a
        /*0496*/ 	.byte	0x0d
	.zero		1


	//   ....[56]....
        /*0498*/ 	.word	0x00003f00
        /*049c*/ 	.word	0x000000ff
        /*04a0*/ 	.word	0x00000000
        /*04a4*/ 	.short	0x010a
        /*04a6*/ 	.byte	0x0e
	.zero		1


	//   ....[57]....
        /*04a8*/ 	.word	0x00004030
        /*04ac*/ 	.word	0x000000ff
        /*04b0*/ 	.word	0x00000000
        /*04b4*/ 	.short	0x010a
        /*04b6*/ 	.byte	0x22
	.zero		1


	//   ....[58]....
        /*04b8*/ 	.word	0x00004400
        /*04bc*/ 	.word	0x000000ff
        /*04c0*/ 	.word	0x000000d0
        /*04c4*/ 	.short	0x010a
        /*04c6*/ 	.byte	0x0d
	.zero		1


	//   ....[59]....
        /*04c8*/ 	.word	0x00004870
        /*04cc*/ 	.word	0x00000000
        /*04d0*/ 	.word	0x00000080
        /*04d4*/ 	.short	0x010a
        /*04d6*/ 	.byte	0xff
	.zero		1


	//   ....[60]....
        /*04d8*/ 	.word	0x00004990
        /*04dc*/ 	.word	0x00000000
        /*04e0*/ 	.word	0x00000000
        /*04e4*/ 	.short	0x0101
        /*04e6*/ 	.byte	0xff
	.zero		1


	//   ....[61]....
        /*04e8*/ 	.word	0x00004cb0
        /*04ec*/ 	.word	0x000000ff
        /*04f0*/ 	.word	0x00000078
        /*04f4*/ 	.short	0x010a
        /*04f6*/ 	.byte	0x04
	.zero		1


	//   ....[62]....
        /*04f8*/ 	.word	0x00004e20
        /*04fc*/ 	.word	0x000000ff
        /*0500*/ 	.word	0x00000050
        /*0504*/ 	.short	0x010a
        /*0506*/ 	.byte	0x04
	.zero		1


	//   ....[63]....
        /*0508*/ 	.word	0x00004fd0
        /*050c*/ 	.word	0x000000ff
        /*0510*/ 	.word	0x00000030
        /*0514*/ 	.short	0x010b
        /*0516*/ 	.byte	0x04
	.zero		1


	//   ....[64]....
        /*0518*/ 	.word	0x00004fe0
        /*051c*/ 	.word	0x000000ff
        /*0520*/ 	.word	0x00000000
        /*0524*/ 	.short	0x0101
        /*0526*/ 	.byte	0x07
	.zero		1


	//   ....[65]....
        /*0528*/ 	.word	0x00005000
        /*052c*/ 	.word	0x000000ff
        /*0530*/ 	.word	0x00000058
        /*0534*/ 	.short	0x010a
        /*0536*/ 	.byte	0x04
	.zero		1


	//   ....[66]....
        /*0538*/ 	.word	0x00005150
        /*053c*/ 	.word	0x000000ff
        /*0540*/ 	.word	0x00000038
        /*0544*/ 	.short	0x010b
        /*0546*/ 	.byte	0x04
	.zero		1


	//   ....[67]....
        /*0548*/ 	.word	0x00005160
        /*054c*/ 	.word	0x000000ff
        /*0550*/ 	.word	0x00000000
        /*0554*/ 	.short	0x0101
        /*0556*/ 	.byte	0x06
	.zero		1


	//   ....[68]....
        /*0558*/ 	.word	0x00005180
        /*055c*/ 	.word	0x000000ff
        /*0560*/ 	.word	0x00000060
        /*0564*/ 	.short	0x010a
        /*0566*/ 	.byte	0x04
	.zero		1


	//   ....[69]....
        /*0568*/ 	.word	0x000052e0
        /*056c*/ 	.word	0x000000ff
        /*0570*/ 	.word	0x00000040
        /*0574*/ 	.short	0x010b
        /*0576*/ 	.byte	0x04
	.zero		1


	//   ....[70]....
        /*0578*/ 	.word	0x000052f0
        /*057c*/ 	.word	0x000000ff
        /*0580*/ 	.word	0x00000000
        /*0584*/ 	.short	0x0101
        /*0586*/ 	.byte	0x25
	.zero		1


	//   ....[71]....
        /*0588*/ 	.word	0x00005300
        /*058c*/ 	.word	0x000000ff
        /*0590*/ 	.word	0x00000068
        /*0594*/ 	.short	0x010a
        /*0596*/ 	.byte	0x04
	.zero		1


	//   ....[72]....
        /*0598*/ 	.word	0x00005510
        /*059c*/ 	.word	0x000000ff
        /*05a0*/ 	.word	0x00000048
        /*05a4*/ 	.short	0x010b
        /*05a6*/ 	.byte	0x04
	.zero		1


	//   ....[73]....
        /*05a8*/ 	.word	0x000055b0
        /*05ac*/ 	.word	0x000000ff
        /*05b0*/ 	.word	0x00000000
        /*05b4*/ 	.short	0x0101
        /*05b6*/ 	.byte	0x05
	.zero		1


	//   ....[74]....
        /*05b8*/ 	.word	0x00005690
        /*05bc*/ 	.word	0x000000ff
        /*05c0*/ 	.word	0x00000050
        /*05c4*/ 	.short	0x010a
        /*05c6*/ 	.byte	0x04
	.zero		1


	//   ....[75]....
        /*05c8*/ 	.word	0x000056b0
        /*05cc*/ 	.word	0x000000ff
        /*05d0*/ 	.word	0x00000058
        /*05d4*/ 	.short	0x010a
        /*05d6*/ 	.byte	0x04
	.zero		1


	//   ....[76]....
        /*05d8*/ 	.word	0x000056d0
        /*05dc*/ 	.word	0x000000ff
        /*05e0*/ 	.word	0x00000060
        /*05e4*/ 	.short	0x010a
        /*05e6*/ 	.byte	0x04
	.zero		1


	//   ....[77]....
        /*05e8*/ 	.word	0x00005710
        /*05ec*/ 	.word	0x00000000
        /*05f0*/ 	.word	0x00000068
        /*05f4*/ 	.short	0x010a
        /*05f6*/ 	.byte	0xff
	.zero		1


	//   ....[78]....
        /*05f8*/ 	.word	0x00005a60
        /*05fc*/ 	.word	0x00000000
        /*0600*/ 	.word	0x00000080
        /*0604*/ 	.short	0x010a
        /*0606*/ 	.byte	0xff
	.zero		1


	//   ....[79]....
        /*0608*/ 	.word	0x00005b70
        /*060c*/ 	.word	0x00000000
        /*0610*/ 	.word	0x00000000
        /*0614*/ 	.short	0x0101
        /*0616*/ 	.byte	0xff
	.zero		1


	//   ....[80]....
        /*0618*/ 	.word	0x00006600
        /*061c*/ 	.word	0x000000ff
        /*0620*/ 	.word	0x00000030
        /*0624*/ 	.short	0x010a
        /*0626*/ 	.byte	0x31
	.zero		1


	//   ....[81]....
        /*0628*/ 	.word	0x00006700
        /*062c*/ 	.word	0x000000ff
        /*0630*/ 	.word	0x000000a0
        /*0634*/ 	.short	0x010a
        /*0636*/ 	.byte	0x31
	.zero		1


	//   ....[82]....
        /*0638*/ 	.word	0x000068b0
        /*063c*/ 	.word	0x000000ff
        /*0640*/ 	.word	0x00000030
        /*0644*/ 	.short	0x010a
        /*0646*/ 	.byte	0x31
	.zero		1


	//   ....[83]....
        /*0648*/ 	.word	0x000069f0
        /*064c*/ 	.word	0x000000ff
        /*0650*/ 	.word	0x000000a0
        /*0654*/ 	.short	0x010a
        /*0656*/ 	.byte	0x31
	.zero		1


	//   ....[84]....
        /*0658*/ 	.word	0x00006bf0
        /*065c*/ 	.word	0x000000ff
        /*0660*/ 	.word	0x00000000
        /*0664*/ 	.short	0x0101
        /*0666*/ 	.byte	0x05
	.zero		1


	//   ....[85]....
        /*0668*/ 	.word	0x00007c60
        /*066c*/ 	.word	0x00000000
        /*0670*/ 	.word	0x00000000
        /*0674*/ 	.short	0x0101
        /*0676*/ 	.byte	0xff
	.zero		1


	//   ....[86]....
        /*0678*/ 	.word	0x00007c70
        /*067c*/ 	.word	0x00000003
        /*0680*/ 	.word	0x00000030
        /*0684*/ 	.short	0x010a
        /*0686*/ 	.byte	0xff
	.zero		1


	//   ....[87]....
        /*0688*/ 	.word	0x00007d80
        /*068c*/ 	.word	0x00000003
        /*0690*/ 	.word	0x00000030
        /*0694*/ 	.short	0x010a
        /*0696*/ 	.byte	0xff
	.zero		1


	//   ....[88]....
        /*0698*/ 	.word	0x000090d0
        /*069c*/ 	.word	0x00000000
        /*06a0*/ 	.word	0x00000000
        /*06a4*/ 	.short	0x0101
        /*06a6*/ 	.byte	0xff
	.zero		1


	//   ....[89]....
        /*06a8*/ 	.word	0x000090f0
        /*06ac*/ 	.word	0x00000003
        /*06b0*/ 	.word	0x00000030
        /*06b4*/ 	.short	0x010a
        /*06b6*/ 	.byte	0xff
	.zero		1


	//   ....[90]....
        /*06b8*/ 	.word	0x000091e0
        /*06bc*/ 	.word	0x00000003
        /*06c0*/ 	.word	0x00000030
        /*06c4*/ 	.short	0x010a
        /*06c6*/ 	.byte	0xff
	.zero		1


	//   ....[91]....
        /*06c8*/ 	.word	0x0000a530
        /*06cc*/ 	.word	0x00000000
        /*06d0*/ 	.word	0x00000000
        /*06d4*/ 	.short	0x0101
        /*06d6*/ 	.byte	0xff
	.zero		1


	//   ....[92]....
        /*06d8*/ 	.word	0x0000a550
        /*06dc*/ 	.word	0x00000003
        /*06e0*/ 	.word	0x00000030
        /*06e4*/ 	.short	0x010a
        /*06e6*/ 	.byte	0xff
	.zero		1


	//   ....[93]....
        /*06e8*/ 	.word	0x0000a620
        /*06ec*/ 	.word	0x00000003
        /*06f0*/ 	.word	0x00000030
        /*06f4*/ 	.short	0x010a
        /*06f6*/ 	.byte	0xff
	.zero		1


	//   ....[94]....
        /*06f8*/ 	.word	0x0000b960
        /*06fc*/ 	.word	0x00000000
        /*0700*/ 	.word	0x00000000
        /*0704*/ 	.short	0x0101
        /*0706*/ 	.byte	0xff
	.zero		1


	//   ....[95]....
        /*0708*/ 	.word	0x0000ba40
        /*070c*/ 	.word	0x000000ff
        /*0710*/ 	.word	0x000000d0
        /*0714*/ 	.short	0x0101
        /*0716*/ 	.byte	0x31
	.zero		1


	//   ....[96]....
        /*0718*/ 	.word	0x0000bbd0
        /*071c*/ 	.word	0x000000ff
        /*0720*/ 	.word	0x00000000
        /*0724*/ 	.short	0x0101
        /*0726*/ 	.byte	0x04
	.zero		1


	//   ....[97]....
        /*0728*/ 	.word	0x0000bbf0
        /*072c*/ 	.word	0x00000002
        /*0730*/ 	.word	0x000000c0
        /*0734*/ 	.short	0x010a
        /*0736*/ 	.byte	0xff
	.zero		1


	//   ....[98]....
        /*0738*/ 	.word	0x0000bc50
        /*073c*/ 	.word	0x00000002
        /*0740*/ 	.word	0x00000018
        /*0744*/ 	.short	0x010a
        /*0746*/ 	.byte	0xff
	.zero		1


	//   ....[99]....
        /*0748*/ 	.word	0x0000bcb0
        /*074c*/ 	.word	0x00000002
        /*0750*/ 	.word	0x00000018
        /*0754*/ 	.short	0x010a
        /*0756*/ 	.byte	0xff
	.zero		1


	//   ....[100]....
        /*0758*/ 	.word	0x0000bd00
        /*075c*/ 	.word	0x00000002
        /*0760*/ 	.word	0x00000080
        /*0764*/ 	.short	0x010a
        /*0766*/ 	.byte	0xff
	.zero		1


	//   ....[101]....
        /*0768*/ 	.word	0x0000bd60
        /*076c*/ 	.word	0x00000000
        /*0770*/ 	.word	0x00000000
        /*0774*/ 	.short	0x010a
        /*0776*/ 	.byte	0xff
	.zero		1


	//   ....[102]....
        /*0778*/ 	.word	0x0000bdc0
        /*077c*/ 	.word	0x00000000
        /*0780*/ 	.word	0x00000000
        /*0784*/ 	.short	0x010a
        /*0786*/ 	.byte	0xff
	.zero		1


	//   ....[103]....
        /*0788*/ 	.word	0x0000be10
        /*078c*/ 	.word	0x00000000
        /*0790*/ 	.word	0x000000b0
        /*0794*/ 	.short	0x010a
        /*0796*/ 	.byte	0xff
	.zero		1


	//   ....[104]....
        /*0798*/ 	.word	0x0000be70
        /*079c*/ 	.word	0x00000000
        /*07a0*/ 	.word	0x00000090
        /*07a4*/ 	.short	0x010a
        /*07a6*/ 	.byte	0xff
	.zero		1


	//   ....[105]....
        /*07a8*/ 	.word	0x0000bec0
        /*07ac*/ 	.word	0x00000000
        /*07b0*/ 	.word	0x00000080
        /*07b4*/ 	.short	0x010a
        /*07b6*/ 	.byte	0xff
	.zero		1


	//   ....[106]....
        /*07b8*/ 	.word	0x0000bf20
        /*07bc*/ 	.word	0x00000000
        /*07c0*/ 	.word	0x00000090
        /*07c4*/ 	.short	0x010a
        /*07c6*/ 	.byte	0xff
	.zero		1


	//   ....[107]....
        /*07c8*/ 	.word	0x0000bf70
        /*07cc*/ 	.word	0x00000002
        /*07d0*/ 	.word	0x00000080
        /*07d4*/ 	.short	0x010a
        /*07d6*/ 	.byte	0xff
	.zero		1


	//   ....[108]....
        /*07d8*/ 	.word	0x0000bfd0
        /*07dc*/ 	.word	0x00000002
        /*07e0*/ 	.word	0x00000000
        /*07e4*/ 	.short	0x010a
        /*07e6*/ 	.byte	0xff
	.zero		1


	//   ....[109]....
        /*07e8*/ 	.word	0x0000c030
        /*07ec*/ 	.word	0x00000002
        /*07f0*/ 	.word	0x000000a8
        /*07f4*/ 	.short	0x010a
        /*07f6*/ 	.byte	0xff
	.zero		1


	//   ....[110]....
        /*07f8*/ 	.word	0x0000c090
        /*07fc*/ 	.word	0x00000002
        /*0800*/ 	.word	0x00000000
        /*0804*/ 	.short	0x010a
        /*0806*/ 	.byte	0xff
	.zero		1


	//   ....[111]....
        /*0808*/ 	.word	0x0000c0f0
        /*080c*/ 	.word	0x00000000
        /*0810*/ 	.word	0x000000d0
        /*0814*/ 	.short	0x010a
        /*0816*/ 	.byte	0xff
	.zero		1


	//   ....[112]....
        /*0818*/ 	.word	0x0000c140
        /*081c*/ 	.word	0x00000000
        /*0820*/ 	.word	0x00000080
        /*0824*/ 	.short	0x010a
        /*0826*/ 	.byte	0xff
	.zero		1


	//   ....[113]....
        /*0828*/ 	.word	0x0000c1a0
        /*082c*/ 	.word	0x00000000
        /*0830*/ 	.word	0x00000078
        /*0834*/ 	.short	0x010a
        /*0836*/ 	.byte	0xff
	.zero		1


	//   ....[114]....
        /*0838*/ 	.word	0x0000c200
        /*083c*/ 	.word	0x00000003
        /*0840*/ 	.word	0x00000050
        /*0844*/ 	.short	0x010a
        /*0846*/ 	.byte	0xff
	.zero		1


	//   ....[115]....
        /*0848*/ 	.word	0x0000c260
        /*084c*/ 	.word	0x00000003
        /*0850*/ 	.word	0x00000058
        /*0854*/ 	.short	0x010a
        /*0856*/ 	.byte	0xff
	.zero		1


	//   ....[116]....
        /*0858*/ 	.word	0x0000c2c0
        /*085c*/ 	.word	0x00000003
        /*0860*/ 	.word	0x00000060
        /*0864*/ 	.short	0x010a
        /*0866*/ 	.byte	0xff
	.zero		1


	//   ....[117]....
        /*0868*/ 	.word	0x0000c320
        /*086c*/ 	.word	0x00000003
        /*0870*/ 	.word	0x00000068
        /*0874*/ 	.short	0x010a
        /*0876*/ 	.byte	0xff
	.zero		1


	//   ....[118]....
        /*0878*/ 	.word	0x0000c380
        /*087c*/ 	.word	0x00000000
        /*0880*/ 	.word	0x00000050
        /*0884*/ 	.short	0x010a
        /*0886*/ 	.byte	0xff
	.zero		1


	//   ....[119]....
        /*0888*/ 	.word	0x0000c3e0
        /*088c*/ 	.word	0x00000000
        /*0890*/ 	.word	0x00000058
        /*0894*/ 	.short	0x010a
        /*0896*/ 	.byte	0xff
	.zero		1


	//   ....[120]....
        /*0898*/ 	.word	0x0000c440
        /*089c*/ 	.word	0x00000000
        /*08a0*/ 	.word	0x00000060
        /*08a4*/ 	.short	0x010a
        /*08a6*/ 	.byte	0xff
	.zero		1


	//   ....[121]....
        /*08a8*/ 	.word	0x0000c490
        /*08ac*/ 	.word	0x00000000
        /*08b0*/ 	.word	0x00000080
        /*08b4*/ 	.short	0x010a
        /*08b6*/ 	.byte	0xff
	.zero		1


	//   ....[122]....
        /*08b8*/ 	.word	0x0000c4f0
        /*08bc*/ 	.word	0x00000000
        /*08c0*/ 	.word	0x00000030
        /*08c4*/ 	.short	0x010a
        /*08c6*/ 	.byte	0xff
	.zero		1


	//   ....[123]....
        /*08c8*/ 	.word	0x0000c550
        /*08cc*/ 	.word	0x00000000
        /*08d0*/ 	.word	0x000000a0
        /*08d4*/ 	.short	0x010a
        /*08d6*/ 	.byte	0xff
	.zero		1


	//   ....[124]....
        /*08d8*/ 	.word	0x0000c5a0
        /*08dc*/ 	.word	0x00000003
        /*08e0*/ 	.word	0x00000030
        /*08e4*/ 	.short	0x010a
        /*08e6*/ 	.byte	0xff
	.zero		1


	//   ....[125]....
        /*08e8*/ 	.word	0x0000c5f0
        /*08ec*/ 	.word	0x00000003
        /*08f0*/ 	.word	0x00000030
        /*08f4*/ 	.short	0x010a
        /*08f6*/ 	.byte	0xff
	.zero		1


	//   ....[126]....
        /*08f8*/ 	.word	0x0000c640
        /*08fc*/ 	.word	0x00000003
        /*0900*/ 	.word	0x00000030
        /*0904*/ 	.short	0x010a
        /*0906*/ 	.byte	0xff
	.zero		1


	//----- nvinfo : EIATTR_NUM_MBARRIERS
	.align		4
.L_47:
        /*0908*/ 	.byte	0x03, 0x38
        /*090a*/ 	.short	0x001b


	//----- nvinfo : EIATTR_EXIT_INSTR_OFFSETS
	.align		4
        /*090c*/ 	.byte	0x04, 0x1c
        /*090e*/ 	.short	(.L_49 - .L_48)


	//   ....[0]....
.L_48:
        /*0910*/ 	.word	0x00002bc0


	//   ....[1]....
        /*0914*/ 	.word	0x000030c0


	//   ....[2]....
        /*0918*/ 	.word	0x00003120


	//   ....[3]....
        /*091c*/ 	.word	0x00004660


	//   ....[4]....
        /*0920*/ 	.word	0x00005740


	//   ....[5]....
        /*0924*/ 	.word	0x00005780


	//   ....[6]....
        /*0928*/ 	.word	0x0000bac0


	//   ....[7]....
        /*092c*/ 	.word	0x0000bb40


	//   ....[8]....
        /*0930*/ 	.word	0x0000bb70


	//   ....[9]....
        /*0934*/ 	.word	0x0000bbe0


	//----- nvinfo : EIATTR_MAX_THREADS
	.align		4
.L_49:
        /*0938*/ 	.byte	0x04, 0x05
        /*093a*/ 	.short	(.L_51 - .L_50)
.L_50:
        /*093c*/ 	.word	0x00000100
        /*0940*/ 	.word	0x00000001
        /*0944*/ 	.word	0x00000001


	//----- nvinfo : EIATTR_CRS_STACK_SIZE
	.align		4
.L_51:
        /*0948*/ 	.byte	0x04, 0x1e
        /*094a*/ 	.short	(.L_53 - .L_52)
.L_52:
        /*094c*/ 	.word	0x00000000


	//----- nvinfo : EIATTR_CBANK_PARAM_SIZE
	.align		4
.L_53:
        /*0950*/ 	.byte	0x03, 0x19
        /*0952*/ 	.short	0x0c00


	//----- nvinfo : EIATTR_PARAM_CBANK
	.align		4
        /*0954*/ 	.byte	0x04, 0x0a
        /*0956*/ 	.short	(.L_55 - .L_54)
	.align		4
.L_54:
        /*0958*/ 	.word	index@(.nv.constant0._ZN7cutlass13device_kernelINS_4gemm6kernel13GemmUniversalIN4cute5tupleIJiiiiEEENS1_10collective13CollectiveMmaINS1_46MainloopSm100TmaUmmaWarpSpecializedBlockScaledILi3ELi2ELi1ENS5_IJNS4_1CILi1EEENSA_ILi8EEESB_EEEEENS5_IJNSA_ILi128EEENSA_ILi256EEESG_EEENS5_IJNS_12float_e2m1_tENS_13float_ue8m0_tEEEENS5_IJNS5_IJlSB_lEEENS4_6LayoutINS5_IJNS5_IJNS5_IJNSA_ILi32EEENSA_ILi4EEEEEEiEEESQ_NS5_IJSB_iEEEEEENS5_IJNS5_IJNS5_IJNSA_ILi16EEESO_EEEiEEENS5_IJNS5_IJNSA_ILi0EEESB_EEENSA_ILi512EEEEEENS5_IJSW_iEEEEEEEEEEESK_S13_NS4_8TiledMMAINS4_8MMA_AtomIJNS4_17SM100_MMA_MXF4_SSISI_SI_fSJ_Li128ELi256ELi32ELNS4_4UMMA5MajorE0ELS18_0ELNS17_7ScaleInE0ELS19_0EEEEEENSM_INS5_IJSB_SB_SB_EEENS5_IJSW_SW_SW_EEEEENS5_IJNS4_10UnderscoreES1F_S1F_EEEEENS5_IJNS4_23SM90_TMA_LOAD_MULTICASTES1I_EEENS5_IJNS4_14ComposedLayoutINS4_7SwizzleILi3ELi4ELi3EEENS4_18smem_ptr_flag_bitsILi4EEENSM_INS5_IJSC_SG_EEENS5_IJSG_SB_EEEEEEENSM_INS5_IJNS5_IJNS5_IJSP_SB_EEENS5_IJSN_NSA_ILi2EEEEEEEEESB_NS5_IJS1U_S1U_EEEEEENS5_IJNS5_IJNS5_IJSU_SY_EEESX_EEESW_NS5_IJS1U_SY_EEEEEEEEEEEvNS4_8identityENS5_IJNS4_13SM90_TMA_LOADES26_EEENS5_IJS1S_NSM_INS5_IJNS5_IJNS5_IJSP_S1U_EEES1V_EEESB_S1X_EEENS5_IJS20_SW_NS5_IJS1U_NSA_ILi1024EEEEEEEEEEEEEEvS25_EENS_8epilogue10collective18CollectiveEpilogueINS2H_23Sm100TmaWarpSpecializedILi4ELi2ELi64ELb1ELb0EEEJSH_NS5_IJNSM_ISF_SB_EENSM_INSA_ILi64EEESB_EEEEENS_10bfloat16_tESL_S2Q_SL_NS2H_6fusion15FusionCallbacksIS2L_NS2R_17LinearCombinationIS2Q_fS2Q_fLNS_15FloatRoundStyleE2EEESH_S2P_JEEENS4_5SM1004TMEM4LOAD26SM100_TMEM_LOAD_32dp32b64xES26_NS1K_IS1M_NS1N_ILi16EEENSM_INS5_IJSC_S2N_EEENS5_IJS2N_SB_EEEEEEENS4_39AutoVectorizingCopyWithAssumedAlignmentILi128EEENS4_14SM90_TMA_STOREES35_S37_S37_EEEvvEEEEvNT_6ParamsE)
        /*095c*/ 	.short	0x0380
        /*095e*/ 	.short	0x0c00


	//----- nvinfo : EIATTR_SW_WAR
	.align		4
.L_55:
        /*0960*/ 	.byte	0x04, 0x36
        /*0962*/ 	.short	(.L_57 - .L_56)
.L_56:
        /*0964*/ 	.word	0x00000008
.L_57:


//--------------------- .nv.callgraph             --------------------------
	.section	.nv.callgraph,"",@"SHT_CUDA_CALLGRAPH"
	.align	4
	.sectionentsize	8
	.align		4
        /*0000*/ 	.word	0x00000000
	.align		4
        /*0004*/ 	.word	0xffffffff
	.align		4
        /*0008*/ 	.word	index@(_ZN7cutlass13device_kernelINS_4gemm6kernel13GemmUniversalIN4cute5tupleIJiiiiEEENS1_10collective13CollectiveMmaINS1_46MainloopSm100TmaUmmaWarpSpecializedBlockScaledILi3ELi2ELi1ENS5_IJNS4_1CILi1EEENSA_ILi8EEESB_EEEEENS5_IJNSA_ILi128EEENSA_ILi256EEESG_EEENS5_IJNS_12float_e2m1_tENS_13float_ue8m0_tEEEENS5_IJNS5_IJlSB_lEEENS4_6LayoutINS5_IJNS5_IJNS5_IJNSA_ILi32EEENSA_ILi4EEEEEEiEEESQ_NS5_IJSB_iEEEEEENS5_IJNS5_IJNS5_IJNSA_ILi16EEESO_EEEiEEENS5_IJNS5_IJNSA_ILi0EEESB_EEENSA_ILi512EEEEEENS5_IJSW_iEEEEEEEEEEESK_S13_NS4_8TiledMMAINS4_8MMA_AtomIJNS4_17SM100_MMA_MXF4_SSISI_SI_fSJ_Li128ELi256ELi32ELNS4_4UMMA5MajorE0ELS18_0ELNS17_7ScaleInE0ELS19_0EEEEEENSM_INS5_IJSB_SB_SB_EEENS5_IJSW_SW_SW_EEEEENS5_IJNS4_10UnderscoreES1F_S1F_EEEEENS5_IJNS4_23SM90_TMA_LOAD_MULTICASTES1I_EEENS5_IJNS4_14ComposedLayoutINS4_7SwizzleILi3ELi4ELi3EEENS4_18smem_ptr_flag_bitsILi4EEENSM_INS5_IJSC_SG_EEENS5_IJSG_SB_EEEEEEENSM_INS5_IJNS5_IJNS5_IJSP_SB_EEENS5_IJSN_NSA_ILi2EEEEEEEEESB_NS5_IJS1U_S1U_EEEEEENS5_IJNS5_IJNS5_IJSU_SY_EEESX_EEESW_NS5_IJS1U_SY_EEEEEEEEEEEvNS4_8identityENS5_IJNS4_13SM90_TMA_LOADES26_EEENS5_IJS1S_NSM_INS5_IJNS5_IJNS5_IJSP_S1U_EEES1V_EEESB_S1X_EEENS5_IJS20_SW_NS5_IJS1U_NSA_ILi1024EEEEEEEEEEEEEEvS25_EENS_8epilogue10collective18CollectiveEpilogueINS2H_23Sm100TmaWarpSpecializedILi4ELi2ELi64ELb1ELb0EEEJSH_NS5_IJNSM_ISF_SB_EENSM_INSA_ILi64EEESB_EEEEENS_10bfloat16_tESL_S2Q_SL_NS2H_6fusion15FusionCallbacksIS2L_NS2R_17LinearCombinationIS2Q_fS2Q_fLNS_15FloatRoundStyleE2EEESH_S2P_JEEENS4_5SM1004TMEM4LOAD26SM100_TMEM_LOAD_32dp32b64xES26_NS1K_IS1M_NS1N_ILi16EEENSM_INS5_IJSC_S2N_EEENS5_IJS2N_SB_EEEEEEENS4_39AutoVectorizingCopyWithAssumedAlignmentILi128EEENS4_14SM90_TMA_STOREES35_S37_S37_EEEvvEEEEvNT_6ParamsE)
	.align		4
        /*000c*/ 	.word	index@(__assertfail)
	.align		4
        /*0010*/ 	.word	0x00000000
	.align		4
        /*0014*/ 	.word	0xfffffffe
	.align		4
        /*0018*/ 	.word	0x00000000
	.align		4
        /*001c*/ 	.word	0xfffffffd
	.align		4
        /*0020*/ 	.word	0x00000000
	.align		4
        /*0024*/ 	.word	0xfffffffc


//--------------------- .nv.constant4             --------------------------
	.section	.nv.constant4,"a",@progbits
	.align	8
	.align		8
.nv.constant4:
        /*0000*/ 	.dword	__assertfail
	.align		8
        /*0008*/ 	.dword	__unnamed_1
	.align		8
        /*0010*/ 	.dword	__unnamed_2
	.align		8
        /*0018*/ 	.dword	_ZN40_INTERNAL_abb0d863_4_k_cu_0e132260_303214cuda3std3__45__cpo5beginE
	.align		8
        /*0020*/ 	.dword	_ZN40_INTERNAL_abb0d863_4_k_cu_0e132260_303214cuda3std3__45__cpo3endE
	.align		8
        /*0028*/ 	.dword	_ZN40_INTERNAL_abb0d863_4_k_cu_0e132260_303214cuda3std3__45__cpo6cbeginE
	.align		8
        /*0030*/ 	.dword	_ZN40_INTERNAL_abb0d863_4_k_cu_0e132260_303214cuda3std3__45__cpo4cendE
	.align		8
        /*0038*/ 	.dword	_ZN40_INTERNAL_abb0d863_4_k_cu_0e132260_303214cuda3std3__442_GLOBAL__N__abb0d863_4_k_cu_0e132260_303216ignoreE
	.align		8
        /*0040*/ 	.dword	_ZN40_INTERNAL_abb0d863_4_k_cu_0e132260_303214cuda3std3__419piecewise_constructE
	.align		8
        /*0048*/ 	.dword	_ZN40_INTERNAL_abb0d863_4_k_cu_0e132260_303214cuda3std3__48in_placeE
	.align		8
        /*0050*/ 	.dword	_ZN40_INTERNAL_abb0d863_4_k_cu_0e132260_303214cuda3std6ranges3__45__cpo4swapE
	.align		8
        /*0058*/ 	.dword	_ZN40_INTERNAL_abb0d863_4_k_cu_0e132260_303214cuda3std6ranges3__45__cpo9iter_moveE
	.align		8
        /*0060*/ 	.dword	_ZN40_INTERNAL_abb0d863_4_k_cu_0e132260_303214cute7productE
	.align		8
        /*0068*/ 	.dword	_ZN40_INTERNAL_abb0d863_4_k_cu_0e132260_303214cute1_E
	.align		8
        /*0070*/ 	.dword	$str$25
	.align		8
        /*0078*/ 	.dword	$str$26
	.align		8
        /*0080*/ 	.dword	$str$29
	.align		8
        /*0088*/ 	.dword	$str$30


//--------------------- .text._ZN7cutlass13device_kernelINS_4gemm6kernel13GemmUniversalIN4cute5tupleIJiiiiEEENS1_10collective13CollectiveMmaINS1_46MainloopSm100TmaUmmaWarpSpecializedBlockScaledILi3ELi2ELi1ENS5_IJNS4_1CILi1EEENSA_ILi8EEESB_EEEEENS5_IJNSA_ILi128EEENSA_ILi256EEESG_EEENS5_IJNS_12float_e2m1_tENS_13float_ue8m0_tEEEENS5_IJNS5_IJlSB_lEEENS4_6LayoutINS5_IJNS5_IJNS5_IJNSA_ILi32EEENSA_ILi4EEEEEEiEEESQ_NS5_IJSB_iEEEEEENS5_IJNS5_IJNS5_IJNSA_ILi16EEESO_EEEiEEENS5_IJNS5_IJNSA_ILi0EEESB_EEENSA_ILi512EEEEEENS5_IJSW_iEEEEEEEEEEESK_S13_NS4_8TiledMMAINS4_8MMA_AtomIJNS4_17SM100_MMA_MXF4_SSISI_SI_fSJ_Li128ELi256ELi32ELNS4_4UMMA5MajorE0ELS18_0ELNS17_7ScaleInE0ELS19_0EEEEEENSM_INS5_IJSB_SB_SB_EEENS5_IJSW_SW_SW_EEEEENS5_IJNS4_10UnderscoreES1F_S1F_EEEEENS5_IJNS4_23SM90_TMA_LOAD_MULTICASTES1I_EEENS5_IJNS4_14ComposedLayoutINS4_7SwizzleILi3ELi4ELi3EEENS4_18smem_ptr_flag_bitsILi4EEENSM_INS5_IJSC_SG_EEENS5_IJSG_SB_EEEEEEENSM_INS5_IJNS5_IJNS5_IJSP_SB_EEENS5_IJSN_NSA_ILi2EEEEEEEEESB_NS5_IJS1U_S1U_EEEEEENS5_IJNS5_IJNS5_IJSU_SY_EEESX_EEESW_NS5_IJS1U_SY_EEEEEEEEEEEvNS4_8identityENS5_IJNS4_13SM90_TMA_LOADES26_EEENS5_IJS1S_NSM_INS5_IJNS5_IJNS5_IJSP_S1U_EEES1V_EEESB_S1X_EEENS5_IJS20_SW_NS5_IJS1U_NSA_ILi1024EEEEEEEEEEEEEEvS25_EENS_8epilogue10collective18CollectiveEpilogueINS2H_23Sm100TmaWarpSpecializedILi4ELi2ELi64ELb1ELb0EEEJSH_NS5_IJNSM_ISF_SB_EENSM_INSA_ILi64EEESB_EEEEENS_10bfloat16_tESL_S2Q_SL_NS2H_6fusion15FusionCallbacksIS2L_NS2R_17LinearCombinationIS2Q_fS2Q_fLNS_15FloatRoundStyleE2EEESH_S2P_JEEENS4_5SM1004TMEM4LOAD26SM100_TMEM_LOAD_32dp32b64xES26_NS1K_IS1M_NS1N_ILi16EEENSM_INS5_IJSC_S2N_EEENS5_IJS2N_SB_EEEEEEENS4_39AutoVectorizingCopyWithAssumedAlignmentILi128EEENS4_14SM90_TMA_STOREES35_S37_S37_EEEvvEEEEvNT_6ParamsE --------------------------
	.section	.text._ZN7cutlass13device_kernelINS_4gemm6kernel13GemmUniversalIN4cute5tupleIJiiiiEEENS1_10collective13CollectiveMmaINS1_46MainloopSm100TmaUmmaWarpSpecializedBlockScaledILi3ELi2ELi1ENS5_IJNS4_1CILi1EEENSA_ILi8EEESB_EEEEENS5_IJNSA_ILi128EEENSA_ILi256EEESG_EEENS5_IJNS_12float_e2m1_tENS_13float_ue8m0_tEEEENS5_IJNS5_IJlSB_lEEENS4_6LayoutINS5_IJNS5_IJNS5_IJNSA_ILi32EEENSA_ILi4EEEEEEiEEESQ_NS5_IJSB_iEEEEEENS5_IJNS5_IJNS5_IJNSA_ILi16EEESO_EEEiEEENS5_IJNS5_IJNSA_ILi0EEESB_EEENSA_ILi512EEEEEENS5_IJSW_iEEEEEEEEEEESK_S13_NS4_8TiledMMAINS4_8MMA_AtomIJNS4_17SM100_MMA_MXF4_SSISI_SI_fSJ_Li128ELi256ELi32ELNS4_4UMMA5MajorE0ELS18_0ELNS17_7ScaleInE0ELS19_0EEEEEENSM_INS5_IJSB_SB_SB_EEENS5_IJSW_SW_SW_EEEEENS5_IJNS4_10UnderscoreES1F_S1F_EEEEENS5_IJNS4_23SM90_TMA_LOAD_MULTICASTES1I_EEENS5_IJNS4_14ComposedLayoutINS4_7SwizzleILi3ELi4ELi3EEENS4_18smem_ptr_flag_bitsILi4EEENSM_INS5_IJSC_SG_EEENS5_IJSG_SB_EEEEEEENSM_INS5_IJNS5_IJNS5_IJSP_SB_EEENS5_IJSN_NSA_ILi2EEEEEEEEESB_NS5_IJS1U_S1U_EEEEEENS5_IJNS5_IJNS5_IJSU_SY_EEESX_EEESW_NS5_IJS1U_SY_EEEEEEEEEEEvNS4_8identityENS5_IJNS4_13SM90_TMA_LOADES26_EEENS5_IJS1S_NSM_INS5_IJNS5_IJNS5_IJSP_S1U_EEES1V_EEESB_S1X_EEENS5_IJS20_SW_NS5_IJS1U_NSA_ILi1024EEEEEEEEEEEEEEvS25_EENS_8epilogue10collective18CollectiveEpilogueINS2H_23Sm100TmaWarpSpecializedILi4ELi2ELi64ELb1ELb0EEEJSH_NS5_IJNSM_ISF_SB_EENSM_INSA_ILi64EEESB_EEEEENS_10bfloat16_tESL_S2Q_SL_NS2H_6fusion15FusionCallbacksIS2L_NS2R_17LinearCombinationIS2Q_fS2Q_fLNS_15FloatRoundStyleE2EEESH_S2P_JEEENS4_5SM1004TMEM4LOAD26SM100_TMEM_LOAD_32dp32b64xES26_NS1K_IS1M_NS1N_ILi16EEENSM_INS5_IJSC_S2N_EEENS5_IJS2N_SB_EEEEEEENS4_39AutoVectorizingCopyWithAssumedAlignmentILi128EEENS4_14SM90_TMA_STOREES35_S37_S37_EEEvvEEEEvNT_6ParamsE,"ax",@progbits
	.align	128
.text._ZN7cutlass13device_kernelINS_4gemm6kernel13GemmUniversalIN4cute5tupleIJiiiiEEENS1_10collective13CollectiveMmaINS1_46MainloopSm100TmaUmmaWarpSpecializedBlockScaledILi3ELi2ELi1ENS5_IJNS4_1CILi1EEENSA_ILi8EEESB_EEEEENS5_IJNSA_ILi128EEENSA_ILi256EEESG_EEENS5_IJNS_12float_e2m1_tENS_13float_ue8m0_tEEEENS5_IJNS5_IJlSB_lEEENS4_6LayoutINS5_IJNS5_IJNS5_IJNSA_ILi32EEENSA_ILi4EEEEEEiEEESQ_NS5_IJSB_iEEEEEENS5_IJNS5_IJNS5_IJNSA_ILi16EEESO_EEEiEEENS5_IJNS5_IJNSA_ILi0EEESB_EEENSA_ILi512EEEEEENS5_IJSW_iEEEEEEEEEEESK_S13_NS4_8TiledMMAINS4_8MMA_AtomIJNS4_17SM100_MMA_MXF4_SSISI_SI_fSJ_Li128ELi256ELi32ELNS4_4UMMA5MajorE0ELS18_0ELNS17_7ScaleInE0ELS19_0EEEEEENSM_INS5_IJSB_SB_SB_EEENS5_IJSW_SW_SW_EEEEENS5_IJNS4_10UnderscoreES1F_S1F_EEEEENS5_IJNS4_23SM90_TMA_LOAD_MULTICASTES1I_EEENS5_IJNS4_14ComposedLayoutINS4_7SwizzleILi3ELi4ELi3EEENS4_18smem_ptr_flag_bitsILi4EEENSM_INS5_IJSC_SG_EEENS5_IJSG_SB_EEEEEEENSM_INS5_IJNS5_IJNS5_IJSP_SB_EEENS5_IJSN_NSA_ILi2EEEEEEEEESB_NS5_IJS1U_S1U_EEEEEENS5_IJNS5_IJNS5_IJSU_SY_EEESX_EEESW_NS5_IJS1U_SY_EEEEEEEEEEEvNS4_8identityENS5_IJNS4_13SM90_TMA_LOADES26_EEENS5_IJS1S_NSM_INS5_IJNS5_IJNS5_IJSP_S1U_EEES1V_EEESB_S1X_EEENS5_IJS20_SW_NS5_IJS1U_NSA_ILi1024EEEEEEEEEEEEEEvS25_EENS_8epilogue10collective18CollectiveEpilogueINS2H_23Sm100TmaWarpSpecializedILi4ELi2ELi64ELb1ELb0EEEJSH_NS5_IJNSM_ISF_SB_EENSM_INSA_ILi64EEESB_EEEEENS_10bfloat16_tESL_S2Q_SL_NS2H_6fusion15FusionCallbacksIS2L_NS2R_17LinearCombinationIS2Q_fS2Q_fLNS_15FloatRoundStyleE2EEESH_S2P_JEEENS4_5SM1004TMEM4LOAD26SM100_TMEM_LOAD_32dp32b64xES26_NS1K_IS1M_NS1N_ILi16EEENSM_INS5_IJSC_S2N_EEENS5_IJS2N_SB_EEEEEEENS4_39AutoVectorizingCopyWithAssumedAlignmentILi128EEENS4_14SM90_TMA_STOREES35_S37_S37_EEEvvEEEEvNT_6ParamsE:
        .type           _ZN7cutlass13device_kernelINS_4gemm6kernel13GemmUniversalIN4cute5tupleIJiiiiEEENS1_10collective13CollectiveMmaINS1_46MainloopSm100TmaUmmaWarpSpecializedBlockScaledILi3ELi2ELi1ENS5_IJNS4_1CILi1EEENSA_ILi8EEESB_EEEEENS5_IJNSA_ILi128EEENSA_ILi256EEESG_EEENS5_IJNS_12float_e2m1_tENS_13float_ue8m0_tEEEENS5_IJNS5_IJlSB_lEEENS4_6LayoutINS5_IJNS5_IJNS5_IJNSA_ILi32EEENSA_ILi4EEEEEEiEEESQ_NS5_IJSB_iEEEEEENS5_IJNS5_IJNS5_IJNSA_ILi16EEESO_EEEiEEENS5_IJNS5_IJNSA_ILi0EEESB_EEENSA_ILi512EEEEEENS5_IJSW_iEEEEEEEEEEESK_S13_NS4_8TiledMMAINS4_8MMA_AtomIJNS4_17SM100_MMA_MXF4_SSISI_SI_fSJ_Li128ELi256ELi32ELNS4_4UMMA5MajorE0ELS18_0ELNS17_7ScaleInE0ELS19_0EEEEEENSM_INS5_IJSB_SB_SB_EEENS5_IJSW_SW_SW_EEEEENS5_IJNS4_10UnderscoreES1F_S1F_EEEEENS5_IJNS4_23SM90_TMA_LOAD_MULTICASTES1I_EEENS5_IJNS4_14ComposedLayoutINS4_7SwizzleILi3ELi4ELi3EEENS4_18smem_ptr_flag_bitsILi4EEENSM_INS5_IJSC_SG_EEENS5_IJSG_SB_EEEEEEENSM_INS5_IJNS5_IJNS5_IJSP_SB_EEENS5_IJSN_NSA_ILi2EEEEEEEEESB_NS5_IJS1U_S1U_EEEEEENS5_IJNS5_IJNS5_IJSU_SY_EEESX_EEESW_NS5_IJS1U_SY_EEEEEEEEEEEvNS4_8identityENS5_IJNS4_13SM90_TMA_LOADES26_EEENS5_IJS1S_NSM_INS5_IJNS5_IJNS5_IJSP_S1U_EEES1V_EEESB_S1X_EEENS5_IJS20_SW_NS5_IJS1U_NSA_ILi1024EEEEEEEEEEEEEEvS25_EENS_8epilogue10collective18CollectiveEpilogueINS2H_23Sm100TmaWarpSpecializedILi4ELi2ELi64ELb1ELb0EEEJSH_NS5_IJNSM_ISF_SB_EENSM_INSA_ILi64EEESB_EEEEENS_10bfloat16_tESL_S2Q_SL_NS2H_6fusion15FusionCallbacksIS2L_NS2R_17LinearCombinationIS2Q_fS2Q_fLNS_15FloatRoundStyleE2EEESH_S2P_JEEENS4_5SM1004TMEM4LOAD26SM100_TMEM_LOAD_32dp32b64xES26_NS1K_IS1M_NS1N_ILi16EEENSM_INS5_IJSC_S2N_EEENS5_IJS2N_SB_EEEEEEENS4_39AutoVectorizingCopyWithAssumedAlignmentILi128EEENS4_14SM90_TMA_STOREES35_S37_S37_EEEvvEEEEvNT_6ParamsE,@function
        .size           _ZN7cutlass13device_kernelINS_4gemm6kernel13GemmUniversalIN4cute5tupleIJiiiiEEENS1_10collective13CollectiveMmaINS1_46MainloopSm100TmaUmmaWarpSpecializedBlockScaledILi3ELi2ELi1ENS5_IJNS4_1CILi1EEENSA_ILi8EEESB_EEEEENS5_IJNSA_ILi128EEENSA_ILi256EEESG_EEENS5_IJNS_12float_e2m1_tENS_13float_ue8m0_tEEEENS5_IJNS5_IJlSB_lEEENS4_6LayoutINS5_IJNS5_IJNS5_IJNSA_ILi32EEENSA_ILi4EEEEEEiEEESQ_NS5_IJSB_iEEEEEENS5_IJNS5_IJNS5_IJNSA_ILi16EEESO_EEEiEEENS5_IJNS5_IJNSA_ILi0EEESB_EEENSA_ILi512EEEEEENS5_IJSW_iEEEEEEEEEEESK_S13_NS4_8TiledMMAINS4_8MMA_AtomIJNS4_17SM100_MMA_MXF4_SSISI_SI_fSJ_Li128ELi256ELi32ELNS4_4UMMA5MajorE0ELS18_0ELNS17_7ScaleInE0ELS19_0EEEEEENSM_INS5_IJSB_SB_SB_EEENS5_IJSW_SW_SW_EEEEENS5_IJNS4_10UnderscoreES1F_S1F_EEEEENS5_IJNS4_23SM90_TMA_LOAD_MULTICASTES1I_EEENS5_IJNS4_14ComposedLayoutINS4_7SwizzleILi3ELi4ELi3EEENS4_18smem_ptr_flag_bitsILi4EEENSM_INS5_IJSC_SG_EEENS5_IJSG_SB_EEEEEEENSM_INS5_IJNS5_IJNS5_IJSP_SB_EEENS5_IJSN_NSA_ILi2EEEEEEEEESB_NS5_IJS1U_S1U_EEEEEENS5_IJNS5_IJNS5_IJSU_SY_EEESX_EEESW_NS5_IJS1U_SY_EEEEEEEEEEEvNS4_8identityENS5_IJNS4_13SM90_TMA_LOADES26_EEENS5_IJS1S_NSM_INS5_IJNS5_IJNS5_IJSP_S1U_EEES1V_EEESB_S1X_EEENS5_IJS20_SW_NS5_IJS1U_NSA_ILi1024EEEEEEEEEEEEEEvS25_EENS_8epilogue10collective18CollectiveEpilogueINS2H_23Sm100TmaWarpSpecializedILi4ELi2ELi64ELb1ELb0EEEJSH_NS5_IJNSM_ISF_SB_EENSM_INSA_ILi64EEESB_EEEEENS_10bfloat16_tESL_S2Q_SL_NS2H_6fusion15FusionCallbacksIS2L_NS2R_17LinearCombinationIS2Q_fS2Q_fLNS_15FloatRoundStyleE2EEESH_S2P_JEEENS4_5SM1004TMEM4LOAD26SM100_TMEM_LOAD_32dp32b64xES26_NS1K_IS1M_NS1N_ILi16EEENSM_INS5_IJSC_S2N_EEENS5_IJS2N_SB_EEEEEEENS4_39AutoVectorizingCopyWithAssumedAlignmentILi128EEENS4_14SM90_TMA_STOREES35_S37_S37_EEEvvEEEEvNT_6ParamsE,(.L_x_180 - _ZN7cutlass13device_kernelINS_4gemm6kernel13GemmUniversalIN4cute5tupleIJiiiiEEENS1_10collective13CollectiveMmaINS1_46MainloopSm100TmaUmmaWarpSpecializedBlockScaledILi3ELi2ELi1ENS5_IJNS4_1CILi1EEENSA_ILi8EEESB_EEEEENS5_IJNSA_ILi128EEENSA_ILi256EEESG_EEENS5_IJNS_12float_e2m1_tENS_13float_ue8m0_tEEEENS5_IJNS5_IJlSB_lEEENS4_6LayoutINS5_IJNS5_IJNS5_IJNSA_ILi32EEENSA_ILi4EEEEEEiEEESQ_NS5_IJSB_iEEEEEENS5_IJNS5_IJNS5_IJNSA_ILi16EEESO_EEEiEEENS5_IJNS5_IJNSA_ILi0EEESB_EEENSA_ILi512EEEEEENS5_IJSW_iEEEEEEEEEEESK_S13_NS4_8TiledMMAINS4_8MMA_AtomIJNS4_17SM100_MMA_MXF4_SSISI_SI_fSJ_Li128ELi256ELi32ELNS4_4UMMA5MajorE0ELS18_0ELNS17_7ScaleInE0ELS19_0EEEEEENSM_INS5_IJSB_SB_SB_EEENS5_IJSW_SW_SW_EEEEENS5_IJNS4_10UnderscoreES1F_S1F_EEEEENS5_IJNS4_23SM90_TMA_LOAD_MULTICASTES1I_EEENS5_IJNS4_14ComposedLayoutINS4_7SwizzleILi3ELi4ELi3EEENS4_18smem_ptr_flag_bitsILi4EEENSM_INS5_IJSC_SG_EEENS5_IJSG_SB_EEEEEEENSM_INS5_IJNS5_IJNS5_IJSP_SB_EEENS5_IJSN_NSA_ILi2EEEEEEEEESB_NS5_IJS1U_S1U_EEEEEENS5_IJNS5_IJNS5_IJSU_SY_EEESX_EEESW_NS5_IJS1U_SY_EEEEEEEEEEEvNS4_8identityENS5_IJNS4_13SM90_TMA_LOADES26_EEENS5_IJS1S_NSM_INS5_IJNS5_IJNS5_IJSP_S1U_EEES1V_EEESB_S1X_EEENS5_IJS20_SW_NS5_IJS1U_NSA_ILi1024EEEEEEEEEEEEEEvS25_EENS_8epilogue10collective18CollectiveEpilogueINS2H_23Sm100TmaWarpSpecializedILi4ELi2ELi64ELb1ELb0EEEJSH_NS5_IJNSM_ISF_SB_EENSM_INSA_ILi64EEESB_EEEEENS_10bfloat16_tESL_S2Q_SL_NS2H_6fusion15FusionCallbacksIS2L_NS2R_17LinearCombinationIS2Q_fS2Q_fLNS_15FloatRoundStyleE2EEESH_S2P_JEEENS4_5SM1004TMEM4LOAD26SM100_TMEM_LOAD_32dp32b64xES26_NS1K_IS1M_NS1N_ILi16EEENSM_INS5_IJSC_S2N_EEENS5_IJS2N_SB_EEEEEEENS4_39AutoVectorizingCopyWithAssumedAlignmentILi128EEENS4_14SM90_TMA_STOREES35_S37_S37_EEEvvEEEEvNT_6ParamsE)
        .other          _ZN7cutlass13device_kernelINS_4gemm6kernel13GemmUniversalIN4cute5tupleIJiiiiEEENS1_10collective13CollectiveMmaINS1_46MainloopSm100TmaUmmaWarpSpecializedBlockScaledILi3ELi2ELi1ENS5_IJNS4_1CILi1EEENSA_ILi8EEESB_EEEEENS5_IJNSA_ILi128EEENSA_ILi256EEESG_EEENS5_IJNS_12float_e2m1_tENS_13float_ue8m0_tEEEENS5_IJNS5_IJlSB_lEEENS4_6LayoutINS5_IJNS5_IJNS5_IJNSA_ILi32EEENSA_ILi4EEEEEEiEEESQ_NS5_IJSB_iEEEEEENS5_IJNS5_IJNS5_IJNSA_ILi16EEESO_EEEiEEENS5_IJNS5_IJNSA_ILi0EEESB_EEENSA_ILi512EEEEEENS5_IJSW_iEEEEEEEEEEESK_S13_NS4_8TiledMMAINS4_8MMA_AtomIJNS4_17SM100_MMA_MXF4_SSISI_SI_fSJ_Li128ELi256ELi32ELNS4_4UMMA5MajorE0ELS18_0ELNS17_7ScaleInE0ELS19_0EEEEEENSM_INS5_IJSB_SB_SB_EEENS5_IJSW_SW_SW_EEEEENS5_IJNS4_10UnderscoreES1F_S1F_EEEEENS5_IJNS4_23SM90_TMA_LOAD_MULTICASTES1I_EEENS5_IJNS4_14ComposedLayoutINS4_7SwizzleILi3ELi4ELi3EEENS4_18smem_ptr_flag_bitsILi4EEENSM_INS5_IJSC_SG_EEENS5_IJSG_SB_EEEEEEENSM_INS5_IJNS5_IJNS5_IJSP_SB_EEENS5_IJSN_NSA_ILi2EEEEEEEEESB_NS5_IJS1U_S1U_EEEEEENS5_IJNS5_IJNS5_IJSU_SY_EEESX_EEESW_NS5_IJS1U_SY_EEEEEEEEEEEvNS4_8identityENS5_IJNS4_13SM90_TMA_LOADES26_EEENS5_IJS1S_NSM_INS5_IJNS5_IJNS5_IJSP_S1U_EEES1V_EEESB_S1X_EEENS5_IJS20_SW_NS5_IJS1U_NSA_ILi1024EEEEEEEEEEEEEEvS25_EENS_8epilogue10collective18CollectiveEpilogueINS2H_23Sm100TmaWarpSpecializedILi4ELi2ELi64ELb1ELb0EEEJSH_NS5_IJNSM_ISF_SB_EENSM_INSA_ILi64EEESB_EEEEENS_10bfloat16_tESL_S2Q_SL_NS2H_6fusion15FusionCallbacksIS2L_NS2R_17LinearCombinationIS2Q_fS2Q_fLNS_15FloatRoundStyleE2EEESH_S2P_JEEENS4_5SM1004TMEM4LOAD26SM100_TMEM_LOAD_32dp32b64xES26_NS1K_IS1M_NS1N_ILi16EEENSM_INS5_IJSC_S2N_EEENS5_IJS2N_SB_EEEEEEENS4_39AutoVectorizingCopyWithAssumedAlignmentILi128EEENS4_14SM90_TMA_STOREES35_S37_S37_EEEvvEEEEvNT_6ParamsE,@"STO_CUDA_ENTRY STV_DEFAULT"
_ZN7cutlass13device_kernelINS_4gemm6kernel13GemmUniversalIN4cute5tupleIJiiiiEEENS1_10collective13CollectiveMmaINS1_46MainloopSm100TmaUmmaWarpSpecializedBlockScaledILi3ELi2ELi1ENS5_IJNS4_1CILi1EEENSA_ILi8EEESB_EEEEENS5_IJNSA_ILi128EEENSA_ILi256EEESG_EEENS5_IJNS_12float_e2m1_tENS_13float_ue8m0_tEEEENS5_IJNS5_IJlSB_lEEENS4_6LayoutINS5_IJNS5_IJNS5_IJNSA_ILi32EEENSA_ILi4EEEEEEiEEESQ_NS5_IJSB_iEEEEEENS5_IJNS5_IJNS5_IJNSA_ILi16EEESO_EEEiEEENS5_IJNS5_IJNSA_ILi0EEESB_EEENSA_ILi512EEEEEENS5_IJSW_iEEEEEEEEEEESK_S13_NS4_8TiledMMAINS4_8MMA_AtomIJNS4_17SM100_MMA_MXF4_SSISI_SI_fSJ_Li128ELi256ELi32ELNS4_4UMMA5MajorE0ELS18_0ELNS17_7ScaleInE0ELS19_0EEEEEENSM_INS5_IJSB_SB_SB_EEENS5_IJSW_SW_SW_EEEEENS5_IJNS4_10UnderscoreES1F_S1F_EEEEENS5_IJNS4_23SM90_TMA_LOAD_MULTICASTES1I_EEENS5_IJNS4_14ComposedLayoutINS4_7SwizzleILi3ELi4ELi3EEENS4_18smem_ptr_flag_bitsILi4EEENSM_INS5_IJSC_SG_EEENS5_IJSG_SB_EEEEEEENSM_INS5_IJNS5_IJNS5_IJSP_SB_EEENS5_IJSN_NSA_ILi2EEEEEEEEESB_NS5_IJS1U_S1U_EEEEEENS5_IJNS5_IJNS5_IJSU_SY_EEESX_EEESW_NS5_IJS1U_SY_EEEEEEEEEEEvNS4_8identityENS5_IJNS4_13SM90_TMA_LOADES26_EEENS5_IJS1S_NSM_INS5_IJNS5_IJNS5_IJSP_S1U_EEES1V_EEESB_S1X_EEENS5_IJS20_SW_NS5_IJS1U_NSA_ILi1024EEEEEEEEEEEEEEvS25_EENS_8epilogue10collective18CollectiveEpilogueINS2H_23Sm100TmaWarpSpecializedILi4ELi2ELi64ELb1ELb0EEEJSH_NS5_IJNSM_ISF_SB_EENSM_INSA_ILi64EEESB_EEEEENS_10bfloat16_tESL_S2Q_SL_NS2H_6fusion15FusionCallbacksIS2L_NS2R_17LinearCombinationIS2Q_fS2Q_fLNS_15FloatRoundStyleE2EEESH_S2P_JEEENS4_5SM1004TMEM4LOAD26SM100_TMEM_LOAD_32dp32b64xES26_NS1K_IS1M_NS1N_ILi16EEENSM_INS5_IJSC_S2N_EEENS5_IJS2N_SB_EEEEEEENS4_39AutoVectorizingCopyWithAssumedAlignmentILi128EEENS4_14SM90_TMA_STOREES35_S37_S37_EEEvvEEEEvNT_6ParamsE:
[----:B------:R-:W1:Y:S01]  /*0000*/  LDC R1, c[0x0][0x37c] ;  /* 0x0000df00ff017b82 */ /* 0x000e620000000800 */
[----:B------:R-:W2:Y:S01]  /*0010*/  S2R R165, SR_TID.X ;  /* 0x0000000000a57919 */ /* 0x000ea20000002100 */
[----:B------:R-:W3:Y:S01]  /*0020*/  LDCU.64 UR4, c[0x0][0xc90] ;  /* 0x00019200ff0477ac */ /* 0x000ee20008000a00 */
[----:B------:R-:W-:Y:S02]  /*0030*/  PRMT R151, RZ, 0x7610, R151 ;  /* 0x00007610ff977816 */ /* 0x000fe40000000097 */
[----:B------:R-:W-:Y:S01]  /*0040*/  ELECT P6, URZ, PT ;  /* 0x0000000000ff782f */ /* 0x000fe200038c0000 */
[----:B------:R-:W4:Y:S01]  /*0050*/  LDCU.64 UR42, c[0x0][0x358] ;  /* 0x00006b00ff2a77ac */ /* 0x000f220008000a00 */
[----:B---3--:R-:W-:-:S04]  /*0060*/  UISETP.NE.U32.AND UP0, UPT, UR4, URZ, UPT ;  /* 0x000000ff0400728c */ /* 0x008fc8000bf05070 */
[----:B------:R-:W-:Y:S01]  /*0070*/  UISETP.NE.AND.EX UP0, UPT, UR5, URZ, UPT, UP0 ;  /* 0x000000ff0500728c */ /* 0x000fe2000bf05300 */
[----:B--2---:R-:W-:-:S05]  /*0080*/  SHF.R.U32.HI R158, RZ, 0x5, R165 ;  /* 0x00000005ff9e7819 */ /* 0x004fca00000116a5 */
[----:B------:R-:W2:Y:S02]  /*0090*/  SHFL.IDX PT, R0, R158, RZ, 0x1f ;  /* 0x00001fff9e007589 */ /* 0x000ea400000e0000 */
[----:B--2---:R-:W-:Y:S01]  /*00a0*/  R2UR UR7, R0 ;  /* 0x00000000000772ca */ /* 0x004fe200000e0000 */
[----:B-1--4-:R-:W-:-:S14]  /*00b0*/  BRA.U UP0, `(.L_x_0) ;  /* 0x00000001002c7547 */ /* 0x012fdc000b800000 */
[----:B------:R-:W1:Y:S02]  /*00c0*/  LDCU.64 UR8, c[0x0][0xc88] ;  /* 0x00019100ff0877ac */ /* 0x000e640008000a00 */
[----:B-1----:R-:W-:-:S04]  /*00d0*/  UISETP.NE.U32.AND UP0, UPT, UR8, URZ, UPT ;  /* 0x000000ff0800728c */ /* 0x002fc8000bf05070 */
[----:B------:R-:W-:-:S09]  /*00e0*/  UISETP.NE.AND.EX UP0, UPT, UR9, URZ, UPT, UP0 ;  /* 0x000000ff0900728c */ /* 0x000fd2000bf05300 */
[----:B------:R-:W-:Y:S05]  /*00f0*/  BRA.U !UP0, `(.L_x_1) ;  /* 0x0000000108107547 */ /* 0x000fea000b800000 */
[----:B------:R-:W1:Y:S02]  /*0100*/  LDC.64 R2, c[0x0][0xc88] ;  /* 0x00032200ff027b82 */ /* 0x000e640000000a00 */
[----:B-1----:R1:W5:Y:S01]  /*0110*/  LDG.E R83, desc[UR42][R2.64] ;  /* 0x0000002a02537981 */ /* 0x002362000c1e1900 */
[----:B------:R-:W-:Y:S01]  /*0120*/  HFMA2 R151, -RZ, RZ, 0, 5.9604644775390625e-08 ;  /* 0x00000001ff977431 */ /* 0x000fe200000001ff */
[----:B------:R-:W-:Y:S05]  /*0130*/  BRA `(.L_x_0) ;  /* 0x00000000000c7947 */ /* 0x000fea0003800000 */
.L_x_1:
[----:B------:R-:W1:Y:S01]  /*0140*/  LDCU UR6, c[0x0][0xc80] ;  /* 0x00019000ff0677ac */ /* 0x000e620008000800 */
[----:B------:R-:W-:Y:S01]  /*0150*/  HFMA2 R151, -RZ, RZ, 0, 5.9604644775390625e-08 ;  /* 0x00000001ff977431 */ /* 0x000fe200000001ff */
[----:B-1----:R-:W-:Y:S02]  /*0160*/  MOV R83, UR6 ;  /* 0x0000000600537c02 */ /* 0x002fe40008000f00 */
.L_x_0:
[----:B------:R-:W2:Y:S02]  /*0170*/  LDCU.64 UR8, c[0x0][0xcb0] ;  /* 0x00019600ff0877ac */ /* 0x000ea40008000a00 */
[----:B--2---:R-:W-:-:S04]  /*0180*/  UISETP.NE.U32.AND UP0, UPT, UR8, URZ, UPT ;  /* 0x000000ff0800728c */ /* 0x004fc8000bf05070 */
[----:B------:R-:W-:-:S09]  /*0190*/  UISETP.NE.AND.EX UP0, UPT, UR9, URZ, UPT, UP0 ;  /* 0x000000ff0900728c */ /* 0x000fd2000bf05300 */
[----:B------:R-:W-:Y:S05]  /*01a0*/  BRA.U UP0, `(.L_x_2) ;  /* 0x0000000100247547 */ /* 0x000fea000b800000 */
[----:B------:R-:W2:Y:S02]  /*01b0*/  LDCU.64 UR8, c[0x0][0xca8] ;  /* 0x00019500ff0877ac */ /* 0x000ea40008000a00 */
[----:B--2---:R-:W-:-:S04]  /*01c0*/  UISETP.NE.U32.AND UP0, UPT, UR8, URZ, UPT ;  /* 0x000000ff0800728c */ /* 0x004fc8000bf05070 */
[----:B------:R-:W-:-:S09]  /*01d0*/  UISETP.NE.AND.EX UP0, UPT, UR9, URZ, UPT, UP0 ;  /* 0x000000ff0900728c */ /* 0x000fd2000bf05300 */
[----:B------:R-:W-:Y:S05]  /*01e0*/  BRA.U !UP0, `(.L_x_3) ;  /* 0x00000001080c7547 */ /* 0x000fea000b800000 */
[----:B------:R-:W2:Y:S02]  /*01f0*/  LDC.64 R76, c[0x0][0xca8] ;  /* 0x00032a00ff4c7b82 */ /* 0x000ea40000000a00 */
[----:B--2---:R2:W5:Y:S01]  /*0200*/  LDG.E R76, desc[UR42][R76.64] ;  /* 0x0000002a4c4c7981 */ /* 0x004562000c1e1900 */
[----:B------:R-:W-:Y:S05]  /*0210*/  BRA `(.L_x_2) ;  /* 0x0000000000087947 */ /* 0x000fea0003800000 */
.L_x_3:
[----:B------:R-:W2:Y:S02]  /*0220*/  LDCU UR6, c[0x0][0xca0] ;  /* 0x00019400ff0677ac */ /* 0x000ea40008000800 */
[----:B--2---:R-:W-:Y:S02]  /*0230*/  MOV R76, UR6 ;  /* 0x00000006004c7c02 */ /* 0x004fe40008000f00 */
.L_x_2:
[----:B------:R-:W-:Y:S01]  /*0240*/  IMAD.U32 R0, RZ, RZ, UR7 ;  /* 0x00000007ff007e24 */ /* 0x000fe2000f8e00ff */
[----:B------:R-:W-:Y:S04]  /*0250*/  BSSY.RECONVERGENT B0, `(.L_x_4) ;  /* 0x0000012000007945 */ /* 0x000fe80003800200 */
[C---:B------:R-:W-:Y:S02]  /*0260*/  ISETP.NE.OR P1, PT, R0.reuse, 0x1, !P6 ;  /* 0x000000010000780c */ /* 0x040fe40007725670 */
[----:B------:R-:W-:-:S11]  /*0270*/  ISETP.NE.OR P0, PT, R0, 0x3, !P6 ;  /* 0x000000030000780c */ /* 0x000fd60007705670 */
[----:B------:R-:W-:Y:S05]  /*0280*/  @P1 BRA `(.L_x_5) ;  /* 0x0000000000381947 */ /* 0x000fea0003800000 */
[----:B------:R-:W3:Y:S02]  /*0290*/  LDCU.64 UR8, c[0x0][0x348] ;  /* 0x00006900ff0877ac */ /* 0x000ee40008000a00 */
[----:B---3--:R-:W-:Y:S02]  /*02a0*/  UIADD3 UR14, UP3, UPT, UR8, 0x80, URZ ;  /* 0x00000080080e7890 */ /* 0x008fe4000ff7e0ff */
[----:B------:R-:W-:Y:S02]  /*02b0*/  UIADD3 UR12, UP2, UPT, UR8, 0x180, URZ ;  /* 0x00000180080c7890 */ /* 0x000fe4000ff5e0ff */
[----:B------:R-:W-:Y:S02]  /*02c0*/  UIADD3 UR10, UP1, UPT, UR8, 0x280, URZ ;  /* 0x00000280080a7890 */ /* 0x000fe4000ff3e0ff */
[----:B------:R-:W-:Y:S02]  /*02d0*/  UIADD3 UR8, UP0, UPT, UR8, 0x380, URZ ;  /* 0x0000038008087890 */ /* 0x000fe4000ff1e0ff */
[----:B------:R-:W-:-:S02]  /*02e0*/  UIADD3.X UR15, UPT, UPT, URZ, UR9, URZ, UP3, !UPT ;  /* 0x00000009ff0f7290 */ /* 0x000fc40009ffe4ff */
[----:B------:R-:W-:Y:S02]  /*02f0*/  UIADD3.X UR13, UPT, UPT, URZ, UR9, URZ, UP2, !UPT ;  /* 0x00000009ff0d7290 */ /* 0x000fe400097fe4ff */
[----:B------:R-:W-:Y:S02]  /*0300*/  UIADD3.X UR11, UPT, UPT, URZ, UR9, URZ, UP1, !UPT ;  /* 0x00000009ff0b7290 */ /* 0x000fe40008ffe4ff */
[----:B------:R-:W-:-:S03]  /*0310*/  UIADD3.X UR9, UPT, UPT, URZ, UR9, URZ, UP0, !UPT ;  /* 0x00000009ff097290 */ /* 0x000fc600087fe4ff */
[----:B------:R3:W-:Y:S02]  /*0320*/  UTMACCTL.PF [UR14] ;  /* 0x000000000e0079b9 */ /* 0x0007e40008040000 */
[----:B------:R3:W-:Y:S02]  /*0330*/  UTMACCTL.PF [UR12] ;  /* 0x000000000c0079b9 */ /* 0x0007e40008040000 */
[----:B------:R3:W-:Y:S02]  /*0340*/  UTMACCTL.PF [UR10] ;  /* 0x000000000a0079b9 */ /* 0x0007e40008040000 */
[----:B------:R3:W-:Y:S02]  /*0350*/  UTMACCTL.PF [UR8] ;  /* 0x00000000080079b9 */ /* 0x0007e40008040000 */
[----:B---3--:R-:W-:Y:S01]  /*0360*/  NOP ;  /* 0x0000000000007918 */ /* 0x008fe20000000000 */
.L_x_5:
[----:B------:R-:W-:Y:S05]  /*0370*/  BSYNC.RECONVERGENT B0 ;  /* 0x0000000000007941 */ /* 0x000fea0003800200 */
.L_x_4:
[----:B------:R-:W-:Y:S04]  /*0380*/  BSSY.RECONVERGENT B0, `(.L_x_6) ;  /* 0x000000a000007945 */ /* 0x000fe80003800200 */
[----:B------:R-:W-:Y:S05]  /*0390*/  @P0 BRA `(.L_x_7) ;  /* 0x0000000000200947 */ /* 0x000fea0003800000 */
[----:B------:R-:W3:Y:S02]  /*03a0*/  LDCU.64 UR8, c[0x0][0x348] ;  /* 0x00006900ff0877ac */ /* 0x000ee40008000a00 */
[----:B---3--:R-:W-:Y:S02]  /*03b0*/  UIADD3 UR10, UP1, UPT, UR8, 0x980, URZ ;  /* 0x00000980080a7890 */ /* 0x008fe4000ff3e0ff */
[----:B------:R-:W-:Y:S02]  /*03c0*/  UIADD3 UR8, UP0, UPT, UR8, 0xa80, URZ ;  /* 0x00000a8008087890 */ /* 0x000fe4000ff1e0ff */
[----:B------:R-:W-:Y:S02]  /*03d0*/  UIADD3.X UR11, UPT, UPT, URZ, UR9, URZ, UP1, !UPT ;  /* 0x00000009ff0b7290 */ /* 0x000fe40008ffe4ff */
[----:B------:R-:W-:-:S07]  /*03e0*/  UIADD3.X UR9, UPT, UPT, URZ, UR9, URZ, UP0, !UPT ;  /* 0x00000009ff097290 */ /* 0x000fce00087fe4ff */
[----:B------:R3:W-:Y:S02]  /*03f0*/  UTMACCTL.PF [UR10] ;  /* 0x000000000a0079b9 */ /* 0x0007e40008040000 */
[----:B------:R3:W-:Y:S02]  /*0400*/  UTMACCTL.PF [UR8] ;  /* 0x00000000080079b9 */ /* 0x0007e40008040000 */
[----:B---3--:R-:W-:Y:S01]  /*0410*/  NOP ;  /* 0x0000000000007918 */ /* 0x008fe20000000000 */
.L_x_7:
[----:B------:R-:W-:Y:S05]  /*0420*/  BSYNC.RECONVERGENT B0 ;  /* 0x0000000000007941 */ /* 0x000fea0003800200 */
.L_x_6:
[----:B------:R-:W3:Y:S01]  /*0430*/  LDCU.64 UR8, c[0x0][0xc88] ;  /* 0x00019100ff0877ac */ /* 0x000ee20008000a00 */
[----:B------:R-:W-:Y:S02]  /*0440*/  UISETP.EQ.U32.AND UP1, UPT, UR4, URZ, UPT ;  /* 0x000000ff0400728c */ /* 0x000fe4000bf22070 */
[----:B------:R-:W-:Y:S02]  /*0450*/  UPLOP3.LUT UP4, UPT, UPT, UPT, UPT, 0x80, 0x8 ;  /* 0x000000000008789c */ /* 0x000fe40003f8f070 */
[----:B---3--:R-:W-:-:S04]  /*0460*/  UISETP.NE.U32.AND UP0, UPT, UR8, URZ, UPT ;  /* 0x000000ff0800728c */ /* 0x008fc8000bf05070 */
[----:B------:R-:W-:-:S04]  /*0470*/  UISETP.NE.AND.EX UP0, UPT, UR9, URZ, UPT, UP0 ;  /* 0x000000ff0900728c */ /* 0x000fc8000bf05300 */
[----:B------:R-:W-:-:S04]  /*0480*/  UISETP.EQ.OR.EX UP2, UPT, UR5, URZ, !UP0, UP1 ;  /* 0x000000ff0500728c */ /* 0x000fc8000c742710 */
[----:B------:R-:W-:-:S05]  /*0490*/  UP2UR UR48, UPR, URZ, 0x4 ;  /* 0x00000004ff307883 */ /* 0x000fca0008000000 */
[----:B------:R-:W-:Y:S07]  /*04a0*/  BRA.U !UP2, `(.L_x_8) ;  /* 0x000000010a207547 */ /* 0x000fee000b800000 */
[----:B------:R-:W-:Y:S01]  /*04b0*/  UISETP.NE.U32.AND UP1, UPT, UR4, URZ, UPT ;  /* 0x000000ff0400728c */ /* 0x000fe2000bf25070 */
[----:B-----5:R-:W-:Y:S01]  /*04c0*/  FSETP.NEU.AND P0, PT, R83, RZ, PT ;  /* 0x000000ff5300720b */ /* 0x020fe20003f0d000 */
[----:B------:R-:W-:Y:S02]  /*04d0*/  USEL UR4, URZ, 0xffffffff, UP0 ;  /* 0xffffffffff047887 */ /* 0x000fe40008000000 */
[----:B------:R-:W-:-:S10]  /*04e0*/  UISETP.NE.AND.EX UP1, UPT, UR5, URZ, UPT, UP1 ;  /* 0x000000ff0500728c */ /* 0x000fd4000bf25310 */
[----:B------:R-:W-:Y:S01]  /*04f0*/  VOTEU.ANY UP0, P0 ;  /* 0x0000000000ff7886 */ /* 0x000fe20000000100 */
[----:B------:R-:W-:-:S04]  /*0500*/  @!UP1 USEL UR4, URZ, 0xffffffff, UP0 ;  /* 0xffffffffff049887 */ /* 0x000fc80008000000 */
[----:B------:R-:W-:-:S04]  /*0510*/  ULOP3.LUT UR4, UR4, 0x1, URZ, 0xc0, !UPT ;  /* 0x0000000104047892 */ /* 0x000fc8000f8ec0ff */
[----:B------:R-:W-:-:S11]  /*0520*/  UISETP.NE.U32.AND UP4, UPT, UR4, 0x1, UPT ;  /* 0x000000010400788c */ /* 0x000fd6000bf85070 */
.L_x_8:
[----:B-1----:R-:W1:Y:S01]  /*0530*/  SHFL.IDX PT, R2, R158, RZ, 0x1f ;  /* 0x00001fff9e027589 */ /* 0x002e6200000e0000 */
[----:B------:R-:W-:-:S04]  /*0540*/  UISETP.NE.AND UP0, UPT, UR7, 0x2, UPT ;  /* 0x000000020700788c */ /* 0x000fc8000bf05270 */
[----:B------:R-:W-:Y:S01]  /*0550*/  USEL UR15, URZ, 0x1, UP0 ;  /* 0x00000001ff0f7887 */ /* 0x000fe20008000000 */
[----:B-1----:R-:W-:-:S13]  /*0560*/  ISETP.NE.AND P0, PT, R2, RZ, PT ;  /* 0x000000ff0200720c */ /* 0x002fda0003f05270 */
[----:B------:R-:W-:Y:S05]  /*0570*/  @P0 BRA `(.L_x_9) ;  /* 0x0000000000500947 */ /* 0x000fea0003800000 */
[----:B------:R-:W1:Y:S01]  /*0580*/  S2UR UR6, SR_CgaCtaId ;  /* 0x00000000000679c3 */ /* 0x000e620000008800 */
[----:B------:R-:W-:Y:S01]  /*0590*/  UMOV UR8, 0x400 ;  /* 0x0000040000087882 */ /* 0x000fe20000000000 */
[----:B------:R-:W-:Y:S01]  /*05a0*/  UMOV UR5, 0x1 ;  /* 0x0000000100057882 */ /* 0x000fe20000000000 */
[----:B------:R-:W-:Y:S01]  /*05b0*/  UMOV UR4, 0x8 ;  /* 0x0000000800047882 */ /* 0x000fe20000000000 */
[----:B------:R-:W-:Y:S01]  /*05c0*/  ELECT P0, URZ, PT ;  /* 0x0000000000ff782f */ /* 0x000fe20003800000 */
[----:B-1----:R-:W-:Y:S02]  /*05d0*/  ULEA UR6, UR6, UR8, 0x18 ;  /* 0x0000000806067291 */ /* 0x002fe4000f8ec0ff */
[----:B------:R-:W-:-:S04]  /*05e0*/  UIADD3 UR8, UPT, UPT, -UR5, 0x100000, URZ ;  /* 0x0010000005087890 */ /* 0x000fc8000fffe1ff */
[----:B------:R-:W-:Y:S02]  /*05f0*/  USHF.L.U32 UR9, UR8, 0xb, URZ ;  /* 0x0000000b08097899 */ /* 0x000fe400080006ff */
[----:B------:R-:W-:Y:S02]  /*0600*/  USHF.L.U32 UR8, UR8, 0x1, URZ ;  /* 0x0000000108087899 */ /* 0x000fe400080006ff */
[----:B------:R-:W-:-:S04]  /*0610*/  UIADD3 UR4, UPT, UPT, -UR4, 0x100000, URZ ;  /* 0x0010000004047890 */ /* 0x000fc8000fffe1ff */
[----:B------:R-:W-:Y:S02]  /*0620*/  USHF.L.U32 UR5, UR4, 0xb, URZ ;  /* 0x0000000b04057899 */ /* 0x000fe400080006ff */
[----:B------:R-:W-:Y:S01]  /*0630*/  USHF.L.U32 UR4, UR4, 0x1, URZ ;  /* 0x0000000104047899 */ /* 0x000fe200080006ff */
[----:B------:R-:W1:Y:S03]  /*0640*/  FENCE.VIEW.ASYNC.S ;  /* 0x00000000000073c6 */ /* 0x000e660000000000 */
[----:B-1----:R1:W3:Y:S08]  /*0650*/  SYNCS.EXCH.64 URZ, [UR6], UR8 ;  /* 0x0000000806ff75b2 */ /* 0x0022f00008000100 */
[----:B------:R1:W4:Y:S01]  /*0660*/  SYNCS.EXCH.64 URZ, [UR6+0x18], UR4 ;  /* 0x0000180406ff75b2 */ /* 0x0003220008000100 */
[----:B------:R1:W1:Y:S01]  /*0670*/  SYNCS.EXCH.64 URZ, [UR6+0x8], UR8 ;  /* 0x0000080806ff75b2 */ /* 0x0002620008000100 */
[----:B------:R1:W1:Y:S01]  /*0680*/  SYNCS.EXCH.64 URZ, [UR6+0x20], UR4 ;  /* 0x0000200406ff75b2 */ /* 0x0002620008000100 */
[----:B------:R1:W1:Y:S01]  /*0690*/  SYNCS.EXCH.64 URZ, [UR6+0x10], UR8 ;  /* 0x0000100806ff75b2 */ /* 0x0002620008000100 */
[----:B------:R1:W1:Y:S01]  /*06a0*/  SYNCS.EXCH.64 URZ, [UR6+0x28], UR4 ;  /* 0x0000280406ff75b2 */ /* 0x0002620008000100 */
[----:B------:R-:W-:Y:S01]  /*06b0*/  NOP ;  /* 0x0000000000007918 */ /* 0x000fe20000000000 */
.L_x_9:
[----:B------:R-:W2:Y:S01]  /*06c0*/  SHFL.IDX PT, R2, R158, RZ, 0x1f ;  /* 0x00001fff9e027589 */ /* 0x000ea200000e0000 */
[----:B------:R-:W-:Y:S01]  /*06d0*/  NOP ;  /* 0x0000000000007918 */ /* 0x000fe20000000000 */
[----:B--2---:R-:W-:-:S13]  /*06e0*/  ISETP.NE.AND P0, PT, R2, 0x1, PT ;  /* 0x000000010200780c */ /* 0x004fda0003f05270 */
[----:B------:R-:W-:Y:S05]  /*06f0*/  @P0 BRA `(.L_x_10) ;  /* 0x0000000000580947 */ /* 0x000fea0003800000 */
[----:B-1----:R-:W1:Y:S01]  /*0700*/  S2UR UR6, SR_CgaCtaId ;  /* 0x00000000000679c3 */ /* 0x002e620000008800 */
        /* <DEDUP_REMOVED lines=12> */
[----:B-1----:R2:W1:Y:S08]  /*07d0*/  SYNCS.EXCH.64 URZ, [UR6+0x30], UR8 ;  /* 0x0000300806ff75b2 */ /* 0x0024700008000100 */
[----:B------:R2:W1:Y:S01]  /*07e0*/  SYNCS.EXCH.64 URZ, [UR6+0x50], UR4 ;  /* 0x0000500406ff75b2 */ /* 0x0004620008000100 */
[----:B------:R2:W1:Y:S01]  /*07f0*/  SYNCS.EXCH.64 URZ, [UR6+0x38], UR8 ;  /* 0x0000380806ff75b2 */ /* 0x0004620008000100 */
[----:B------:R2:W1:Y:S01]  /*0800*/  SYNCS.EXCH.64 URZ, [UR6+0x58], UR4 ;  /* 0x0000580406ff75b2 */ /* 0x0004620008000100 */
[----:B------:R2:W1:Y:S01]  /*0810*/  SYNCS.EXCH.64 URZ, [UR6+0x40], UR8 ;  /* 0x0000400806ff75b2 */ /* 0x0004620008000100 */
[----:B------:R2:W1:Y:S01]  /*0820*/  SYNCS.EXCH.64 URZ, [UR6+0x60], UR4 ;  /* 0x0000600406ff75b2 */ /* 0x0004620008000100 */
[----:B------:R2:W1:Y:S01]  /*0830*/  SYNCS.EXCH.64 URZ, [UR6+0x48], UR8 ;  /* 0x0000480806ff75b2 */ /* 0x0004620008000100 */
[----:B------:R2:W1:Y:S02]  /*0840*/  SYNCS.EXCH.64 URZ, [UR6+0x68], UR4 ;  /* 0x0000680406ff75b2 */ /* 0x0004640008000100 */
[----:B--2---:R-:W-:Y:S01]  /*0850*/  NOP ;  /* 0x0000000000007918 */ /* 0x004fe20000000000 */
.L_x_10:
[----:B------:R-:W2:Y:S01]  /*0860*/  SHFL.IDX PT, R2, R158, RZ, 0x1f ;  /* 0x00001fff9e027589 */ /* 0x000ea200000e0000 */
[----:B------:R-:W-:Y:S01]  /*0870*/  NOP ;  /* 0x0000000000007918 */ /* 0x000fe20000000000 */
[----:B--2---:R-:W-:-:S13]  /*0880*/  ISETP.NE.AND P0, PT, R2, 0x3, PT ;  /* 0x000000030200780c */ /* 0x004fda0003f05270 */
[----:B------:R-:W-:Y:S05]  /*0890*/  @P0 BRA `(.L_x_11) ;  /* 0x0000000000300947 */ /* 0x000fea0003800000 */
[----:B-1----:R-:W1:Y:S01]  /*08a0*/  S2UR UR5, SR_CgaCtaId ;  /* 0x00000000000579c3 */ /* 0x002e620000008800 */
[----:B------:R-:W-:Y:S01]  /*08b0*/  UMOV UR6, 0x400 ;  /* 0x0000040000067882 */ /* 0x000fe20000000000 */
[----:B------:R-:W-:Y:S01]  /*08c0*/  UMOV UR4, 0x20 ;  /* 0x0000002000047882 */ /* 0x000fe20000000000 */
[----:B------:R-:W-:Y:S01]  /*08d0*/  ELECT P0, URZ, PT ;  /* 0x0000000000ff782f */ /* 0x000fe20003800000 */
[----:B------:R-:W-:-:S04]  /*08e0*/  UIADD3 UR8, UPT, UPT, -UR4, 0x100000, URZ ;  /* 0x0010000004087890 */ /* 0x000fc8000fffe1ff */
[----:B------:R-:W-:Y:S02]  /*08f0*/  USHF.L.U32 UR9, UR8, 0xb, URZ ;  /* 0x0000000b08097899 */ /* 0x000fe400080006ff */
[----:B------:R-:W-:Y:S02]  /*0900*/  USHF.L.U32 UR8, UR8, 0x1, URZ ;  /* 0x0000000108087899 */ /* 0x000fe400080006ff */
[----:B-1----:R-:W-:Y:S01]  /*0910*/  ULEA UR5, UR5, UR6, 0x18 ;  /* 0x0000000605057291 */ /* 0x002fe2000f8ec0ff */
[----:B------:R-:W1:Y:S11]  /*0920*/  FENCE.VIEW.ASYNC.S ;  /* 0x00000000000073c6 */ /* 0x000e760000000000 */
[----:B-1----:R2:W1:Y:S01]  /*0930*/  SYNCS.EXCH.64 URZ, [UR5+0x70], UR8 ;  /* 0x0000700805ff75b2 */ /* 0x0024620008000100 */
[----:B------:R2:W1:Y:S02]  /*0940*/  SYNCS.EXCH.64 URZ, [UR5+0x78], UR8 ;  /* 0x0000780805ff75b2 */ /* 0x0004640008000100 */
[----:B--2---:R-:W-:Y:S01]  /*0950*/  NOP ;  /* 0x0000000000007918 */ /* 0x004fe20000000000 */
.L_x_11:
[----:B------:R-:W2:Y:S01]  /*0960*/  SHFL.IDX PT, R2, R158, RZ, 0x1f ;  /* 0x00001fff9e027589 */ /* 0x000ea200000e0000 */
[----:B------:R-:W-:Y:S01]  /*0970*/  NOP ;  /* 0x0000000000007918 */ /* 0x000fe20000000000 */
[----:B--2---:R-:W-:-:S13]  /*0980*/  ISETP.NE.AND P0, PT, R2, 0x4, PT ;  /* 0x000000040200780c */ /* 0x004fda0003f05270 */
[----:B------:R-:W-:Y:S05]  /*0990*/  @P0 BRA `(.L_x_12) ;  /* 0x00000000004c0947 */ /* 0x000fea0003800000 */
[----:B-1----:R-:W1:Y:S01]  /*09a0*/  S2UR UR5, SR_CgaCtaId ;  /* 0x00000000000579c3 */ /* 0x002e620000008800 */
[----:B------:R-:W-:Y:S01]  /*09b0*/  UMOV UR8, 0x720 ;  /* 0x0000072000087882 */ /* 0x000fe20000000000 */
[----:B------:R-:W-:Y:S01]  /*09c0*/  UMOV UR6, 0x400 ;  /* 0x0000040000067882 */ /* 0x000fe20000000000 */
[----:B------:R-:W-:Y:S01]  /*09d0*/  USEL UR8, UR8, 0x620, UP4 ;  /* 0x0000062008087887 */ /* 0x000fe2000a000000 */
[----:B------:R-:W-:Y:S01]  /*09e0*/  UMOV UR4, 0x1 ;  /* 0x0000000100047882 */ /* 0x000fe20000000000 */
[----:B------:R-:W-:Y:S01]  /*09f0*/  ELECT P0, URZ, PT ;  /* 0x0000000000ff782f */ /* 0x000fe20003800000 */
[----:B------:R-:W-:-:S04]  /*0a00*/  UIADD3 UR10, UPT, UPT, -UR4, 0x100000, URZ ;  /* 0x00100000040a7890 */ /* 0x000fc8000fffe1ff */
[----:B------:R-:W-:Y:S02]  /*0a10*/  USHF.L.U32 UR11, UR10, 0xb, URZ ;  /* 0x0000000b0a0b7899 */ /* 0x000fe400080006ff */
[----:B------:R-:W-:Y:S02]  /*0a20*/  USHF.L.U32 UR10, UR10, 0x1, URZ ;  /* 0x000000010a0a7899 */ /* 0x000fe400080006ff */
[----:B------:R-:W-:-:S04]  /*0a30*/  UIADD3 UR8, UPT, UPT, -UR8, 0x100000, URZ ;  /* 0x0010000008087890 */ /* 0x000fc8000fffe1ff */
[----:B------:R-:W-:Y:S02]  /*0a40*/  USHF.L.U32 UR9, UR8, 0xb, URZ ;  /* 0x0000000b08097899 */ /* 0x000fe400080006ff */
[----:B------:R-:W-:Y:S02]  /*0a50*/  USHF.L.U32 UR8, UR8, 0x1, URZ ;  /* 0x0000000108087899 */ /* 0x000fe400080006ff */
[----:B-1----:R-:W-:Y:S01]  /*0a60*/  ULEA UR5, UR5, UR6, 0x18 ;  /* 0x0000000605057291 */ /* 0x002fe2000f8ec0ff */
[----:B------:R-:W1:Y:S11]  /*0a70*/  FENCE.VIEW.ASYNC.S ;  /* 0x00000000000073c6 */ /* 0x000e760000000000 */
[----:B-1----:R2:W1:Y:S01]  /*0a80*/  SYNCS.EXCH.64 URZ, [UR5+0x80], UR10 ;  /* 0x0000800a05ff75b2 */ /* 0x0024620008000100 */
[----:B------:R2:W1:Y:S01]  /*0a90*/  SYNCS.EXCH.64 URZ, [UR5+0x90], UR8 ;  /* 0x0000900805ff75b2 */ /* 0x0004620008000100 */
[----:B------:R2:W1:Y:S01]  /*0aa0*/  SYNCS.EXCH.64 URZ, [UR5+0x88], UR10 ;  /* 0x0000880a05ff75b2 */ /* 0x0004620008000100 */
[----:B------:R2:W1:Y:S02]  /*0ab0*/  SYNCS.EXCH.64 URZ, [UR5+0x98], UR8 ;  /* 0x0000980805ff75b2 */ /* 0x0004640008000100 */
[----:B--2---:R-:W-:Y:S01]  /*0ac0*/  NOP ;  /* 0x0000000000007918 */ /* 0x004fe20000000000 */
.L_x_12:
        /* <DEDUP_REMOVED lines=18> */
[----:B------:R2:W1:Y:S02]  /*0bf0*/  SYNCS.EXCH.64 URZ, [UR6+0xa8], UR4 ;  /* 0x0000a80406ff75b2 */ /* 0x0004640008000100 */
[----:B--2---:R-:W-:Y:S01]  /*0c00*/  NOP ;  /* 0x0000000000007918 */ /* 0x004fe20000000000 */
.L_x_13:
[----:B------:R-:W2:Y:S01]  /*0c10*/  SHFL.IDX PT, R2, R158, RZ, 0x1f ;  /* 0x00001fff9e027589 */ /* 0x000ea200000e0000 */
[----:B------:R-:W1:Y:S01]  /*0c20*/  S2UR UR37, SR_CgaCtaId ;  /* 0x00000000002579c3 */ /* 0x000e620000008800 */
[----:B------:R-:W-:Y:S01]  /*0c30*/  ISETP.NE.OR P1, PT, RZ, UR7, !P6 ;  /* 0x00000007ff007c0c */ /* 0x000fe2000f725670 */
[----:B------:R-:W-:Y:S01]  /*0c40*/  NOP ;  /* 0x0000000000007918 */ /* 0x000fe20000000000 */
[----:B--2---:R-:W-:-:S13]  /*0c50*/  ISETP.NE.AND P0, PT, R2, 0x3, PT ;  /* 0x000000030200780c */ /* 0x004fda0003f05270 */
[----:B-1----:R-:W-:Y:S05]  /*0c60*/  @P0 BRA `(.L_x_14) ;  /* 0x0000000000380947 */ /* 0x002fea0003800000 */
[----:B------:R-:W1:Y:S01]  /*0c70*/  S2UR UR5, SR_CgaCtaId ;  /* 0x00000000000579c3 */ /* 0x000e620000008800 */
        /* <DEDUP_REMOVED lines=8> */
[----:B-1----:R1:W2:Y:S01]  /*0d00*/  SYNCS.EXCH.64 URZ, [UR5+0xb0], UR8 ;  /* 0x0000b00805ff75b2 */ /* 0x0022a20008000100 */
[----:B------:R1:W1:Y:S01]  /*0d10*/  SYNCS.EXCH.64 URZ, [UR5+0xc0], UR8 ;  /* 0x0000c00805ff75b2 */ /* 0x0002620008000100 */
[----:B------:R1:W1:Y:S01]  /*0d20*/  SYNCS.EXCH.64 URZ, [UR5+0xb8], UR8 ;  /* 0x0000b80805ff75b2 */ /* 0x0002620008000100 */
[----:B------:R1:W1:Y:S01]  /*0d30*/  SYNCS.EXCH.64 URZ, [UR5+0xc8], UR8 ;  /* 0x0000c80805ff75b2 */ /* 0x0002620008000100 */
[----:B------:R-:W-:Y:S01]  /*0d40*/  NOP ;  /* 0x0000000000007918 */ /* 0x000fe20000000000 */
.L_x_14:
[----:B------:R-:W-:Y:S01]  /*0d50*/  VOTEU.ALL UP0, P1 ;  /* 0x0000000000ff7886 */ /* 0x000fe20000800000 */
[----:B-1----:R-:W1:Y:S01]  /*0d60*/  LDCU UR5, c[0x0][0x36c] ;  /* 0x00006d80ff0577ac */ /* 0x002e620008000800 */
[----:B------:R-:W-:Y:S01]  /*0d70*/  NOP ;  /* 0x0000000000007918 */ /* 0x000fe20000000000 */
[----:B------:R-:W-:Y:S01]  /*0d80*/  ISETP.NE.OR P6, PT, R0, 0x2, !P6 ;  /* 0x000000020000780c */ /* 0x000fe200077c5670 */
[----:B------:R-:W-:Y:S01]  /*0d90*/  UMOV UR8, 0x80 ;  /* 0x0000008000087882 */ /* 0x000fe20000000000 */
[----:B------:R-:W-:Y:S01]  /*0da0*/  @!UP0 UMOV UR4, 0x400 ;  /* 0x0000040000048882 */ /* 0x000fe20000000000 */
[----:B------:R-:W-:-:S04]  /*0db0*/  @!UP0 UIADD3 UR8, UPT, UPT, -UR8, 0x100000, URZ ;  /* 0x0010000008088890 */ /* 0x000fc8000fffe1ff */
[----:B------:R-:W-:Y:S02]  /*0dc0*/  @!UP0 USHF.L.U32 UR9, UR8, 0xb, URZ ;  /* 0x0000000b08098899 */ /* 0x000fe400080006ff */
[----:B------:R-:W-:Y:S01]  /*0dd0*/  @!UP0 USHF.L.U32 UR8, UR8, 0x1, URZ ;  /* 0x0000000108088899 */ /* 0x000fe200080006ff */
[----:B------:R-:W-:Y:S01]  /*0de0*/  LOP3.LUT R8, R165, 0x1f, RZ, 0xc0, !PT ;  /* 0x0000001fa5087812 */ /* 0x000fe200078ec0ff */
[----:B------:R-:W-:Y:S01]  /*0df0*/  @!UP0 ULEA UR4, UR37, UR4, 0x18 ;  /* 0x0000000425048291 */ /* 0x000fe2000f8ec0ff */
[----:B------:R-:W-:Y:S01]  /*0e00*/  VOTEU.ALL UP0, P1 ;  /* 0x0000000000ff7886 */ /* 0x000fe20000800000 */
[----:B------:R-:W-:Y:S01]  /*0e10*/  UISETP.NE.AND UP3, UPT, UR7, URZ, UPT ;  /* 0x000000ff0700728c */ /* 0x000fe2000bf65270 */
[----:B------:R-:W3:Y:S09]  /*0e20*/  FENCE.VIEW.ASYNC.S ;  /* 0x00000000000073c6 */ /* 0x000ef20000000000 */
[----:B---3--:R3:W2:Y:S01]  /*0e30*/  @!UP0 SYNCS.EXCH.64 URZ, [UR4+0xd0], UR8 ;  /* 0x0000d00804ff85b2 */ /* 0x0086a20008000100 */
[----:B-1----:R-:W-:-:S09]  /*0e40*/  UISETP.EQ.U32.AND UP0, UPT, UR5, 0x1, UPT ;  /* 0x000000010500788c */ /* 0x002fd2000bf02070 */
[----:B------:R-:W-:Y:S05]  /*0e50*/  BRA.U !UP0, `(.L_x_15) ;  /* 0x0000000108087547 */ /* 0x000fea000b800000 */
[----:B--2-4-:R-:W-:Y:S01]  /*0e60*/  UCGABAR_ARV ;  /* 0x00000000000079c7 */ /* 0x014fe20008000000 */
[----:B------:R-:W-:Y:S05]  /*0e70*/  BRA `(.L_x_16) ;  /* 0x0000000000047947 */ /* 0x000fea0003800000 */
.L_x_15:
[----:B--2-4-:R-:W-:Y:S01]  /*0e80*/  NOP ;  /* 0x0000000000007918 */ /* 0x014fe20000000000 */
.L_x_16:
[----:B------:R-:W1:Y:S01]  /*0e90*/  S2UR UR20, SR_CTAID.X ;  /* 0x00000000001479c3 */ /* 0x000e620000002500 */
[----:B------:R-:W-:-:S05]  /*0ea0*/  CS2R.32 R152, SR_CgaSize ;  /* 0x0000000000987805 */ /* 0x000fca0000008a00 */
[----:B------:R-:W-:-:S05]  /*0eb0*/  IMAD R152, R152, -0xa0, RZ ;  /* 0xffffff6098987824 */ /* 0x000fca00078e02ff */
[----:B------:R-:W-:-:S14]  /*0ec0*/  R2UR UR5, R152 ;  /* 0x00000000980572ca */ /* 0x000fdc00000e0000 */
[----:B------:R-:W2:Y:S01]  /*0ed0*/  LDCU UR5, c[0x0][UR5+0x2b0] ;  /* 0x00005600050577ac */ /* 0x000ea20008000800 */
[----:B------:R-:W-:Y:S02]  /*0ee0*/  PRMT R0, RZ, 0x7610, R0 ;  /* 0x00007610ff007816 */ /* 0x000fe40000000000 */
[----:B------:R-:W-:-:S05]  /*0ef0*/  CS2R.32 R152, SR_CgaSize ;  /* 0x0000000000987805 */ /* 0x000fca0000008a00 */
[----:B------:R-:W-:-:S05]  /*0f00*/  IMAD R152, R152, -0xa0, RZ ;  /* 0xffffff6098987824 */ /* 0x000fca00078e02ff */
[----:B---3--:R-:W-:-:S14]  /*0f10*/  R2UR UR4, R152 ;  /* 0x00000000980472ca */ /* 0x008fdc00000e0000 */
[----:B------:R-:W3:Y:S01]  /*0f20*/  LDCU UR4, c[0x0][UR4+0x2b4] ;  /* 0x00005680040477ac */ /* 0x000ee20008000800 */
[----:B------:R-:W4:Y:S01]  /*0f30*/  S2UR UR9, SR_CTAID.Y ;  /* 0x00000000000979c3 */ /* 0x000f220000002600 */
[----:B------:R-:W2:Y:S01]  /*0f40*/  LDCU UR8, c[0x0][0xf30] ;  /* 0x0001e600ff0877ac */ /* 0x000ea20008000800 */
[----:B------:R-:W-:Y:S02]  /*0f50*/  USHF.L.U32 UR18, UR37, 0x6, URZ ;  /* 0x0000000625127899 */ /* 0x000fe400080006ff */
[----:B------:R-:W-:-:S04]  /*0f60*/  ULOP3.LUT UR6, UR37, 0x7, URZ, 0xc0, !UPT ;  /* 0x0000000725067892 */ /* 0x000fc8000f8ec0ff */
[----:B------:R-:W3:Y:S01]  /*0f70*/  LDC R11, c[0x0][0xf24] ;  /* 0x0003c900ff0b7b82 */ /* 0x000ee20000000800 */
[----:B------:R-:W-:Y:S02]  /*0f80*/  UISETP.NE.AND UP1, UPT, UR7, 0x2, UPT ;  /* 0x000000020700788c */ /* 0x000fe4000bf25270 */
[----:B------:R-:W-:Y:S01]  /*0f90*/  ULOP3.LUT UR18, UR18, 0xc0, URZ, 0xc0, !UPT ;  /* 0x000000c012127892 */ /* 0x000fe2000f8ec0ff */
[----:B-1----:R-:W-:Y:S02]  /*0fa0*/  I2FP.F32.U32 R152, UR20 ;  /* 0x0000001400987c45 */ /* 0x002fe40008201000 */
[----:B------:R-:W-:-:S05]  /*0fb0*/  CS2R.32 R5, SR_CgaSize ;  /* 0x0000000000057805 */ /* 0x000fca0000008a00 */
[----:B------:R-:W-:-:S06]  /*0fc0*/  IMAD R5, R5, -0xa0, RZ ;  /* 0xffffff6005057824 */ /* 0x000fcc00078e02ff */
[----:B------:R-:W1:Y:S01]  /*0fd0*/  LDC R5, c[0x0][R5+0x2a0] ;  /* 0x0000a80005057b82 */ /* 0x000e620000000800 */
[----:B--2---:R-:W-:Y:S01]  /*0fe0*/  UISETP.NE.AND UP2, UPT, UR8, 0x1, UPT ;  /* 0x000000010800788c */ /* 0x004fe2000bf45270 */
[----:B------:R-:W-:Y:S01]  /*0ff0*/  FMUL R152, R152, UR5 ;  /* 0x0000000598987c20 */ /* 0x000fe20008400000 */
[----:B------:R-:W-:Y:S01]  /*1000*/  USHF.L.U32 UR5, UR37, 0xb, URZ ;  /* 0x0000000b25057899 */ /* 0x000fe200080006ff */
[----:B----4-:R-:W-:Y:S02]  /*1010*/  I2FP.F32.U32 R150, UR9 ;  /* 0x0000000900967c45 */ /* 0x010fe40008201000 */
[----:B------:R-:W-:-:S05]  /*1020*/  CS2R.32 R3, SR_CgaSize ;  /* 0x0000000000037805 */ /* 0x000fca0000008a00 */
[----:B------:R-:W-:-:S06]  /*1030*/  IMAD R3, R3, -0xa0, RZ ;  /* 0xffffff6003037824 */ /* 0x000fcc00078e02ff */
[----:B------:R-:W2:Y:S01]  /*1040*/  LDC R3, c[0x0][R3+0x2a4] ;  /* 0x0000a90003037b82 */ /* 0x000ea20000000800 */
[----:B------:R-:W-:Y:S01]  /*1050*/  MOV R20, UR9 ;  /* 0x0000000900147c02 */ /* 0x000fe20008000f00 */
[----:B------:R-:W4:Y:S01]  /*1060*/  F2I.U32.TRUNC.NTZ R152, R152 ;  /* 0x0000009800987305 */ /* 0x000f22000020f000 */
[----:B------:R-:W-:Y:S01]  /*1070*/  ULOP3.LUT UR5, UR5, 0x3800, URZ, 0xc0, !UPT ;  /* 0x0000380005057892 */ /* 0x000fe2000f8ec0ff */
[----:B---3--:R-:W-:Y:S01]  /*1080*/  FMUL R150, R150, UR4 ;  /* 0x0000000496967c20 */ /* 0x008fe20008400000 */
[----:B------:R-:W-:Y:S01]  /*1090*/  USHF.L.U32 UR4, UR37, 0x7, URZ ;  /* 0x0000000725047899 */ /* 0x000fe200080006ff */
[----:B------:R-:W-:Y:S02]  /*10a0*/  ISETP.GE.AND P0, PT, R11, 0x1, PT ;  /* 0x000000010b00780c */ /* 0x000fe40003f06270 */
[----:B------:R-:W3:Y:S01]  /*10b0*/  LDC R72, c[0x0][0xf24] ;  /* 0x0003c900ff487b82 */ /* 0x000ee20000000800 */
[----:B------:R-:W-:Y:S01]  /*10c0*/  ULOP3.LUT UR4, UR4, 0x380, URZ, 0xc0, !UPT ;  /* 0x0000038004047892 */ /* 0x000fe2000f8ec0ff */
[----:B------:R-:W1:Y:S06]  /*10d0*/  F2I.U32.TRUNC.NTZ R150, R150 ;  /* 0x0000009600967305 */ /* 0x000e6c000020f000 */
[----:B------:R-:W2:Y:S01]  /*10e0*/  S2UR UR36, SR_CTAID.Z ;  /* 0x00000000002479c3 */ /* 0x000ea20000002700 */
[----:B----4-:R-:W-:-:S05]  /*10f0*/  IADD3 R152, PT, PT, -R152, RZ, RZ ;  /* 0x000000ff98987210 */ /* 0x010fca0007ffe1ff */
[----:B-1----:R-:W-:Y:S01]  /*1100*/  IMAD R152, R5, R152, UR20 ;  /* 0x0000001405987e24 */ /* 0x002fe2000f8e0298 */
[----:B------:R-:W-:-:S05]  /*1110*/  IADD3 R150, PT, PT, -R150, RZ, RZ ;  /* 0x000000ff96967210 */ /* 0x000fca0007ffe1ff */
[----:B--2---:R-:W-:Y:S01]  /*1120*/  IMAD R150, R3, R150, UR9 ;  /* 0x0000000903967e24 */ /* 0x004fe2000f8e0296 */
[----:B------:R-:W-:Y:S06]  /*1130*/  BRA.U UP3, `(.L_x_17) ;  /* 0x0000000103747547 */ /* 0x000fec000b800000 */
[C---:B------:R-:W-:Y:S02]  /*1140*/  ISETP.NE.AND P3, PT, R150.reuse, 0x2, PT ;  /* 0x000000029600780c */ /* 0x040fe40003f65270 */
[C---:B------:R-:W-:Y:S02]  /*1150*/  ISETP.NE.AND P1, PT, R150.reuse, RZ, PT ;  /* 0x000000ff9600720c */ /* 0x040fe40003f25270 */
[----:B------:R-:W-:Y:S02]  /*1160*/  ISETP.NE.AND P4, PT, R150, 0x1, PT ;  /* 0x000000019600780c */ /* 0x000fe40003f85270 */
[----:B------:R-:W-:Y:S02]  /*1170*/  SEL R5, RZ, 0x4, P3 ;  /* 0x00000004ff057807 */ /* 0x000fe40001800000 */
[C---:B------:R-:W-:Y:S02]  /*1180*/  ISETP.EQ.OR P3, PT, R152.reuse, RZ, !P1 ;  /* 0x000000ff9800720c */ /* 0x040fe40004f62670 */
[----:B------:R-:W-:-:S02]  /*1190*/  ISETP.NE.AND P5, PT, R152, RZ, PT ;  /* 0x000000ff9800720c */ /* 0x000fc40003fa5270 */
[C---:B------:R-:W-:Y:S02]  /*11a0*/  ISETP.NE.AND P2, PT, R150.reuse, 0x3, PT ;  /* 0x000000039600780c */ /* 0x040fe40003f45270 */
[----:B------:R-:W-:Y:S02]  /*11b0*/  SEL R0, RZ, 0x2, P4 ;  /* 0x00000002ff007807 */ /* 0x000fe40002000000 */
[----:B------:R-:W-:Y:S02]  /*11c0*/  ISETP.NE.AND P1, PT, R150, 0x4, PT ;  /* 0x000000049600780c */ /* 0x000fe40003f25270 */
[----:B------:R-:W-:Y:S02]  /*11d0*/  SEL R0, R0, 0x2, P5 ;  /* 0x0000000200007807 */ /* 0x000fe40002800000 */
[----:B------:R-:W-:Y:S02]  /*11e0*/  SEL R5, R5, 0x4, P5 ;  /* 0x0000000405057807 */ /* 0x000fe40002800000 */
[----:B------:R-:W-:-:S02]  /*11f0*/  SEL R2, RZ, 0x1, !P3 ;  /* 0x00000001ff027807 */ /* 0x000fc40005800000 */
[----:B------:R-:W-:Y:S02]  /*1200*/  SEL R4, RZ, 0x8, P2 ;  /* 0x00000008ff047807 */ /* 0x000fe40001000000 */
[----:B------:R-:W-:Y:S02]  /*1210*/  SEL R3, RZ, 0x10, P1 ;  /* 0x00000010ff037807 */ /* 0x000fe40000800000 */
[C---:B------:R-:W-:Y:S02]  /*1220*/  ISETP.NE.AND P3, PT, R150.reuse, 0x5, PT ;  /* 0x000000059600780c */ /* 0x040fe40003f65270 */
[----:B------:R-:W-:Y:S02]  /*1230*/  ISETP.NE.AND P2, PT, R150, 0x6, PT ;  /* 0x000000069600780c */ /* 0x000fe40003f45270 */
[----:B------:R-:W-:Y:S02]  /*1240*/  IADD3 R5, PT, PT, R5, R0, R2 ;  /* 0x0000000005057210 */ /* 0x000fe40007ffe002 */
[----:B------:R-:W-:-:S02]  /*1250*/  SEL R4, R4, 0x8, P5 ;  /* 0x0000000804047807 */ /* 0x000fc40002800000 */
[----:B------:R-:W-:Y:S02]  /*1260*/  SEL R3, R3, 0x10, P5 ;  /* 0x0000001003037807 */ /* 0x000fe40002800000 */
[----:B------:R-:W-:Y:S02]  /*1270*/  ISETP.NE.AND P1, PT, R150, 0x7, PT ;  /* 0x000000079600780c */ /* 0x000fe40003f25270 */
[----:B------:R-:W-:Y:S02]  /*1280*/  SEL R2, RZ, 0x20, P3 ;  /* 0x00000020ff027807 */ /* 0x000fe40001800000 */
[----:B------:R-:W-:Y:S02]  /*1290*/  SEL R0, RZ, 0x40, P2 ;  /* 0x00000040ff007807 */ /* 0x000fe40001000000 */
[----:B------:R-:W-:Y:S02]  /*12a0*/  IADD3 R4, PT, PT, R3, R4, R5 ;  /* 0x0000000403047210 */ /* 0x000fe40007ffe005 */
[----:B------:R-:W-:-:S02]  /*12b0*/  SEL R3, RZ, 0x80, P1 ;  /* 0x00000080ff037807 */ /* 0x000fc40000800000 */
[----:B------:R-:W-:Y:S02]  /*12c0*/  SEL R5, R2, 0x20, P5 ;  /* 0x0000002002057807 */ /* 0x000fe40002800000 */
[----:B------:R-:W-:Y:S02]  /*12d0*/  SEL R0, R0, 0x40, P5 ;  /* 0x0000004000007807 */ /* 0x000fe40002800000 */
[----:B------:R-:W-:Y:S02]  /*12e0*/  SEL R3, R3, 0x80, P5 ;  /* 0x0000008003037807 */ /* 0x000fe40002800000 */
[----:B------:R-:W-:-:S05]  /*12f0*/  IADD3 R0, PT, PT, R0, R5, R4 ;  /* 0x0000000500007210 */ /* 0x000fca0007ffe004 */
[----:B------:R-:W-:Y:S02]  /*1300*/  IMAD.IADD R0, R0, 0x1, R3 ;  /* 0x0000000100007824 */ /* 0x000fe400078e0203 */
.L_x_17:
[----:B------:R-:W-:Y:S05]  /*1310*/  @!P0 BRA `(.L_x_18) ;  /* 0x0000000000c08947 */ /* 0x000fea0003800000 */
[----:B------:R-:W1:Y:S01]  /*1320*/  LDC.64 R4, c[0x0][0xf18] ;  /* 0x0003c600ff047b82 */ /* 0x000e620000000a00 */
[----:B------:R-:W-:-:S07]  /*1330*/  ISETP.NE.AND P0, PT, R11, 0x1, PT ;  /* 0x000000010b00780c */ /* 0x000fce0003f05270 */
[----:B------:R-:W2:Y:S08]  /*1340*/  LDC R10, c[0x0][0xf0c] ;  /* 0x0003c300ff0a7b82 */ /* 0x000eb00000000800 */
[----:B------:R-:W4:Y:S08]  /*1350*/  LDC R13, c[0x0][0x370] ;  /* 0x0000dc00ff0d7b82 */ /* 0x000f300000000800 */
[----:B------:R-:W3:Y:S01]  /*1360*/  LDC R12, c[0x0][0x374] ;  /* 0x0000dd00ff0c7b82 */ /* 0x000ee20000000800 */
[----:B-1----:R-:W-:Y:S01]  /*1370*/  ISETP.NE.AND P1, PT, R4, 0x1, PT ;  /* 0x000000010400780c */ /* 0x002fe20003f25270 */
[----:B------:R-:W-:-:S06]  /*1380*/  IMAD.HI.U32 R18, R20, R5, RZ ;  /* 0x0000000514127227 */ /* 0x000fcc00078e00ff */
[----:B------:R-:W4:Y:S01]  /*1390*/  LDC.64 R6, c[0x0][0xf10] ;  /* 0x0003c400ff067b82 */ /* 0x000f220000000a00 */
[----:B--2---:R-:W-:-:S07]  /*13a0*/  ISETP.NE.AND P2, PT, R10, 0x1, PT ;  /* 0x000000010a00780c */ /* 0x004fce0003f45270 */
[----:B------:R-:W1:Y:S08]  /*13b0*/  LDC R9, c[0x0][0xf20] ;  /* 0x0003c800ff097b82 */ /* 0x000e700000000800 */
[----:B------:R-:W2:Y:S01]  /*13c0*/  LDC.64 R2, c[0x0][0xf28] ;  /* 0x0003ca00ff027b82 */ /* 0x000ea20000000a00 */
[----:B---3--:R-:W-:-:S04]  /*13d0*/  IMAD.HI.U32 R14, R12, R5, RZ ;  /* 0x000000050c0e7227 */ /* 0x008fc800078e00ff */
[----:B------:R-:W-:Y:S02]  /*13e0*/  IMAD.U32 R5, RZ, RZ, UR20 ;  /* 0x00000014ff057e24 */ /* 0x000fe4000f8e00ff */
[----:B----4-:R-:W-:-:S04]  /*13f0*/  IMAD.HI.U32 R16, R13, R6, RZ ;  /* 0x000000060d107227 */ /* 0x010fc800078e00ff */
[----:B------:R-:W-:Y:S01]  /*1400*/  IMAD.HI.U32 R6, R6, UR20, RZ ;  /* 0x0000001406067c27 */ /* 0x000fe2000f8e00ff */
[----:B------:R-:W-:Y:S02]  /*1410*/  @P2 SHF.R.U32.HI R13, RZ, R7, R16 ;  /* 0x00000007ff0d2219 */ /* 0x000fe40000011610 */
[-C--:B-1----:R-:W-:Y:S02]  /*1420*/  @P1 SHF.R.U32.HI R12, RZ, R9.reuse, R14 ;  /* 0x00000009ff0c1219 */ /* 0x082fe4000001160e */
[----:B------:R-:W-:Y:S02]  /*1430*/  SHF.R.U32.HI R9, RZ, R9, R18 ;  /* 0x00000009ff097219 */ /* 0x000fe40000011612 */
[----:B------:R-:W-:Y:S02]  /*1440*/  SHF.R.U32.HI R6, RZ, R7, R6 ;  /* 0x00000007ff067219 */ /* 0x000fe40000011606 */
[----:B------:R-:W-:Y:S01]  /*1450*/  SEL R9, R20, R9, !P1 ;  /* 0x0000000914097207 */ /* 0x000fe20004800000 */
[----:B--2---:R-:W-:Y:S01]  /*1460*/  IMAD.HI.U32 R14, R12, R2, RZ ;  /* 0x000000020c0e7227 */ /* 0x004fe200078e00ff */
[----:B------:R-:W-:-:S03]  /*1470*/  SEL R5, R5, R6, !P2 ;  /* 0x0000000605057207 */ /* 0x000fc60005000000 */
[----:B------:R-:W-:Y:S01]  /*1480*/  IMAD.HI.U32 R16, R13, R2, RZ ;  /* 0x000000020d107227 */ /* 0x000fe200078e00ff */
[----:B------:R-:W-:-:S03]  /*1490*/  @P0 SHF.R.U32.HI R12, RZ, R3, R14 ;  /* 0x00000003ff0c0219 */ /* 0x000fc6000001160e */
[----:B------:R-:W-:Y:S01]  /*14a0*/  IMAD.MOV R7, RZ, RZ, -R5 ;  /* 0x000000ffff077224 */ /* 0x000fe200078e0a05 */
[----:B------:R-:W-:Y:S01]  /*14b0*/  @P0 SHF.R.U32.HI R13, RZ, R3, R16 ;  /* 0x00000003ff0d0219 */ /* 0x000fe20000011610 */
[----:B------:R-:W-:Y:S02]  /*14c0*/  IMAD R12, R12, R11, RZ ;  /* 0x0000000b0c0c7224 */ /* 0x000fe400078e02ff */
[----:B------:R-:W-:Y:S02]  /*14d0*/  IMAD R7, R10, R7, UR20 ;  /* 0x000000140a077e24 */ /* 0x000fe4000f8e0207 */
[----:B------:R-:W-:Y:S01]  /*14e0*/  IMAD R6, R13, R11, RZ ;  /* 0x0000000b0d067224 */ /* 0x000fe200078e02ff */
[----:B------:R-:W-:-:S04]  /*14f0*/  ISETP.GE.AND P1, PT, R9, R12, PT ;  /* 0x0000000c0900720c */ /* 0x000fc80003f26270 */
[----:B------:R-:W-:Y:S01]  /*1500*/  ISETP.GE.OR P1, PT, R5, R6, P1 ;  /* 0x000000060500720c */ /* 0x000fe20000f26670 */
[----:B------:R-:W-:-:S05]  /*1510*/  IMAD.HI.U32 R6, R9, R2, RZ ;  /* 0x0000000209067227 */ /* 0x000fca00078e00ff */
[----:B------:R-:W-:-:S04]  /*1520*/  SHF.R.U32.HI R6, RZ, R3, R6 ;  /* 0x00000003ff067219 */ /* 0x000fc80000011606 */
[----:B------:R-:W-:-:S03]  /*1530*/  SEL R6, R9, R6, !P0 ;  /* 0x0000000609067207 */ /* 0x000fc60004000000 */
[----:B------:R-:W-:-:S04]  /*1540*/  @!P1 IMAD.HI.U32 R12, R5, R2, RZ ;  /* 0x00000002050c9227 */ /* 0x000fc800078e00ff */
[----:B------:R-:W-:Y:S01]  /*1550*/  IMAD.MOV R2, RZ, RZ, -R6 ;  /* 0x000000ffff027224 */ /* 0x000fe200078e0a06 */
[----:B------:R-:W-:-:S03]  /*1560*/  @!P1 SHF.R.U32.HI R12, RZ, R3, R12 ;  /* 0x00000003ff0c9219 */ /* 0x000fc6000001160c */
[----:B------:R-:W-:Y:S01]  /*1570*/  IMAD R2, R11, R2, R9 ;  /* 0x000000020b027224 */ /* 0x000fe200078e0209 */
[----:B------:R-:W-:-:S04]  /*1580*/  @!P1 SEL R3, R5, R12, !P0 ;  /* 0x0000000c05039207 */ /* 0x000fc80004000000 */
[----:B------:R-:W-:Y:S01]  /*1590*/  @!P1 IADD3 R6, PT, PT, R6, -R3, RZ ;  /* 0x8000000306069210 */ /* 0x000fe20007ffe0ff */
[----:B------:R-:W-:Y:S01]  /*15a0*/  @!P1 IMAD R2, R2, R13, R3 ;  /* 0x0000000d02029224 */ /* 0x000fe200078e0203 */
[----:B------:R-:W-:-:S03]  /*15b0*/  IADD3 R3, PT, PT, -R9, RZ, RZ ;  /* 0x000000ff09037210 */ /* 0x000fc60007ffe1ff */
[----:B------:R-:W-:Y:S01]  /*15c0*/  @!P1 IMAD R9, R6, R11, R5 ;  /* 0x0000000b06099224 */ /* 0x000fe200078e0205 */
[----:B------:R-:W-:Y:S01]  /*15d0*/  @!P1 MOV R5, R2 ;  /* 0x0000000200059202 */ /* 0x000fe20000000f00 */
[----:B------:R-:W-:-:S04]  /*15e0*/  IMAD R3, R4, R3, R20 ;  /* 0x0000000304037224 */ /* 0x000fc800078e0214 */
[----:B------:R-:W-:Y:S02]  /*15f0*/  IMAD R7, R5, R10, R7 ;  /* 0x0000000a05077224 */ /* 0x000fe400078e0207 */
[----:B------:R-:W-:-:S03]  /*1600*/  IMAD R20, R9, R4, R3 ;  /* 0x0000000409147224 */ /* 0x000fc600078e0203 */
[----:B------:R-:W-:-:S15]  /*1610*/  R2UR UR20, R7 ;  /* 0x00000000071472ca */ /* 0x000fde00000e0000 */
.L_x_18:
[----:B------:R-:W-:Y:S05]  /*1620*/  BRA.U UP2, `(.L_x_19) ;  /* 0x0000000102487547 */ /* 0x000fea000b800000 */
[----:B------:R-:W1:Y:S08]  /*1630*/  LDC.64 R4, c[0x0][0xf10] ;  /* 0x0003c400ff047b82 */ /* 0x000e700000000a00 */
[----:B------:R-:W2:Y:S08]  /*1640*/  LDC.64 R2, c[0x0][0xf18] ;  /* 0x0003c600ff027b82 */ /* 0x000eb00000000a00 */
[----:B------:R-:W4:Y:S08]  /*1650*/  LDC R6, c[0x0][0xf20] ;  /* 0x0003c800ff067b82 */ /* 0x000f300000000800 */
[----:B------:R-:W3:Y:S01]  /*1660*/  LDC R7, c[0x0][0xf0c] ;  /* 0x0003c300ff077b82 */ /* 0x000ee20000000800 */
[----:B-1----:R-:W-:-:S05]  /*1670*/  IMAD.HI.U32 R4, R4, UR20, RZ ;  /* 0x0000001404047c27 */ /* 0x002fca000f8e00ff */
[----:B------:R-:W-:Y:S01]  /*1680*/  SHF.R.U32.HI R4, RZ, R5, R4 ;  /* 0x00000005ff047219 */ /* 0x000fe20000011604 */
[----:B--2---:R-:W-:Y:S01]  /*1690*/  IMAD.HI.U32 R3, R20, R3, RZ ;  /* 0x0000000314037227 */ /* 0x004fe200078e00ff */
[----:B------:R-:W-:-:S04]  /*16a0*/  ISETP.NE.AND P0, PT, R2, 0x1, PT ;  /* 0x000000010200780c */ /* 0x000fc80003f05270 */
[----:B----4-:R-:W-:Y:S01]  /*16b0*/  SHF.R.U32.HI R5, RZ, R6, R3 ;  /* 0x00000006ff057219 */ /* 0x010fe20000011603 */
[----:B------:R-:W-:Y:S01]  /*16c0*/  IMAD.U32 R3, RZ, RZ, UR20 ;  /* 0x00000014ff037e24 */ /* 0x000fe2000f8e00ff */
[----:B---3--:R-:W-:-:S04]  /*16d0*/  ISETP.NE.AND P1, PT, R7, 0x1, PT ;  /* 0x000000010700780c */ /* 0x008fc80003f25270 */
[----:B------:R-:W-:Y:S02]  /*16e0*/  SEL R3, R3, R4, !P1 ;  /* 0x0000000403037207 */ /* 0x000fe40004800000 */
[----:B------:R-:W-:-:S05]  /*16f0*/  SEL R4, R20, R5, !P0 ;  /* 0x0000000514047207 */ /* 0x000fca0004000000 */
[----:B------:R-:W-:Y:S02]  /*1700*/  IMAD.IADD R6, R4, 0x1, -R3 ;  /* 0x0000000104067824 */ /* 0x000fe400078e0a03 */
[----:B------:R-:W-:Y:S02]  /*1710*/  IMAD.IADD R3, R3, 0x1, -R4 ;  /* 0x0000000103037824 */ /* 0x000fe400078e0a04 */
[----:B------:R-:W-:Y:S02]  /*1720*/  IMAD R6, R6, R7, UR20 ;  /* 0x0000001406067e24 */ /* 0x000fe4000f8e0207 */
[----:B------:R-:W-:-:S03]  /*1730*/  IMAD R20, R3, R2, R20 ;  /* 0x0000000203147224 */ /* 0x000fc600078e0214 */
[----:B------:R-:W-:-:S15]  /*1740*/  R2UR UR20, R6 ;  /* 0x00000000061472ca */ /* 0x000fde00000e0000 */
.L_x_19:
[----:B------:R-:W-:Y:S05]  /*1750*/  BRA.U !UP0, `(.L_x_20) ;  /* 0x00000001080c7547 */ /* 0x000fea000b800000 */
[----:B------:R-:W-:Y:S01]  /*1760*/  UCGABAR_WAIT ;  /* 0x0000000000007dc7 */ /* 0x000fe20008000000 */
[----:B------:R-:W-:Y:S01]  /*1770*/  CCTL.IVALL ;  /* 0x00000000ff00798f */ /* 0x000fe20002000000 */
[----:B------:R-:W-:Y:S05]  /*1780*/  BRA `(.L_x_21) ;  /* 0x0000000000047947 */ /* 0x000fea0003800000 */
.L_x_20:
[----:B------:R-:W-:Y:S06]  /*1790*/  BAR.SYNC.DEFER_BLOCKING 0x0 ;  /* 0x0000000000007b1d */ /* 0x000fec0000010000 */
.L_x_21:
[----:B------:R-:W-:Y:S05]  /*17a0*/  BRA.U UP1, `(.L_x_22) ;  /* 0x00000015010c7547 */ /* 0x000fea000b800000 */
[----:B------:R-:W1:Y:S01]  /*17b0*/  LDCU UR30, c[0x0][0x38c] ;  /* 0x00007180ff1e77ac */ /* 0x000e620008000800 */
[----:B------:R-:W2:Y:S01]  /*17c0*/  LDC R9, c[0x0][0x370] ;  /* 0x0000dc00ff097b82 */ /* 0x000ea20000000800 */
[----:B------:R-:W-:Y:S01]  /*17d0*/  PLOP3.LUT P1, PT, PT, PT, UP4, 0x80, 0x8 ;  /* 0x000000000008781c */ /* 0x000fe20003f2f048 */
[----:B------:R-:W-:Y:S01]  /*17e0*/  HFMA2 R12, -RZ, RZ, 0, 0 ;  /* 0x00000000ff0c7431 */ /* 0x000fe200000001ff */
[----:B------:R-:W-:Y:S01]  /*17f0*/  UISETP.NE.AND UP1, UPT, UR7, URZ, UPT ;  /* 0x000000ff0700728c */ /* 0x000fe2000bf25270 */
[----:B------:R-:W-:Y:S01]  /*1800*/  ISETP.EQ.OR P4, PT, R8, RZ, P6 ;  /* 0x000000ff0800720c */ /* 0x000fe20003782670 */
[----:B------:R-:W-:Y:S01]  /*1810*/  IMAD.MOV.U32 R15, RZ, RZ, 0x1 ;  /* 0x00000001ff0f7424 */ /* 0x000fe200078e00ff */
[----:B------:R-:W-:Y:S01]  /*1820*/  PLOP3.LUT P1, PT, P1, PT, PT, 0x8, 0x80 ;  /* 0x000000000080781c */ /* 0x000fe20000f2e170 */
[----:B------:R-:W-:Y:S01]  /*1830*/  IMAD.MOV.U32 R14, RZ, RZ, RZ ;  /* 0x000000ffff0e7224 */ /* 0x000fe200078e00ff */
[----:B------:R-:W4:Y:S01]  /*1840*/  LDC R0, c[0x0][0x374] ;  /* 0x0000dd00ff007b82 */ /* 0x000f220000000800 */
[----:B------:R-:W-:Y:S01]  /*1850*/  IMAD.MOV.U32 R10, RZ, RZ, RZ ;  /* 0x000000ffff0a7224 */ /* 0x000fe200078e00ff */
[----:B------:R-:W-:Y:S01]  /*1860*/  MOV R8, 0x1 ;  /* 0x0000000100087802 */ /* 0x000fe20000000f00 */
[----:B------:R-:W2:Y:S01]  /*1870*/  LDCU.64 UR40, c[0x0][0x348] ;  /* 0x00006900ff2877ac */ /* 0x000ea20008000a00 */
[----:B------:R-:W-:-:S02]  /*1880*/  USEL UR15, UR15, 0x2, UP1 ;  /* 0x000000020f0f7887 */ /* 0x000fc40008800000 */
[----:B-1----:R-:W-:Y:S02]  /*1890*/  UIADD3 UR8, UPT, UPT, UR30, 0xff, URZ ;  /* 0x000000ff1e087890 */ /* 0x002fe4000fffe0ff */
[----:B------:R-:W-:Y:S02]  /*18a0*/  UIADD3 UR9, UPT, UPT, UR30, -0x1, URZ ;  /* 0xffffffff1e097890 */ /* 0x000fe4000fffe0ff */
[----:B------:R-:W-:Y:S02]  /*18b0*/  USHF.R.S32.HI UR38, URZ, 0x1f, UR8 ;  /* 0x0000001fff267899 */ /* 0x000fe40008011408 */
[----:B------:R-:W-:Y:S02]  /*18c0*/  UISETP.GE.U32.AND UP2, UPT, UR9, -0x1ff, UPT ;  /* 0xfffffe010900788c */ /* 0x000fe4000bf46070 */
[----:B------:R-:W-:Y:S02]  /*18d0*/  ULEA.HI UR38, UR38, UR8, URZ, 0x8 ;  /* 0x0000000826267291 */ /* 0x000fe4000f8f40ff */
[----:B------:R-:W-:-:S02]  /*18e0*/  UIADD3 UR30, UPT, UPT, UR30, 0x1fe, URZ ;  /* 0x000001fe1e1e7890 */ /* 0x000fc4000fffe0ff */
[----:B------:R-:W-:Y:S01]  /*18f0*/  USHF.R.S32.HI UR38, URZ, 0x8, UR38 ;  /* 0x00000008ff267899 */ /* 0x000fe20008011426 */
[----:B------:R-:W-:Y:S01]  /*1900*/  UMOV UR8, 0x400 ;  /* 0x0000040000087882 */ /* 0x000fe20000000000 */
[----:B------:R-:W-:Y:S02]  /*1910*/  UMOV UR22, URZ ;  /* 0x000000ff00167c82 */ /* 0x000fe40008000000 */
[----:B------:R-:W-:Y:S02]  /*1920*/  UISETP.LT.U32.AND UP0, UPT, UR38, 0x3, UPT ;  /* 0x000000032600788c */ /* 0x000fe4000bf01070 */
[----:B------:R-:W-:Y:S02]  /*1930*/  ULEA UR7, UR37, UR8, 0x18 ;  /* 0x0000000825077291 */ /* 0x000fe4000f8ec0ff */
[----:B------:R-:W-:Y:S02]  /*1940*/  USEL UR31, UR38, 0x3, UP0 ;  /* 0x00000003261f7887 */ /* 0x000fe40008000000 */
[----:B------:R-:W-:-:S02]  /*1950*/  UIADD3 UR29, UPT, UPT, UR7, 0x34800, UR4 ;  /* 0x00034800071d7890 */ /* 0x000fc4000fffe004 */
[----:B------:R-:W-:Y:S02]  /*1960*/  UIADD3 UR14, UPT, UPT, UR31, -0x1, URZ ;  /* 0xffffffff1f0e7890 */ /* 0x000fe4000fffe0ff */
[----:B------:R-:W-:Y:S02]  /*1970*/  @UP2 UIADD3 UR14, UPT, UPT, UR31, URZ, URZ ;  /* 0x000000ff1f0e2290 */ /* 0x000fe4000fffe0ff */
[----:B------:R-:W-:Y:S02]  /*1980*/  UIADD3 UR23, UPT, UPT, UR38, -UR31, URZ ;  /* 0x8000001f26177290 */ /* 0x000fe4000fffe0ff */
[----:B------:R-:W-:-:S12]  /*1990*/  UIADD3 UR14, UPT, UPT, UR14, 0x1, URZ ;  /* 0x000000010e0e7890 */ /* 0x000fd8000fffe0ff */
.L_x_46:
[----:B------:R-:W-:-:S09]  /*19a0*/  UISETP.NE.AND UP0, UPT, UR37, URZ, UPT ;  /* 0x000000ff2500728c */ /* 0x000fd2000bf05270 */
[----:B------:R-:W-:Y:S05]  /*19b0*/  BRA.U UP0, `(.L_x_23) ;  /* 0x0000000100287547 */ /* 0x000fea000b800000 */
[----:B------:R-:W-:Y:S02]  /*19c0*/  LEA R2, R10, UR7, 0x3 ;  /* 0x000000070a027c11 */ /* 0x000fe4000f8e18ff */
[----:B------:R-:W-:-:S04]  /*19d0*/  SHF.L.U32 R3, R8, 0x1f, RZ ;  /* 0x0000001f08037819 */ /* 0x000fc800000006ff */
[----:B------:R-:W1:Y:S02]  /*19e0*/  SYNCS.PHASECHK.TRANS64.TRYWAIT P0, [R2+URZ+0xc0], R3 ;  /* 0x0000c003020075a7 */ /* 0x000e6400080011ff */
[----:B-1----:R-:W-:Y:S05]  /*19f0*/  @!P0 BRA `(.L_x_24) ;  /* 0x000000a0007c8947 */ /* 0x002fea0003800000 */
.L_x_142:
[----:B------:R1:W-:Y:S01]  /*1a00*/  SYNCS.ARRIVE.TRANS64.A1T0 RZ, [R2+URZ+0xb0], RZ ;  /* 0x0000b0ff02ff79a7 */ /* 0x0003e200081000ff */
[----:B------:R-:W-:-:S05]  /*1a10*/  VIADD R10, R10, 0x1 ;  /* 0x000000010a0a7836 */ /* 0x000fca0000000000 */
[----:B------:R-:W-:-:S04]  /*1a20*/  ISETP.NE.AND P0, PT, R10, 0x2, PT ;  /* 0x000000020a00780c */ /* 0x000fc80003f05270 */
[----:B------:R-:W-:Y:S02]  /*1a30*/  SEL R3, RZ, 0x1, P0 ;  /* 0x00000001ff037807 */ /* 0x000fe40000000000 */
[----:B------:R-:W-:Y:S02]  /*1a40*/  SEL R10, R10, RZ, P0 ;  /* 0x000000ff0a0a7207 */ /* 0x000fe40000000000 */
[----:B------:R-:W-:Y:S02]  /*1a50*/  LOP3.LUT R8, R8, R3, RZ, 0x3c, !PT ;  /* 0x0000000308087212 */ /* 0x000fe400078e3cff */
.L_x_23:
[----:B------:R-:W-:Y:S01]  /*1a60*/  ULEA UR8, UR22, UR7, 0x3 ;  /* 0x0000000716087291 */ /* 0x000fe2000f8e18ff */
[----:B-1----:R-:W-:Y:S01]  /*1a70*/  SHF.L.U32 R2, R15, 0x1f, RZ ;  /* 0x0000001f0f027819 */ /* 0x002fe200000006ff */
[----:B------:R-:W-:Y:S01]  /*1a80*/  UISETP.GE.U32.AND UP0, UPT, UR30, 0x1ff, UPT ;  /* 0x000001ff1e00788c */ /* 0x000fe2000bf06070 */
[----:B------:R-:W-:Y:S01]  /*1a90*/  R2UR UR11, R20 ;  /* 0x00000000140b72ca */ /* 0x000fe200000e0000 */
[----:B------:R-:W-:Y:S01]  /*1aa0*/  ULEA UR35, UR20, UR6, 0x3 ;  /* 0x0000000614237291 */ /* 0x000fe2000f8e18ff */
[----:B------:R-:W-:-:S03]  /*1ab0*/  UMOV UR43, URZ ;  /* 0x000000ff002b7c82 */ /* 0x000fc60008000000 */
[----:B------:R-:W-:Y:S01]  /*1ac0*/  USHF.L.U32 UR35, UR35, 0x4, URZ ;  /* 0x0000000423237899 */ /* 0x000fe200080006ff */
[----:B------:R1:W1:Y:S07]  /*1ad0*/  SYNCS.PHASECHK.TRANS64.TRYWAIT P2, [UR8+0x18], R2 ;  /* 0x00001802ff0075a7 */ /* 0x00026e0008041108 */
[----:B------:R-:W-:Y:S02]  /*1ae0*/  USHF.L.U32 UR27, UR11, 0x8, URZ ;  /* 0x000000080b1b7899 */ /* 0x000fe400080006ff */
[----:B------:R-:W-:Y:S01]  /*1af0*/  USHF.L.U32 UR11, UR11, 0x1, URZ ;  /* 0x000000010b0b7899 */ /* 0x000fe200080006ff */
[----:B------:R-:W-:Y:S11]  /*1b00*/  BRA.U !UP0, `(.L_x_25) ;  /* 0x0000000508147547 */ /* 0x000ff6000b800000 */
[----:B------:R-:W-:Y:S01]  /*1b10*/  UMOV UR42, URZ ;  /* 0x000000ff002a7c82 */ /* 0x000fe20008000000 */
[----:B------:R-:W-:-:S05]  /*1b20*/  UMOV UR39, UR22 ;  /* 0x0000001600277c82 */ /* 0x000fca0008000000 */
.L_x_33:
[----:B------:R-:W-:Y:S01]  /*1b30*/  ULEA UR33, UR39, UR7, 0x3 ;  /* 0x0000000727217291 */ /* 0x000fe2000f8e18ff */
[----:B------:R-:W-:Y:S01]  /*1b40*/  @!P6 MOV R3, 0xcc00 ;  /* 0x0000cc000003e802 */ /* 0x000fe20000000f00 */
[----:B-12---:R-:W-:Y:S10]  /*1b50*/  @P2 BRA `(.L_x_26) ;  /* 0x00000000000c2947 */ /* 0x006ff40003800000 */
[----:B------:R-:W-:-:S04]  /*1b60*/  SHF.L.U32 R5, R15, 0x1f, RZ ;  /* 0x0000001f0f057819 */ /* 0x000fc800000006ff */
[----:B------:R-:W1:Y:S02]  /*1b70*/  SYNCS.PHASECHK.TRANS64.TRYWAIT P0, [UR33+0x18], R5 ;  /* 0x00001805ff0075a7 */ /* 0x000e640008001121 */
[----:B-1----:R-:W-:Y:S05]  /*1b80*/  @!P0 BRA `(.L_x_27) ;  /* 0x000000a0002c8947 */ /* 0x002fea0003800000 */
.L_x_26:
[----:B------:R1:W-:Y:S01]  /*1b90*/  @!P6 SYNCS.ARRIVE.TRANS64 RZ, [UR33], R3 ;  /* 0x00000003ffffe9a7 */ /* 0x0003e20008000021 */
[----:B------:R-:W-:-:S04]  /*1ba0*/  ULOP3.LUT UR8, UR15, 0x2, URZ, 0xfc, !UPT ;  /* 0x000000020f087892 */ /* 0x000fc8000f8efcff */
[----:B------:R-:W-:-:S09]  /*1bb0*/  UISETP.NE.AND UP0, UPT, UR8, 0x2, UPT ;  /* 0x000000020800788c */ /* 0x000fd2000bf05270 */
[----:B------:R-:W-:Y:S05]  /*1bc0*/  BRA.U UP0, `(.L_x_28) ;  /* 0x0000000100047547 */ /* 0x000fea000b800000 */
[----:B--2---:R-:W-:Y:S05]  /*1bd0*/  BPT.TRAP 0x1 ;  /* 0x000000040000795c */ /* 0x004fea0000300000 */
.L_x_28:
[----:B------:R-:W-:Y:S04]  /*1be0*/  BSSY.RECONVERGENT B0, `(.L_x_29) ;  /* 0x0000003000007945 */ /* 0x000fe80003800200 */
[----:B------:R-:W-:Y:S05]  /*1bf0*/  @P4 BRA `(.L_x_30) ;  /* 0x0000000000044947 */ /* 0x000fea0003800000 */
[----:B--2---:R-:W-:Y:S05]  /*1c00*/  BPT.TRAP 0x1 ;  /* 0x000000040000795c */ /* 0x004fea0000300000 */
.L_x_30:
[----:B--2---:R-:W-:Y:S05]  /*1c10*/  BSYNC.RECONVERGENT B0 ;  /* 0x0000000000007941 */ /* 0x004fea0003800200 */
.L_x_29:
[----:B------:R-:W-:Y:S01]  /*1c20*/  UIADD3 UR22, UPT, UPT, UR39, 0x1, URZ ;  /* 0x0000000127167890 */ /* 0x000fe2000fffe0ff */
[----:B------:R-:W-:Y:S01]  /*1c30*/  BSSY.RECONVERGENT B0, `(.L_x_31) ;  /* 0x000002d000007945 */ /* 0x000fe20003800200 */
[----:B------:R-:W-:Y:S02]  /*1c40*/  ELECT P0, URZ, PT ;  /* 0x0000000000ff782f */ /* 0x000fe40003800000 */
[----:B------:R-:W-:-:S04]  /*1c50*/  UISETP.NE.AND UP0, UPT, UR22, 0x3, UPT ;  /* 0x000000031600788c */ /* 0x000fc8000bf05270 */
[----:B------:R-:W-:Y:S02]  /*1c60*/  USEL UR9, URZ, 0x1, UP0 ;  /* 0x00000001ff097887 */ /* 0x000fe40008000000 */
[----:B------:R-:W-:-:S04]  /*1c70*/  USEL UR22, UR22, URZ, UP0 ;  /* 0x000000ff16167287 */ /* 0x000fc80008000000 */
[----:B------:R-:W-:Y:S01]  /*1c80*/  ULEA UR8, UR22, UR7, 0x3 ;  /* 0x0000000716087291 */ /* 0x000fe2000f8e18ff */
[----:B------:R-:W-:-:S04]  /*1c90*/  LOP3.LUT R15, R15, UR9, RZ, 0x3c, !PT ;  /* 0x000000090f0f7c12 */ /* 0x000fc8000f8e3cff */
[----:B------:R-:W-:-:S04]  /*1ca0*/  SHF.L.U32 R2, R15, 0x1f, RZ ;  /* 0x0000001f0f027819 */ /* 0x000fc800000006ff */
[----:B------:R2:W1:Y:S01]  /*1cb0*/  SYNCS.PHASECHK.TRANS64.TRYWAIT P2, [UR8+0x18], R2 ;  /* 0x00001802ff0075a7 */ /* 0x0004620008041108 */
[----:B------:R-:W-:Y:S05]  /*1cc0*/  @!P0 BRA `(.L_x_32) ;  /* 0x00000000008c8947 */ /* 0x000fea0003800000 */
[----:B------:R-:W-:Y:S02]  /*1cd0*/  ULEA UR32, UR39, UR5, 0xe ;  /* 0x0000000527207291 */ /* 0x000fe4000f8e70ff */
[----:B------:R-:W-:Y:S02]  /*1ce0*/  UIADD3 UR52, UP3, UPT, UR40, 0x80, URZ ;  /* 0x0000008028347890 */ /* 0x000fe4000ff7e0ff */
[----:B------:R-:W-:Y:S02]  /*1cf0*/  ULEA UR24, UR39, UR7, 0xf ;  /* 0x0000000727187291 */ /* 0x000fe4000f8e78ff */
[----:B------:R-:W-:Y:S02]  /*1d00*/  UIADD3 UR50, UP2, UPT, UR40, 0x180, URZ ;  /* 0x0000018028327890 */ /* 0x000fe4000ff5e0ff */
[----:B------:R-:W-:Y:S02]  /*1d10*/  ULEA UR16, UR39, UR4, 0xa ;  /* 0x0000000427107291 */ /* 0x000fe4000f8e50ff */
[----:B------:R-:W-:-:S02]  /*1d20*/  UIADD3 UR48, UP1, UPT, UR40, 0x280, URZ ;  /* 0x0000028028307890 */ /* 0x000fc4000ff3e0ff */
[----:B------:R-:W-:Y:S02]  /*1d30*/  USHF.L.U32 UR12, UR42, 0x1, URZ ;  /* 0x000000012a0c7899 */ /* 0x000fe400080006ff */
[----:B------:R-:W-:Y:S02]  /*1d40*/  ULEA UR8, UR39, UR7, 0xb ;  /* 0x0000000727087291 */ /* 0x000fe4000f8e58ff */
[----:B------:R-:W-:Y:S02]  /*1d50*/  UIADD3 UR46, UP0, UPT, UR40, 0x380, URZ ;  /* 0x00000380282e7890 */ /* 0x000fe4000ff1e0ff */
[----:B------:R-:W-:Y:S02]  /*1d60*/  USHF.L.U32 UR34, UR42, 0x8, URZ ;  /* 0x000000082a227899 */ /* 0x000fe400080006ff */
[----:B------:R-:W-:Y:S02]  /*1d70*/  UIADD3.X UR53, UPT, UPT, URZ, UR41, URZ, UP3, !UPT ;  /* 0x00000029ff357290 */ /* 0x000fe40009ffe4ff */
[----:B------:R-:W-:-:S02]  /*1d80*/  UIADD3 UR32, UPT, UPT, UR7, 0x10800, UR32 ;  /* 0x0001080007207890 */ /* 0x000fc4000fffe020 */
[----:B------:R-:W-:Y:S02]  /*1d90*/  UIADD3.X UR51, UPT, UPT, URZ, UR41, URZ, UP2, !UPT ;  /* 0x00000029ff337290 */ /* 0x000fe400097fe4ff */
[----:B------:R-:W-:Y:S02]  /*1da0*/  UIADD3 UR24, UPT, UPT, UR24, 0x1c800, URZ ;  /* 0x0001c80018187890 */ /* 0x000fe4000fffe0ff */
[----:B------:R-:W-:Y:S02]  /*1db0*/  UIADD3.X UR49, UPT, UPT, URZ, UR41, URZ, UP1, !UPT ;  /* 0x00000029ff317290 */ /* 0x000fe40008ffe4ff */
[----:B------:R-:W-:Y:S02]  /*1dc0*/  ULEA.HI UR19, UR6, UR12, URZ, 0x1e ;  /* 0x0000000c06137291 */ /* 0x000fe4000f8ff0ff */
[----:B------:R-:W-:Y:S02]  /*1dd0*/  UIADD3 UR16, UPT, UPT, UR7, 0x34800, UR16 ;  /* 0x0003480007107890 */ /* 0x000fe4000fffe010 */
[----:B------:R-:W-:-:S02]  /*1de0*/  UIADD3.X UR47, UPT, UPT, URZ, UR41, URZ, UP0, !UPT ;  /* 0x00000029ff2f7290 */ /* 0x000fc400087fe4ff */
[----:B------:R-:W-:Y:S01]  /*1df0*/  UIADD3 UR8, UPT, UPT, UR8, 0x35400, URZ ;  /* 0x0003540008087890 */ /* 0x000fe2000fffe0ff */
[----:B------:R-:W-:Y:S01]  /*1e00*/  UMOV UR43, 0xff0000 ;  /* 0x00ff0000002b7882 */ /* 0x000fe20000000000 */
[----:B------:R-:W-:Y:S01]  /*1e10*/  UMOV UR44, 0x0 ;  /* 0x00000000002c7882 */ /* 0x000fe20000000000 */
[----:B------:R-:W-:Y:S01]  /*1e20*/  UMOV UR45, 0x10000000 ;  /* 0x10000000002d7882 */ /* 0x000fe20000000000 */
[----:B------:R-:W-:Y:S01]  /*1e30*/  UMOV UR25, UR33 ;  /* 0x0000002100197c82 */ /* 0x000fe20008000000 */
[----:B------:R-:W-:Y:S01]  /*1e40*/  UMOV UR28, UR36 ;  /* 0x00000024001c7c82 */ /* 0x000fe20008000000 */
[----:B------:R-:W-:Y:S01]  /*1e50*/  UMOV UR26, UR34 ;  /* 0x00000022001a7c82 */ /* 0x000fe20008000000 */
[----:B------:R-:W-:Y:S01]  /*1e60*/  UMOV UR17, UR33 ;  /* 0x0000002100117c82 */ /* 0x000fe20008000000 */
[----:B------:R-:W-:Y:S01]  /*1e70*/  UMOV UR21, UR36 ;  /* 0x0000002400157c82 */ /* 0x000fe20008000000 */
[----:B------:R1:W-:Y:S01]  /*1e80*/  UTMALDG.3D.MULTICAST [UR32], [UR52], UR43, desc[UR44] ;  /* 0x00002c20340073b4 */ /* 0x0003e2000801182b */
[----:B------:R-:W-:Y:S01]  /*1e90*/  UMOV UR10, URZ ;  /* 0x000000ff000a7c82 */ /* 0x000fe20008000000 */
[----:B------:R-:W-:Y:S01]  /*1ea0*/  UMOV UR9, UR33 ;  /* 0x0000002100097c82 */ /* 0x000fe20008000000 */
[----:B------:R-:W-:Y:S01]  /*1eb0*/  UMOV UR13, UR36 ;  /* 0x00000024000d7c82 */ /* 0x000fe20008000000 */
[----:B------:R1:W-:Y:S01]  /*1ec0*/  UTMALDG.3D [UR24], [UR50], desc[UR44] ;  /* 0x00002c18320075b4 */ /* 0x0003e20008011000 */
[----:B------:R1:W-:Y:S01]  /*1ed0*/  UTMALDG.4D.MULTICAST [UR16], [UR48], UR43, desc[UR44] ;  /* 0x00002c10300073b4 */ /* 0x0003e2000801982b */
[----:B------:R1:W-:Y:S01]  /*1ee0*/  UTMALDG.4D [UR8], [UR46], desc[UR44] ;  /* 0x00002c082e0075b4 */ /* 0x0003e20008019000 */
[----:B------:R-:W-:Y:S01]  /*1ef0*/  NOP ;  /* 0x0000000000007918 */ /* 0x000fe20000000000 */
.L_x_32:
[----:B-1----:R-:W-:Y:S05]  /*1f00*/  BSYNC.RECONVERGENT B0 ;  /* 0x0000000000007941 */ /* 0x002fea0003800200 */
.L_x_31:
[----:B------:R-:W-:Y:S01]  /*1f10*/  UIADD3 UR42, UPT, UPT, UR42, 0x1, URZ ;  /* 0x000000012a2a7890 */ /* 0x000fe2000fffe0ff */
[----:B------:R-:W-:Y:S01]  /*1f20*/  UMOV UR39, UR22 ;  /* 0x0000001600277c82 */ /* 0x000fe20008000000 */
[----:B------:R-:W-:Y:S02]  /*1f30*/  UMOV UR43, UR14 ;  /* 0x0000000e002b7c82 */ /* 0x000fe40008000000 */
[----:B------:R-:W-:-:S09]  /*1f40*/  UISETP.NE.AND UP0, UPT, UR42, UR14, UPT ;  /* 0x0000000e2a00728c */ /* 0x000fd2000bf05270 */
[----:B------:R-:W-:Y:S05]  /*1f50*/  BRA.U UP0, `(.L_x_33) ;  /* 0xfffffff900f47547 */ /* 0x000fea000b83ffff */
.L_x_25:
[----:B------:R-:W-:Y:S01]  /*1f60*/  ULEA UR8, UR22, UR7, 0x3 ;  /* 0x0000000716087291 */ /* 0x000fe2000f8e18ff */
[----:B-12---:R-:W-:Y:S01]  /*1f70*/  SHF.L.U32 R2, R15, 0x1f, RZ ;  /* 0x0000001f0f027819 */ /* 0x006fe200000006ff */
[----:B------:R-:W-:Y:S01]  /*1f80*/  @!P1 SYNCS.ARRIVE.TRANS64.A1T0 RZ, [UR7+0x78], RZ ;  /* 0x000078ffffff99a7 */ /* 0x000fe20008100007 */
[----:B------:R-:W-:-:S06]  /*1f90*/  UISETP.GT.AND UP0, UPT, UR38, UR31, UPT ;  /* 0x0000001f2600728c */ /* 0x000fcc000bf04270 */
[----:B------:R1:W2:Y:S03]  /*1fa0*/  SYNCS.PHASECHK.TRANS64.TRYWAIT P1, [UR8+0x18], R2 ;  /* 0x00001802ff0075a7 */ /* 0x0002a60008021108 */
[----:B------:R-:W-:Y:S05]  /*1fb0*/  BRA.U !UP0, `(.L_x_34) ;  /* 0x00000005080c7547 */ /* 0x000fea000b800000 */
[----:B------:R-:W-:Y:S01]  /*1fc0*/  UIADD3 UR39, UPT, UPT, UR23, UR43, URZ ;  /* 0x0000002b17277290 */ /* 0x000fe2000fffe0ff */
[----:B------:R-:W-:-:S11]  /*1fd0*/  UMOV UR42, UR22 ;  /* 0x00000016002a7c82 */ /* 0x000fd60008000000 */
.L_x_42:
[----:B------:R-:W-:Y:S01]  /*1fe0*/  ULEA UR33, UR42, UR7, 0x3 ;  /* 0x000000072a217291 */ /* 0x000fe2000f8e18ff */
[----:B--2---:R-:W-:Y:S01]  /*1ff0*/  @!P6 MOV R3, 0xcc00 ;  /* 0x0000cc000003e802 */ /* 0x004fe20000000f00 */
[----:B--2---:R-:W-:Y:S10]  /*2000*/  @P1 BRA `(.L_x_35) ;  /* 0x00000000000c1947 */ /* 0x004ff40003800000 */
[----:B------:R-:W-:-:S04]  /*2010*/  SHF.L.U32 R5, R15, 0x1f, RZ ;  /* 0x0000001f0f057819 */ /* 0x000fc800000006ff */
[----:B------:R-:W2:Y:S02]  /*2020*/  SYNCS.PHASECHK.TRANS64.TRYWAIT P0, [UR33+0x18], R5 ;  /* 0x00001805ff0075a7 */ /* 0x000ea40008001121 */
[----:B--2---:R-:W-:Y:S05]  /*2030*/  @!P0 BRA `(.L_x_36) ;  /* 0x0000009c00188947 */ /* 0x004fea0003800000 */
.L_x_35:
[----:B------:R2:W-:Y:S01]  /*2040*/  @!P6 SYNCS.ARRIVE.TRANS64 RZ, [UR33], R3 ;  /* 0x00000003ffffe9a7 */ /* 0x0005e20008000021 */
[----:B------:R-:W-:-:S04]  /*2050*/  ULOP3.LUT UR8, UR15, 0x2, URZ, 0xfc, !UPT ;  /* 0x000000020f087892 */ /* 0x000fc8000f8efcff */
[----:B------:R-:W-:-:S09]  /*2060*/  UISETP.NE.AND UP0, UPT, UR8, 0x2, UPT ;  /* 0x000000020800788c */ /* 0x000fd2000bf05270 */
[----:B------:R-:W-:Y:S05]  /*2070*/  BRA.U UP0, `(.L_x_37) ;  /* 0x0000000100047547 */ /* 0x000fea000b800000 */
[----:B------:R-:W-:Y:S05]  /*2080*/  BPT.TRAP 0x1 ;  /* 0x000000040000795c */ /* 0x000fea0000300000 */
.L_x_37:
[----:B------:R-:W-:Y:S04]  /*2090*/  BSSY.RECONVERGENT B0, `(.L_x_38) ;  /* 0x0000003000007945 */ /* 0x000fe80003800200 */
[----:B------:R-:W-:Y:S05]  /*20a0*/  @P4 BRA `(.L_x_39) ;  /* 0x0000000000044947 */ /* 0x000fea0003800000 */
[----:B------:R-:W-:Y:S05]  /*20b0*/  BPT.TRAP 0x1 ;  /* 0x000000040000795c */ /* 0x000fea0000300000 */
.L_x_39:
[----:B------:R-:W-:Y:S05]  /*20c0*/  BSYNC.RECONVERGENT B0 ;  /* 0x0000000000007941 */ /* 0x000fea0003800200 */
.L_x_38:
        /* <DEDUP_REMOVED lines=8> */
[----:B-1----:R-:W-:-:S04]  /*2150*/  SHF.L.U32 R2, R15, 0x1f, RZ ;  /* 0x0000001f0f027819 */ /* 0x002fc800000006ff */
[----:B------:R1:W1:Y:S01]  /*2160*/  SYNCS.PHASECHK.TRANS64.TRYWAIT P1, [UR8+0x18], R2 ;  /* 0x00001802ff0075a7 */ /* 0x0002620008021108 */
[----:B------:R-:W-:Y:S05]  /*2170*/  @!P0 BRA `(.L_x_41) ;  /* 0x0000000000888947 */ /* 0x000fea0003800000 */
[----:B------:R-:W-:Y:S02]  /*2180*/  ULEA UR32, UR42, UR5, 0xe ;  /* 0x000000052a207291 */ /* 0x000fe4000f8e70ff */
[----:B------:R-:W-:Y:S02]  /*2190*/  UIADD3 UR54, UP3, UPT, UR40, 0x80, URZ ;  /* 0x0000008028367890 */ /* 0x000fe4000ff7e0ff */
[----:B------:R-:W-:Y:S02]  /*21a0*/  ULEA UR24, UR42, UR7, 0xf ;  /* 0x000000072a187291 */ /* 0x000fe4000f8e78ff */
[----:B------:R-:W-:Y:S02]  /*21b0*/  UIADD3 UR52, UP2, UPT, UR40, 0x180, URZ ;  /* 0x0000018028347890 */ /* 0x000fe4000ff5e0ff */
[----:B------:R-:W-:Y:S02]  /*21c0*/  UIADD3 UR50, UP1, UPT, UR40, 0x280, URZ ;  /* 0x0000028028327890 */ /* 0x000fe4000ff3e0ff */
[----:B------:R-:W-:-:S02]  /*21d0*/  USHF.L.U32 UR12, UR43, 0x1, URZ ;  /* 0x000000012b0c7899 */ /* 0x000fc400080006ff */
[----:B------:R-:W-:Y:S02]  /*21e0*/  ULEA UR8, UR42, UR7, 0xb ;  /* 0x000000072a087291 */ /* 0x000fe4000f8e58ff */
[----:B------:R-:W-:Y:S02]  /*21f0*/  UIADD3 UR46, UP0, UPT, UR40, 0x380, URZ ;  /* 0x00000380282e7890 */ /* 0x000fe4000ff1e0ff */
[----:B------:R-:W-:Y:S02]  /*2200*/  USHF.L.U32 UR34, UR43, 0x8, URZ ;  /* 0x000000082b227899 */ /* 0x000fe400080006ff */
[----:B------:R-:W-:Y:S02]  /*2210*/  UIADD3.X UR55, UPT, UPT, URZ, UR41, URZ, UP3, !UPT ;  /* 0x00000029ff377290 */ /* 0x000fe40009ffe4ff */
[----:B------:R-:W-:Y:S02]  /*2220*/  UIADD3 UR32, UPT, UPT, UR7, 0x10800, UR32 ;  /* 0x0001080007207890 */ /* 0x000fe4000fffe020 */
[----:B------:R-:W-:-:S02]  /*2230*/  UIADD3.X UR53, UPT, UPT, URZ, UR41, URZ, UP2, !UPT ;  /* 0x00000029ff357290 */ /* 0x000fc400097fe4ff */
[----:B------:R-:W-:Y:S02]  /*2240*/  UIADD3 UR24, UPT, UPT, UR24, 0x1c800, URZ ;  /* 0x0001c80018187890 */ /* 0x000fe4000fffe0ff */
[----:B------:R-:W-:Y:S02]  /*2250*/  ULEA UR16, UR42, UR29, 0xa ;  /* 0x0000001d2a107291 */ /* 0x000fe4000f8e50ff */
[----:B------:R-:W-:Y:S02]  /*2260*/  UIADD3.X UR51, UPT, UPT, URZ, UR41, URZ, UP1, !UPT ;  /* 0x00000029ff337290 */ /* 0x000fe40008ffe4ff */
[----:B------:R-:W-:Y:S02]  /*2270*/  ULEA.HI UR19, UR6, UR12, URZ, 0x1e ;  /* 0x0000000c06137291 */ /* 0x000fe4000f8ff0ff */
[----:B------:R-:W-:Y:S02]  /*2280*/  UIADD3 UR8, UPT, UPT, UR8, 0x35400, URZ ;  /* 0x0003540008087890 */ /* 0x000fe4000fffe0ff */
[----:B------:R-:W-:Y:S01]  /*2290*/  UIADD3.X UR47, UPT, UPT, URZ, UR41, URZ, UP0, !UPT ;  /* 0x00000029ff2f7290 */ /* 0x000fe200087fe4ff */
        /* <DEDUP_REMOVED lines=16> */
.L_x_41:
[----:B-1----:R-:W-:Y:S05]  /*23a0*/  BSYNC.RECONVERGENT B0 ;  /* 0x0000000000007941 */ /* 0x002fea0003800200 */
.L_x_40:
[----:B------:R-:W-:Y:S01]  /*23b0*/  UIADD3 UR43, UPT, UPT, UR43, 0x1, URZ ;  /* 0x000000012b2b7890 */ /* 0x000fe2000fffe0ff */
[----:B------:R-:W-:-:S03]  /*23c0*/  UMOV UR42, UR22 ;  /* 0x00000016002a7c82 */ /* 0x000fc60008000000 */
[----:B------:R-:W-:-:S09]  /*23d0*/  UISETP.NE.AND UP0, UPT, UR43, UR39, UPT ;  /* 0x000000272b00728c */ /* 0x000fd2000bf05270 */
[----:B------:R-:W-:Y:S05]  /*23e0*/  BRA.U UP0, `(.L_x_42) ;  /* 0xfffffff900fc7547 */ /* 0x000fea000b83ffff */
.L_x_34:
[----:B-1----:R-:W-:Y:S01]  /*23f0*/  LEA R2, R14, UR7, 0x3 ;  /* 0x000000070e027c11 */ /* 0x002fe2000f8e18ff */
[----:B------:R-:W-:Y:S01]  /*2400*/  NOP ;  /* 0x0000000000007918 */ /* 0x000fe20000000000 */
[----:B--2---:R-:W-:Y:S02]  /*2410*/  SHF.L.U32 R3, R12, 0x1f, RZ ;  /* 0x0000001f0c037819 */ /* 0x004fe400000006ff */
[----:B------:R-:W-:Y:S02]  /*2420*/  LEA R4, R14, UR7, 0x4 ;  /* 0x000000070e047c11 */ /* 0x000fe4000f8e20ff */
[----:B------:R-:W1:Y:S02]  /*2430*/  SYNCS.PHASECHK.TRANS64.TRYWAIT P0, [R2+URZ+0x80], R3 ;  /* 0x00008003020075a7 */ /* 0x000e6400080011ff */
[----:B-1----:R-:W-:Y:S05]  /*2440*/  @!P0 BRA `(.L_x_43) ;  /* 0x00000098002c8947 */ /* 0x002fea0003800000 */
.L_x_145:
[----:B------:R-:W2:Y:S01]  /*2450*/  LDS.128 R4, [R4+0xe0] ;  /* 0x0000e00004047984 */ /* 0x000ea20000000c00 */
[----:B---3--:R-:W-:Y:S01]  /*2460*/  ISETP.GE.AND P0, PT, R72, 0x1, PT ;  /* 0x000000014800780c */ /* 0x008fe20003f06270 */
[----:B-1----:R-:W-:Y:S01]  /*2470*/  VIADD R2, R2, 0x90 ;  /* 0x0000009002027836 */ /* 0x002fe20000000000 */
[----:B------:R-:W-:Y:S01]  /*2480*/  @!PT LDS RZ, [RZ] ;  /* 0x00000000fffff984 */ /* 0x000fe20000000800 */
[----:B------:R-:W-:Y:S01]  /*2490*/  @!PT LDS RZ, [RZ] ;  /* 0x00000000fffff984 */ /* 0x000fe20000000800 */
[----:B------:R-:W-:Y:S01]  /*24a0*/  @!PT LDS RZ, [RZ] ;  /* 0x00000000fffff984 */ /* 0x000fe20000000800 */
[----:B------:R-:W-:Y:S01]  /*24b0*/  @!PT LDS RZ, [RZ] ;  /* 0x00000000fffff984 */ /* 0x000fe20000000800 */
[----:B------:R1:W-:Y:S06]  /*24c0*/  MEMBAR.ALL.CTA ;  /* 0x0000000000007992 */ /* 0x0003ec0000008000 */
[----:B-1----:R-:W1:Y:S01]  /*24d0*/  FENCE.VIEW.ASYNC.S ;  /* 0x00000000000073c6 */ /* 0x002e620000000000 */
[----:B------:R-:W-:-:S04]  /*24e0*/  PRMT R2, RZ, 0x654, R2 ;  /* 0x00000654ff027816 */ /* 0x000fc80000000002 */
[----:B-1----:R1:W-:Y:S01]  /*24f0*/  SYNCS.ARRIVE.TRANS64.RED.A1T0 RZ, [R2+URZ], RZ ;  /* 0x000000ff02ff79a7 */ /* 0x0023e200081004ff */
[----:B--2---:R-:W-:-:S13]  /*2500*/  LOP3.LUT P2, RZ, R6, 0x1, RZ, 0xc0, !PT ;  /* 0x0000000106ff7812 */ /* 0x004fda000784c0ff */
[----:B------:R-:W-:Y:S01]  /*2510*/  @P2 SHF.R.U32.HI R3, RZ, 0x10, R5 ;  /* 0x00000010ff032819 */ /* 0x000fe20000011605 */
[----:B------:R-:W-:Y:S01]  /*2520*/  VOTEU.ANY UP0, P2 ;  /* 0x0000000000ff7886 */ /* 0x000fe20001000100 */
[----:B------:R-:W-:Y:S02]  /*2530*/  @P2 MOV R13, R4 ;  /* 0x00000004000d2202 */ /* 0x000fe40000000f00 */
[----:B------:R-:W-:Y:S02]  /*2540*/  @P2 R2UR.BROADCAST UR8, R3 ;  /* 0x00000000030822ca */ /* 0x000fe400008e0000 */
[----:B------:R-:W-:-:S11]  /*2550*/  @P2 LOP3.LUT R11, R5, 0xffff, RZ, 0xc0, !PT ;  /* 0x0000ffff050b2812 */ /* 0x000fd600078ec0ff */
[----:B------:R-:W-:Y:S01]  /*2560*/  @UP0 UMOV UR36, UR8 ;  /* 0x0000000800240c82 */ /* 0x000fe20008000000 */
[----:B-1----:R-:W-:Y:S05]  /*2570*/  @!P0 BRA `(.L_x_44) ;  /* 0x0000000000b88947 */ /* 0x002fea0003800000 */
[----:B------:R-:W4:Y:S01]  /*2580*/  LDC.64 R4, c[0x0][0xf18] ;  /* 0x0003c600ff047b82 */ /* 0x000f220000000a00 */
[----:B------:R-:W-:-:S07]  /*2590*/  ISETP.NE.AND P3, PT, R72, 0x1, PT ;  /* 0x000000014800780c */ /* 0x000fce0003f65270 */
[----:B------:R-:W1:Y:S08]  /*25a0*/  LDC.64 R6, c[0x0][0xf10] ;  /* 0x0003c400ff067b82 */ /* 0x000e700000000a00 */
[----:B------:R-:W2:Y:S08]  /*25b0*/  LDC R16, c[0x0][0xf20] ;  /* 0x0003c800ff107b82 */ /* 0x000eb00000000800 */
[----:B------:R-:W3:Y:S01]  /*25c0*/  LDC R18, c[0x0][0xf0c] ;  /* 0x0003c300ff127b82 */ /* 0x000ee20000000800 */
[----:B----4-:R-:W-:Y:S01]  /*25d0*/  IMAD.HI.U32 R17, R0, R5, RZ ;  /* 0x0000000500117227 */ /* 0x010fe200078e00ff */
[----:B------:R-:W-:-:S03]  /*25e0*/  ISETP.NE.AND P0, PT, R4, 0x1, PT ;  /* 0x000000010400780c */ /* 0x000fc60003f05270 */
[----:B------:R-:W-:-:S03]  /*25f0*/  IMAD.HI.U32 R5, R11, R5, RZ ;  /* 0x000000050b057227 */ /* 0x000fc600078e00ff */
[----:B------:R-:W4:Y:S01]  /*2600*/  LDC.64 R2, c[0x0][0xf28] ;  /* 0x0003ca00ff027b82 */ /* 0x000f220000000a00 */
[----:B-1----:R-:W-:-:S04]  /*2610*/  IMAD.HI.U32 R20, R9, R6, RZ ;  /* 0x0000000609147227 */ /* 0x002fc800078e00ff */
[----:B------:R-:W-:Y:S01]  /*2620*/  IMAD.HI.U32 R22, R13, R6, RZ ;  /* 0x000000060d167227 */ /* 0x000fe200078e00ff */
[----:B------:R-:W-:Y:S02]  /*2630*/  SHF.R.U32.HI R20, RZ, R7, R20 ;  /* 0x00000007ff147219 */ /* 0x000fe40000011614 */
[-C--:B--2---:R-:W-:Y:S02]  /*2640*/  SHF.R.U32.HI R17, RZ, R16.reuse, R17 ;  /* 0x00000010ff117219 */ /* 0x084fe40000011611 */
[----:B------:R-:W-:Y:S02]  /*2650*/  SHF.R.U32.HI R16, RZ, R16, R5 ;  /* 0x00000010ff107219 */ /* 0x000fe40000011605 */
[----:B------:R-:W-:Y:S02]  /*2660*/  SEL R17, R0, R17, !P0 ;  /* 0x0000001100117207 */ /* 0x000fe40004000000 */
[----:B------:R-:W-:Y:S02]  /*2670*/  SHF.R.U32.HI R22, RZ, R7, R22 ;  /* 0x00000007ff167219 */ /* 0x000fe40000011616 */
[----:B---3--:R-:W-:-:S02]  /*2680*/  ISETP.NE.AND P1, PT, R18, 0x1, PT ;  /* 0x000000011200780c */ /* 0x008fc40003f25270 */
[----:B------:R-:W-:Y:S02]  /*2690*/  SEL R5, R11, R16, !P0 ;  /* 0x000000100b057207 */ /* 0x000fe40004000000 */
[----:B------:R-:W-:Y:S02]  /*26a0*/  SEL R19, R9, R20, !P1 ;  /* 0x0000001409137207 */ /* 0x000fe40004800000 */
[----:B------:R-:W-:Y:S01]  /*26b0*/  SEL R7, R13, R22, !P1 ;  /* 0x000000160d077207 */ /* 0x000fe20004800000 */
[----:B----4-:R-:W-:-:S04]  /*26c0*/  IMAD.HI.U32 R20, R17, R2, RZ ;  /* 0x0000000211147227 */ /* 0x010fc800078e00ff */
[----:B------:R-:W-:Y:S01]  /*26d0*/  IMAD.HI.U32 R6, R19, R2, RZ ;  /* 0x0000000213067227 */ /* 0x000fe200078e00ff */
[----:B------:R-:W-:-:S04]  /*26e0*/  @P3 SHF.R.U32.HI R17, RZ, R3, R20 ;  /* 0x00000003ff113219 */ /* 0x000fc80000011614 */
[----:B------:R-:W-:Y:S01]  /*26f0*/  @P3 SHF.R.U32.HI R19, RZ, R3, R6 ;  /* 0x00000003ff133219 */ /* 0x000fe20000011606 */
[----:B------:R-:W-:-:S04]  /*2700*/  IMAD R17, R72, R17, RZ ;  /* 0x0000001148117224 */ /* 0x000fc800078e02ff */
        /* <DEDUP_REMOVED lines=10> */
[----:B------:R-:W-:Y:S02]  /*27b0*/  @!P0 SEL R3, R7, R16, !P3 ;  /* 0x0000001007038207 */ /* 0x000fe40005800000 */
[----:B------:R-:W-:-:S03]  /*27c0*/  IADD3 R16, PT, PT, -R5, RZ, RZ ;  /* 0x000000ff05107210 */ /* 0x000fc60007ffe1ff */
[--C-:B------:R-:W-:Y:S02]  /*27d0*/  @!P0 IMAD.IADD R6, R6, 0x1, -R3.reuse ;  /* 0x0000000106068824 */ /* 0x100fe400078e0a03 */
[----:B------:R-:W-:Y:S01]  /*27e0*/  @!P0 IMAD R3, R2, R19, R3 ;  /* 0x0000001302038224 */ /* 0x000fe200078e0203 */
[----:B------:R-:W-:Y:S01]  /*27f0*/  IADD3 R2, PT, PT, -R7, RZ, RZ ;  /* 0x000000ff07027210 */ /* 0x000fe20007ffe1ff */
[----:B------:R-:W-:Y:S02]  /*2800*/  @!P0 IMAD R5, R72, R6, R7 ;  /* 0x0000000648058224 */ /* 0x000fe400078e0207 */
[----:B------:R-:W-:Y:S02]  /*2810*/  IMAD R11, R4, R16, R11 ;  /* 0x00000010040b7224 */ /* 0x000fe400078e020b */
[----:B------:R-:W-:Y:S02]  /*2820*/  @!P0 IMAD.MOV.U32 R7, RZ, RZ, R3 ;  /* 0x000000ffff078224 */ /* 0x000fe400078e0003 */
[----:B------:R-:W-:-:S02]  /*2830*/  IMAD R2, R18, R2, R13 ;  /* 0x0000000212027224 */ /* 0x000fc400078e020d */
[----:B------:R-:W-:Y:S02]  /*2840*/  IMAD R11, R5, R4, R11 ;  /* 0x00000004050b7224 */ /* 0x000fe400078e020b */
[----:B------:R-:W-:Y:S02]  /*2850*/  IMAD R13, R7, R18, R2 ;  /* 0x00000012070d7224 */ /* 0x000fe400078e0202 */
.L_x_44:
[----:B------:R-:W1:Y:S02]  /*2860*/  LDCU UR8, c[0x0][0xf30] ;  /* 0x0001e600ff0877ac */ /* 0x000e640008000800 */
[----:B-1----:R-:W-:-:S09]  /*2870*/  UISETP.NE.AND UP0, UPT, UR8, 0x1, UPT ;  /* 0x000000010800788c */ /* 0x002fd2000bf05270 */
[----:B------:R-:W-:Y:S05]  /*2880*/  BRA.U UP0, `(.L_x_45) ;  /* 0x0000000100407547 */ /* 0x000fea000b800000 */
[----:B------:R-:W1:Y:S08]  /*2890*/  LDC.64 R4, c[0x0][0xf10] ;  /* 0x0003c400ff047b82 */ /* 0x000e700000000a00 */
[----:B------:R-:W2:Y:S08]  /*28a0*/  LDC.64 R2, c[0x0][0xf18] ;  /* 0x0003c600ff027b82 */ /* 0x000eb00000000a00 */
[----:B------:R-:W3:Y:S08]  /*28b0*/  LDC R6, c[0x0][0xf20] ;  /* 0x0003c800ff067b82 */ /* 0x000ef00000000800 */
[----:B------:R-:W4:Y:S01]  /*28c0*/  LDC R16, c[0x0][0xf0c] ;  /* 0x0003c300ff107b82 */ /* 0x000f220000000800 */
[----:B-1----:R-:W-:-:S05]  /*28d0*/  IMAD.HI.U32 R4, R13, R4, RZ ;  /* 0x000000040d047227 */ /* 0x002fca00078e00ff */
[----:B------:R-:W-:Y:S01]  /*28e0*/  SHF.R.U32.HI R4, RZ, R5, R4 ;  /* 0x00000005ff047219 */ /* 0x000fe20000011604 */
[----:B--2---:R-:W-:Y:S01]  /*28f0*/  IMAD.HI.U32 R3, R11, R3, RZ ;  /* 0x000000030b037227 */ /* 0x004fe200078e00ff */
[----:B------:R-:W-:-:S04]  /*2900*/  ISETP.NE.AND P0, PT, R2, 0x1, PT ;  /* 0x000000010200780c */ /* 0x000fc80003f05270 */
[----:B---3--:R-:W-:-:S04]  /*2910*/  SHF.R.U32.HI R6, RZ, R6, R3 ;  /* 0x00000006ff067219 */ /* 0x008fc80000011603 */
[----:B------:R-:W-:Y:S02]  /*2920*/  SEL R3, R11, R6, !P0 ;  /* 0x000000060b037207 */ /* 0x000fe40004000000 */
[----:B----4-:R-:W-:-:S04]  /*2930*/  ISETP.NE.AND P1, PT, R16, 0x1, PT ;  /* 0x000000011000780c */ /* 0x010fc80003f25270 */
[----:B------:R-:W-:-:S05]  /*2940*/  SEL R4, R13, R4, !P1 ;  /* 0x000000040d047207 */ /* 0x000fca0004800000 */
[----:B------:R-:W-:Y:S02]  /*2950*/  IMAD.IADD R5, R3, 0x1, -R4 ;  /* 0x0000000103057824 */ /* 0x000fe400078e0a04 */
[----:B------:R-:W-:Y:S02]  /*2960*/  IMAD.IADD R3, R4, 0x1, -R3 ;  /* 0x0000000104037824 */ /* 0x000fe400078e0a03 */
[----:B------:R-:W-:Y:S02]  /*2970*/  IMAD R13, R5, R16, R13 ;  /* 0x00000010050d7224 */ /* 0x000fe400078e020d */
[----:B------:R-:W-:-:S07]  /*2980*/  IMAD R11, R3, R2, R11 ;  /* 0x00000002030b7224 */ /* 0x000fce00078e020b */
.L_x_45:
[----:B------:R-:W-:Y:S01]  /*2990*/  VIADD R14, R14, 0x1 ;  /* 0x000000010e0e7836 */ /* 0x000fe20000000000 */
[----:B------:R-:W-:Y:S01]  /*29a0*/  PLOP3.LUT P1, PT, PT, PT, PT, 0x80, 0x8 ;  /* 0x000000000008781c */ /* 0x000fe20003f2f070 */
[----:B------:R-:W-:Y:S02]  /*29b0*/  IMAD.IADD R2, R13, 0x1, R152 ;  /* 0x000000010d027824 */ /* 0x000fe400078e0298 */
[----:B------:R-:W-:Y:S01]  /*29c0*/  IMAD.IADD R20, R11, 0x1, R150 ;  /* 0x000000010b147824 */ /* 0x000fe200078e0296 */
[----:B------:R-:W-:Y:S02]  /*29d0*/  ISETP.NE.AND P0, PT, R14, 0x2, PT ;  /* 0x000000020e00780c */ /* 0x000fe40003f05270 */
[----:B------:R-:W-:Y:S02]  /*29e0*/  R2UR UR20, R2 ;  /* 0x00000000021472ca */ /* 0x000fe400000e0000 */
[----:B------:R-:W-:Y:S02]  /*29f0*/  SEL R3, RZ, 0x1, P0 ;  /* 0x00000001ff037807 */ /* 0x000fe40000000000 */
[----:B------:R-:W-:-:S02]  /*2a00*/  SEL R14, R14, RZ, P0 ;  /* 0x000000ff0e0e7207 */ /* 0x000fc40000000000 */
[----:B------:R-:W-:Y:S01]  /*2a10*/  LOP3.LUT R12, R12, R3, RZ, 0x3c, !PT ;  /* 0x000000030c0c7212 */ /* 0x000fe200078e3cff */
[----:B------:R-:W-:Y:S08]  /*2a20*/  @P2 BRA `(.L_x_46) ;  /* 0xffffffec00dc2947 */ /* 0x000ff0000383ffff */
[----:B------:R-:W-:Y:S01]  /*2a30*/  UIADD3 UR7, UPT, UPT, UR7, 0x18, URZ ;  /* 0x0000001807077890 */ /* 0x000fe2000fffe0ff */
[----:B------:R-:W-:-:S03]  /*2a40*/  SHF.L.U32 R3, R15, 0x1f, RZ ;  /* 0x0000001f0f037819 */ /* 0x000fc600000006ff */
[----:B------:R-:W-:-:S09]  /*2a50*/  ULEA UR4, UR22, UR7, 0x3 ;  /* 0x0000000716047291 */ /* 0x000fd2000f8e18ff */
[----:B------:R-:W1:Y:S02]  /*2a60*/  SYNCS.PHASECHK.TRANS64.TRYWAIT P0, [UR4], R3 ;  /* 0x00000003ff0075a7 */ /* 0x000e640008001104 */
[----:B-1----:R-:W-:Y:S05]  /*2a70*/  @!P0 BRA `(.L_x_47) ;  /* 0x0000009000b48947 */ /* 0x002fea0003800000 */
.L_x_147:
[----:B------:R-:W-:-:S04]  /*2a80*/  UIADD3 UR5, UPT, UPT, UR22, 0x1, URZ ;  /* 0x0000000116057890 */ /* 0x000fc8000fffe0ff */
[----:B------:R-:W-:-:S04]  /*2a90*/  UISETP.NE.AND UP0, UPT, UR5, 0x3, UPT ;  /* 0x000000030500788c */ /* 0x000fc8000bf05270 */
[----:B------:R-:W-:Y:S02]  /*2aa0*/  USEL UR6, URZ, 0x1, UP0 ;  /* 0x00000001ff067887 */ /* 0x000fe40008000000 */
[----:B------:R-:W-:-:S04]  /*2ab0*/  USEL UR5, UR5, URZ, UP0 ;  /* 0x000000ff05057287 */ /* 0x000fc80008000000 */
[----:B------:R-:W-:Y:S01]  /*2ac0*/  ULEA UR4, UR5, UR7, 0x3 ;  /* 0x0000000705047291 */ /* 0x000fe2000f8e18ff */
[----:B------:R-:W-:-:S04]  /*2ad0*/  LOP3.LUT R15, R15, UR6, RZ, 0x3c, !PT ;  /* 0x000000060f0f7c12 */ /* 0x000fc8000f8e3cff */
[----:B-1----:R-:W-:-:S04]  /*2ae0*/  SHF.L.U32 R3, R15, 0x1f, RZ ;  /* 0x0000001f0f037819 */ /* 0x002fc800000006ff */
[----:B------:R-:W1:Y:S02]  /*2af0*/  SYNCS.PHASECHK.TRANS64.TRYWAIT P0, [UR4], R3 ;  /* 0x00000003ff0075a7 */ /* 0x000e640008001104 */
[----:B-1----:R-:W-:Y:S05]  /*2b00*/  @!P0 BRA `(.L_x_48) ;  /* 0x0000009000a88947 */ /* 0x002fea0003800000 */
.L_x_149:
[----:B------:R-:W-:-:S04]  /*2b10*/  UIADD3 UR5, UPT, UPT, UR5, 0x1, URZ ;  /* 0x0000000105057890 */ /* 0x000fc8000fffe0ff */
[----:B------:R-:W-:-:S04]  /*2b20*/  UISETP.NE.AND UP0, UPT, UR5, 0x3, UPT ;  /* 0x000000030500788c */ /* 0x000fc8000bf05270 */
[----:B------:R-:W-:Y:S02]  /*2b30*/  USEL UR4, URZ, 0x1, UP0 ;  /* 0x00000001ff047887 */ /* 0x000fe40008000000 */
[----:B------:R-:W-:-:S04]  /*2b40*/  USEL UR5, UR5, URZ, UP0 ;  /* 0x000000ff05057287 */ /* 0x000fc80008000000 */
[----:B------:R-:W-:Y:S01]  /*2b50*/  ULEA UR5, UR5, UR7, 0x3 ;  /* 0x0000000705057291 */ /* 0x000fe2000f8e18ff */
[----:B-1----:R-:W-:-:S04]  /*2b60*/  LOP3.LUT R3, R15, UR4, RZ, 0x3c, !PT ;  /* 0x000000040f037c12 */ /* 0x002fc8000f8e3cff */
[----:B------:R-:W-:Y:S01]  /*2b70*/  SHF.L.U32 R3, R3, 0x1f, RZ ;  /* 0x0000001f03037819 */ /* 0x000fe200000006ff */
[----:B----4-:R-:W-:-:S07]  /*2b80*/  IMAD.U32 R0, RZ, RZ, UR5 ;  /* 0x00000005ff007e24 */ /* 0x010fce000f8e00ff */
.L_x_49:
[----:B-1----:R1:W2:Y:S02]  /*2b90*/  SYNCS.PHASECHK.TRANS64.TRYWAIT P0, [R0+URZ], R3 ;  /* 0x00000003000075a7 */ /* 0x0022a400080011ff */
[----:B--2---:R-:W-:Y:S05]  /*2ba0*/  @!P0 NANOSLEEP.SYNCS 0x989680 ;  /* 0x009896800000895d */ /* 0x004fea0003900000 */
[----:B------:R-:W2:Y:S02]  /*2bb0*/  @!P0 SYNCS.PHASECHK.TRANS64 P0, [R0+URZ], R3 ;  /* 0x00000003000085a7 */ /* 0x000ea400080010ff */
[----:B--2---:R-:W-:Y:S05]  /*2bc0*/  @P0 EXIT ;  /* 0x000000000000094d */ /* 0x004fea0003800000 */
[----:B------:R-:W-:Y:S05]  /*2bd0*/  BRA `(.L_x_49) ;  /* 0xfffffffc00ec7947 */ /* 0x000fea000383ffff */
.L_x_22:
[----:B------:R-:W-:-:S04]  /*2be0*/  UISETP.NE.AND UP0, UPT, UR37, URZ, UPT ;  /* 0x000000ff2500728c */ /* 0x000fc8000bf05270 */
[----:B------:R-:W-:-:S09]  /*2bf0*/  UISETP.NE.OR UP0, UPT, UR7, 0x1, UP0 ;  /* 0x000000010700788c */ /* 0x000fd20008705670 */
[----:B------:R-:W-:Y:S05]  /*2c00*/  BRA.U UP0, `(.L_x_50) ;  /* 0x00000005004c7547 */ /* 0x000fea000b800000 */
[----:B------:R-:W-:Y:S01]  /*2c10*/  HFMA2 R3, -RZ, RZ, 0, 0 ;  /* 0x00000000ff037431 */ /* 0x000fe200000001ff */
[----:B------:R-:W-:Y:S01]  /*2c20*/  ISETP.GE.U32.AND P2, PT, R8, 0x8, PT ;  /* 0x000000080800780c */ /* 0x000fe20003f46070 */
[----:B------:R-:W-:Y:S01]  /*2c30*/  IMAD.MOV.U32 R12, RZ, RZ, 0x1 ;  /* 0x00000001ff0c7424 */ /* 0x000fe200078e00ff */
[----:B------:R-:W-:Y:S01]  /*2c40*/  CS2R R10, SRZ ;  /* 0x00000000000a7805 */ /* 0x000fe2000001ff00 */
[----:B------:R-:W-:Y:S01]  /*2c50*/  IMAD.MOV.U32 R9, RZ, RZ, RZ ;  /* 0x000000ffff097224 */ /* 0x000fe200078e00ff */
[----:B------:R-:W-:Y:S01]  /*2c60*/  UMOV UR4, 0x400 ;  /* 0x0000040000047882 */ /* 0x000fe20000000000 */
[----:B------:R-:W-:Y:S01]  /*2c70*/  UMOV UR6, URZ ;  /* 0x000000ff00067c82 */ /* 0x000fe20008000000 */
[----:B------:R-:W-:-:S12]  /*2c80*/  ULEA UR37, UR37, UR4, 0x18 ;  /* 0x0000000425257291 */ /* 0x000fd8000f8ec0ff */
.L_x_54:
[----:B------:R-:W-:Y:S02]  /*2c90*/  LEA R0, R3, UR37, 0x3 ;  /* 0x0000002503007c11 */ /* 0x000fe4000f8e18ff */
[----:B------:R-:W-:-:S03]  /*2ca0*/  SHF.L.U32 R5, R9, 0x1f, RZ ;  /* 0x0000001f09057819 */ /* 0x000fc600000006ff */
[----:B------:R-:W-:Y:S01]  /*2cb0*/  VIADD R4, R0, 0xc0 ;  /* 0x000000c000047836 */ /* 0x000fe20000000000 */
[----:B------:R-:W1:Y:S02]  /*2cc0*/  SYNCS.PHASECHK.TRANS64.TRYWAIT P0, [R0+URZ+0xb0], R5 ;  /* 0x0000b005000075a7 */ /* 0x000e6400080011ff */
[----:B-1----:R-:W-:Y:S05]  /*2cd0*/  @!P0 BRA `(.L_x_51) ;  /* 0x00000090004c8947 */ /* 0x002fea0003800000 */
.L_x_150:
[----:B------:R-:W-:Y:S01]  /*2ce0*/  ULEA UR5, UR6, UR37, 0x3 ;  /* 0x0000002506057291 */ /* 0x000fe2000f8e18ff */
[----:B------:R-:W-:Y:S01]  /*2cf0*/  PRMT R4, RZ, 0x654, R4 ;  /* 0x00000654ff047816 */ /* 0x000fe20000000004 */
[----:B-1----:R-:W-:Y:S01]  /*2d00*/  @!P2 IMAD.MOV.U32 R5, RZ, RZ, 0x10 ;  /* 0x00000010ff05a424 */ /* 0x002fe200078e00ff */
[----:B------:R-:W-:Y:S01]  /*2d10*/  SHF.L.U32 R7, R12, 0x1f, RZ ;  /* 0x0000001f0c077819 */ /* 0x000fe200000006ff */
[----:B------:R-:W-:Y:S01]  /*2d20*/  UIADD3 UR4, UPT, UPT, UR5, 0x80, URZ ;  /* 0x0000008005047890 */ /* 0x000fe2000fffe0ff */
[----:B------:R1:W-:Y:S05]  /*2d30*/  SYNCS.ARRIVE.TRANS64.RED.A1T0 RZ, [R4+URZ], RZ ;  /* 0x000000ff04ff79a7 */ /* 0x0003ea00081004ff */
[----:B------:R-:W-:Y:S01]  /*2d40*/  IMAD.U32 R13, RZ, RZ, UR4 ;  /* 0x00000004ff0d7e24 */ /* 0x000fe2000f8e00ff */
[----:B------:R-:W2:Y:S04]  /*2d50*/  SYNCS.PHASECHK.TRANS64.TRYWAIT P0, [UR5+0x90], R7 ;  /* 0x00009007ff0075a7 */ /* 0x000ea80008001105 */
[----:B------:R-:W-:Y:S01]  /*2d60*/  PRMT R13, R8, 0x654, R13 ;  /* 0x00000654080d7816 */ /* 0x000fe2000000000d */
[----:B-12---:R-:W-:Y:S06]  /*2d70*/  @!P0 BRA `(.L_x_52) ;  /* 0x0000009000388947 */ /* 0x006fec0003800000 */
.L_x_152:
[----:B------:R-:W-:Y:S01]  /*2d80*/  ULEA UR4, UR6, UR37, 0x4 ;  /* 0x0000002506047291 */ /* 0x000fe2000f8e20ff */
[----:B------:R-:W-:Y:S01]  /*2d90*/  SEL R2, R13, R2, !P2 ;  /* 0x000000020d027207 */ /* 0x000fe20005000000 */
[----:B------:R-:W-:Y:S01]  /*2da0*/  UIADD3 UR5, UPT, UPT, UR5, 0x80, URZ ;  /* 0x0000008005057890 */ /* 0x000fe2000fffe0ff */
[----:B-1----:R-:W-:Y:S01]  /*2db0*/  LEA R0, R11, UR37, 0x3 ;  /* 0x000000250b007c11 */ /* 0x002fe2000f8e18ff */
[----:B------:R-:W-:Y:S01]  /*2dc0*/  UIADD3 UR4, UPT, UPT, UR4, 0xe0, URZ ;  /* 0x000000e004047890 */ /* 0x000fe2000fffe0ff */
[----:B------:R1:W-:Y:S01]  /*2dd0*/  @!P2 SYNCS.ARRIVE.TRANS64.RED RZ, [R2+URZ], R5 ;  /* 0x0000000502ffa9a7 */ /* 0x0003e200080004ff */
[----:B------:R-:W-:Y:S01]  /*2de0*/  UIADD3 UR6, UPT, UPT, UR6, 0x1, URZ ;  /* 0x0000000106067890 */ /* 0x000fe2000fffe0ff */
[----:B------:R-:W-:-:S03]  /*2df0*/  VIADD R3, R3, 0x1 ;  /* 0x0000000103037836 */ /* 0x000fc60000000000 */
[----:B------:R-:W-:Y:S02]  /*2e00*/  UISETP.NE.AND UP0, UPT, UR6, 0x2, UPT ;  /* 0x000000020600788c */ /* 0x000fe4000bf05270 */
[----:B------:R-:W-:Y:S01]  /*2e10*/  ISETP.NE.AND P0, PT, R3, 0x2, PT ;  /* 0x000000020300780c */ /* 0x000fe20003f05270 */
[----:B------:R-:W-:Y:S06]  /*2e20*/  UGETNEXTWORKID.BROADCAST [UR4], [UR5] ;  /* 0x00000000040073ca */ /* 0x000fec0008000100 */
[----:B------:R-:W-:Y:S02]  /*2e30*/  USEL UR4, URZ, 0x1, UP0 ;  /* 0x00000001ff047887 */ /* 0x000fe40008000000 */
[----:B------:R-:W-:-:S04]  /*2e40*/  USEL UR6, UR6, URZ, UP0 ;  /* 0x000000ff06067287 */ /* 0x000fc80008000000 */
[----:B------:R-:W-:Y:S02]  /*2e50*/  LOP3.LUT R12, R12, UR4, RZ, 0x3c, !PT ;  /* 0x000000040c0c7c12 */ /* 0x000fe4000f8e3cff */
[----:B-1----:R-:W-:-:S04]  /*2e60*/  SHF.L.U32 R5, R10, 0x1f, RZ ;  /* 0x0000001f0a057819 */ /* 0x002fc800000006ff */
[----:B------:R-:W1:Y:S02]  /*2e70*/  SYNCS.PHASECHK.TRANS64.TRYWAIT P1, [R0+URZ+0x80], R5 ;  /* 0x00008005000075a7 */ /* 0x000e6400080211ff */
[----:B-1----:R-:W-:Y:S05]  /*2e80*/  @!P1 BRA `(.L_x_53) ;  /* 0x00000090000c9947 */ /* 0x002fea0003800000 */
.L_x_153:
[----:B------:R-:W-:Y:S01]  /*2e90*/  LEA R4, R11, UR37, 0x4 ;  /* 0x000000250b047c11 */ /* 0x000fe2000f8e20ff */
[----:B-1----:R-:W-:Y:S01]  /*2ea0*/  VIADD R0, R0, 0x90 ;  /* 0x0000009000007836 */ /* 0x002fe20000000000 */
[----:B------:R-:W-:Y:S01]  /*2eb0*/  SEL R3, R3, RZ, P0 ;  /* 0x000000ff03037207 */ /* 0x000fe20000000000 */
[----:B------:R-:W-:-:S03]  /*2ec0*/  VIADD R11, R11, 0x1 ;  /* 0x000000010b0b7836 */ /* 0x000fc60000000000 */
[----:B------:R-:W1:Y:S01]  /*2ed0*/  LDS.128 R4, [R4+0xe0] ;  /* 0x0000e00004047984 */ /* 0x000e620000000c00 */
[----:B------:R-:W-:Y:S02]  /*2ee0*/  PRMT R0, RZ, 0x654, R0 ;  /* 0x00000654ff007816 */ /* 0x000fe40000000000 */
[C---:B------:R-:W-:Y:S01]  /*2ef0*/  ISETP.NE.AND P1, PT, R11.reuse, 0x2, PT ;  /* 0x000000020b00780c */ /* 0x040fe20003f25270 */
[----:B------:R-:W-:Y:S01]  /*2f00*/  @!PT LDS RZ, [RZ] ;  /* 0x00000000fffff984 */ /* 0x000fe20000000800 */
[----:B------:R-:W-:Y:S01]  /*2f10*/  @!PT LDS RZ, [RZ] ;  /* 0x00000000fffff984 */ /* 0x000fe20000000800 */
[----:B------:R-:W-:Y:S01]  /*2f20*/  @!PT LDS RZ, [RZ] ;  /* 0x00000000fffff984 */ /* 0x000fe20000000800 */
[----:B------:R-:W-:Y:S01]  /*2f30*/  @!PT LDS RZ, [RZ] ;  /* 0x00000000fffff984 */ /* 0x000fe20000000800 */
[----:B------:R2:W-:Y:S06]  /*2f40*/  MEMBAR.ALL.CTA ;  /* 0x0000000000007992 */ /* 0x0005ec0000008000 */
[----:B--2---:R-:W2:Y:S01]  /*2f50*/  FENCE.VIEW.ASYNC.S ;  /* 0x00000000000073c6 */ /* 0x004ea20000000000 */
[----:B------:R-:W-:Y:S01]  /*2f60*/  SEL R11, R11, RZ, P1 ;  /* 0x000000ff0b0b7207 */ /* 0x000fe20000800000 */
[----:B--2---:R2:W-:Y:S01]  /*2f70*/  SYNCS.ARRIVE.TRANS64.RED.A1T0 RZ, [R0+URZ], RZ ;  /* 0x000000ff00ff79a7 */ /* 0x0045e200081004ff */
[----:B-1----:R-:W-:-:S02]  /*2f80*/  LOP3.LUT P3, RZ, R6, 0x1, RZ, 0xc0, !PT ;  /* 0x0000000106ff7812 */ /* 0x002fc4000786c0ff */
[----:B------:R-:W-:-:S04]  /*2f90*/  SEL R5, RZ, 0x1, P1 ;  /* 0x00000001ff057807 */ /* 0x000fc80000800000 */
[----:B------:R-:W-:Y:S02]  /*2fa0*/  LOP3.LUT R10, R10, R5, RZ, 0x3c, !PT ;  /* 0x000000050a0a7212 */ /* 0x000fe400078e3cff */
[----:B--2---:R-:W-:-:S04]  /*2fb0*/  SEL R0, RZ, 0x1, P0 ;  /* 0x00000001ff007807 */ /* 0x004fc80000000000 */
[----:B------:R-:W-:Y:S01]  /*2fc0*/  LOP3.LUT R9, R9, R0, RZ, 0x3c, !PT ;  /* 0x0000000009097212 */ /* 0x000fe200078e3cff */
[----:B------:R-:W-:Y:S06]  /*2fd0*/  @P3 BRA `(.L_x_54) ;  /* 0xfffffffc002c3947 */ /* 0x000fec000383ffff */
[----:B------:R-:W-:Y:S01]  /*2fe0*/  ULEA UR5, UR6, UR37, 0x3 ;  /* 0x0000002506057291 */ /* 0x000fe2000f8e18ff */
[----:B------:R-:W-:-:S08]  /*2ff0*/  SHF.L.U32 R3, R12, 0x1f, RZ ;  /* 0x0000001f0c037819 */ /* 0x000fd000000006ff */
[----:B------:R-:W1:Y:S02]  /*3000*/  SYNCS.PHASECHK.TRANS64 P0, [UR5+0x90], R3 ;  /* 0x00009003ff0075a7 */ /* 0x000e640008001005 */
[----:B-1----:R-:W-:Y:S05]  /*3010*/  @P0 BRA `(.L_x_55) ;  /* 0x0000000000080947 */ /* 0x002fea0003800000 */
[----:B------:R-:W1:Y:S02]  /*3020*/  SYNCS.PHASECHK.TRANS64.TRYWAIT P0, [UR5+0x90], R3 ;  /* 0x00009003ff0075a7 */ /* 0x000e640008001105 */
[----:B-1----:R-:W-:Y:S05]  /*3030*/  @!P0 BRA `(.L_x_56) ;  /* 0x0000008c00b48947 */ /* 0x002fea0003800000 */
.L_x_55:
[----:B------:R-:W-:-:S04]  /*3040*/  UIADD3 UR4, UPT, UPT, UR6, 0x1, URZ ;  /* 0x0000000106047890 */ /* 0x000fc8000fffe0ff */
[----:B------:R-:W-:-:S04]  /*3050*/  UISETP.NE.AND UP0, UPT, UR4, 0x2, UPT ;  /* 0x000000020400788c */ /* 0x000fc8000bf05270 */
[----:B------:R-:W-:Y:S02]  /*3060*/  USEL UR7, URZ, 0x1, UP0 ;  /* 0x00000001ff077887 */ /* 0x000fe40008000000 */
[----:B------:R-:W-:-:S04]  /*3070*/  USEL UR4, UR4, URZ, UP0 ;  /* 0x000000ff04047287 */ /* 0x000fc80008000000 */
[----:B------:R-:W-:Y:S01]  /*3080*/  ULEA UR4, UR4, UR37, 0x3 ;  /* 0x0000002504047291 */ /* 0x000fe2000f8e18ff */
[----:B-1----:R-:W-:-:S04]  /*3090*/  LOP3.LUT R3, R12, UR7, RZ, 0x3c, !PT ;  /* 0x000000070c037c12 */ /* 0x002fc8000f8e3cff */
[----:B------:R-:W-:-:S04]  /*30a0*/  SHF.L.U32 R0, R3, 0x1f, RZ ;  /* 0x0000001f03007819 */ /* 0x000fc800000006ff */
[----:B------:R-:W1:Y:S02]  /*30b0*/  SYNCS.PHASECHK.TRANS64 P0, [UR4+0x90], R0 ;  /* 0x00009000ff0075a7 */ /* 0x000e640008001004 */
[----:B-1----:R-:W-:Y:S05]  /*30c0*/  @P0 EXIT ;  /* 0x000000000000094d */ /* 0x002fea0003800000 */
[----:B------:R-:W-:Y:S02]  /*30d0*/  SHF.L.U32 R3, R3, 0x1f, RZ ;  /* 0x0000001f03037819 */ /* 0x000fe400000006ff */
[----:B------:R-:W-:-:S07]  /*30e0*/  MOV R0, UR4 ;  /* 0x0000000400007c02 */ /* 0x000fce0008000f00 */
.L_x_57:
[----:B-1----:R1:W2:Y:S02]  /*30f0*/  SYNCS.PHASECHK.TRANS64.TRYWAIT P0, [R0+URZ+0x90], R3 ;  /* 0x00009003000075a7 */ /* 0x0022a400080011ff */
[----:B--2---:R-:W-:Y:S05]  /*3100*/  @!P0 NANOSLEEP.SYNCS 0x989680 ;  /* 0x009896800000895d */ /* 0x004fea0003900000 */
[----:B------:R-:W2:Y:S02]  /*3110*/  @!P0 SYNCS.PHASECHK.TRANS64 P0, [R0+URZ+0x90], R3 ;  /* 0x00009003000085a7 */ /* 0x000ea400080010ff */
[----:B--2---:R-:W-:Y:S05]  /*3120*/  @P0 EXIT ;  /* 0x000000000000094d */ /* 0x004fea0003800000 */
[----:B------:R-:W-:Y:S05]  /*3130*/  BRA `(.L_x_57) ;  /* 0xfffffffc00ec7947 */ /* 0x000fea000383ffff */
.L_x_50:
[----:B------:R-:W-:Y:S05]  /*3140*/  BRA.U UP3, `(.L_x_58) ;  /* 0x0000001503487547 */ /* 0x000fea000b800000 */
[----:B------:R-:W-:Y:S01]  /*3150*/  UMOV UR4, 0x40 ;  /* 0x0000004000047882 */ /* 0x000fe20000000000 */
[----:B------:R-:W-:Y:S01]  /*3160*/  NOP ;  /* 0x0000000000007918 */ /* 0x000fe20000000000 */
[----:B------:R-:W-:Y:S01]  /*3170*/  ULEA UR4, UR37, UR4, 0x18 ;  /* 0x0000000425047291 */ /* 0x000fe2000f8ec0ff */
[----:B------:R-:W-:Y:S02]  /*3180*/  UMOV UR5, 0x400 ;  /* 0x0000040000057882 */ /* 0x000fe40000000000 */
[----:B------:R-:W-:-:S06]  /*3190*/  ULEA UR37, UR37, UR5, 0x18 ;  /* 0x0000000525257291 */ /* 0x000fcc000f8ec0ff */
[----:B------:R-:W1:Y:S02]  /*31a0*/  LDS.U8 R2, [UR4+0x1c] ;  /* 0x00001c04ff027984 */ /* 0x000e640008000000 */
[----:B-1----:R-:W-:-:S13]  /*31b0*/  ISETP.NE.AND P0, PT, R2, RZ, PT ;  /* 0x000000ff0200720c */ /* 0x002fda0003f05270 */
[----:B------:R-:W-:Y:S05]  /*31c0*/  @P0 BRA `(.L_x_59) ;  /* 0x0000000000580947 */ /* 0x000fea0003800000 */
[----:B------:R-:W-:-:S13]  /*31d0*/  ELECT P0, URZ, PT ;  /* 0x0000000000ff782f */ /* 0x000fda0003800000 */
[----:B------:R-:W-:Y:S05]  /*31e0*/  @!P0 BRA `(.L_x_60) ;  /* 0x0000000000608947 */ /* 0x000fea0003800000 */
[----:B------:R-:W-:Y:S01]  /*31f0*/  UMOV UR5, 0x10 ;  /* 0x0000001000057882 */ /* 0x000fe20000000000 */
[----:B------:R-:W-:Y:S01]  /*3200*/  HFMA2 R2, -RZ, RZ, 0, 5.9604644775390625e-08 ;  /* 0x00000001ff027431 */ /* 0x000fe200000001ff */
[----:B------:R-:W-:-:S03]  /*3210*/  MOV R3, 0xffff ;  /* 0x0000ffff00037802 */ /* 0x000fc60000000f00 */
[----:B------:R-:W-:Y:S04]  /*3220*/  DEPBAR.LE SB1, 0x36 ;  /* 0x00009d800000791a */ /* 0x000fe80000000000 */
[----:B------:R-:W1:Y:S02]  /*3230*/  UTCATOMSWS.FIND_AND_SET.ALIGN UP0, UR5, UR5 ;  /* 0x00000005000575e3 */ /* 0x000e640008000800 */
[----:B-1----:R-:W-:Y:S01]  /*3240*/  MOV R4, UR5 ;  /* 0x0000000500047c02 */ /* 0x002fe20008000f00 */
[----:B------:R-:W-:Y:S06]  /*3250*/  BRA.U UP0, `(.L_x_61) ;  /* 0x0000000100187547 */ /* 0x000fec000b800000 */
.L_x_62:
[----:B------:R-:W-:Y:S05]  /*3260*/  NANOSLEEP 0x64 ;  /* 0x000000640000795d */ /* 0x000fea0003800000 */
[----:B------:R-:W-:-:S05]  /*3270*/  UMOV UR5, 0x10 ;  /* 0x0000001000057882 */ /* 0x000fca0000000000 */
[----:B------:R-:W-:Y:S04]  /*3280*/  DEPBAR.LE SB1, 0x36 ;  /* 0x00009d800000791a */ /* 0x000fe80000000000 */
[----:B------:R-:W1:Y:S02]  /*3290*/  UTCATOMSWS.FIND_AND_SET.ALIGN UP0, UR5, UR5 ;  /* 0x00000005000575e3 */ /* 0x000e640008000800 */
[----:B-1----:R-:W-:Y:S01]  /*32a0*/  MOV R4, UR5 ;  /* 0x0000000500047c02 */ /* 0x002fe20008000f00 */
[----:B------:R-:W-:Y:S05]  /*32b0*/  BRA.U !UP0, `(.L_x_62) ;  /* 0xfffffffd08e87547 */ /* 0x000fea000b83ffff */
.L_x_61:
[-C--:B------:R-:W-:Y:S02]  /*32c0*/  SHF.L.U32 R3, R3, R4.reuse, RZ ;  /* 0x0000000403037219 */ /* 0x080fe400000006ff */
[----:B------:R-:W-:Y:S01]  /*32d0*/  SHF.L.U32 R2, R2, R4, RZ ;  /* 0x0000000402027219 */ /* 0x000fe200000006ff */
[----:B------:R-:W-:Y:S02]  /*32e0*/  IMAD.SHL.U32 R4, R4, 0x20, RZ ;  /* 0x0000002004047824 */ /* 0x000fe400078e00ff */
[----:B------:R1:W-:Y:S04]  /*32f0*/  ATOMS.OR RZ, [UR4+0x14], R3 ;  /* 0x00001403ffff798c */ /* 0x0003e8000b000004 */
[----:B------:R1:W-:Y:S04]  /*3300*/  ATOMS.OR RZ, [UR4+0x18], R2 ;  /* 0x00001802ffff798c */ /* 0x0003e8000b000004 */
[----:B------:R1:W-:Y:S01]  /*3310*/  STS [UR37+0x100], R4 ;  /* 0x00010004ff007988 */ /* 0x0003e20008000825 */
[----:B------:R-:W-:Y:S05]  /*3320*/  BRA `(.L_x_60) ;  /* 0x0000000000107947 */ /* 0x000fea0003800000 */
.L_x_59:
[----:B------:R-:W-:-:S05]  /*3330*/  MOV R2, 0xffffffff ;  /* 0xffffffff00027802 */ /* 0x000fca0000000f00 */
[----:B------:R1:W-:Y:S02]  /*3340*/  STS [UR37+0x100], R2 ;  /* 0x00010002ff007988 */ /* 0x0003e40008000825 */
[----:B-1----:R-:W-:Y:S02]  /*3350*/  MOV R2, 0x3370 ;  /* 0x0000337000027802 */ /* 0x002fe40000000f00 */
[----:B---3-5:R-:W-:Y:S05]  /*3360*/  CALL.REL.NOINC `($__internal_1_$__cuda_sm10x_tcgen05_guardrail_trap_phase_invalid_during_alloc) ;  /* 0x0000009000d47944 */ /* 0x028fea0003c00000 */
.L_x_60:
[----:B------:R-:W-:Y:S05]  /*3370*/  WARPSYNC.ALL ;  /* 0x0000000000007948 */ /* 0x000fea0003800000 */
[----:B------:R-:W2:Y:S01]  /*3380*/  S2UR UR13, SR_CgaCtaId ;  /* 0x00000000000d79c3 */ /* 0x000ea20000008800 */
[----:B------:R-:W-:Y:S01]  /*3390*/  UMOV UR4, 0x400 ;  /* 0x0000040000047882 */ /* 0x000fe20000000000 */
[----:B------:R-:W-:-:S06]  /*33a0*/  NOP ;  /* 0x0000000000007918 */ /* 0x000fcc0000000000 */
[----:B------:R-:W-:Y:S06]  /*33b0*/  BAR.ARV 0x6, 0xa0 ;  /* 0x0182800000007b1d */ /* 0x000fec0000002000 */
[----:B------:R-:W4:Y:S01]  /*33c0*/  LDCU UR5, c[0x0][0x38c] ;  /* 0x00007180ff0577ac */ /* 0x000f220008000800 */
[----:B------:R-:W-:Y:S01]  /*33d0*/  CS2R R8, SRZ ;  /* 0x0000000000087805 */ /* 0x000fe2000001ff00 */
[----:B-1----:R-:W-:Y:S01]  /*33e0*/  IMAD.MOV.U32 R3, RZ, RZ, RZ ;  /* 0x000000ffff037224 */ /* 0x002fe200078e00ff */
[----:B------:R-:W-:Y:S01]  /*33f0*/  UMOV UR22, 0x1 ;  /* 0x0000000100167882 */ /* 0x000fe20000000000 */
[----:B------:R-:W-:Y:S01]  /*3400*/  UMOV UR25, URZ ;  /* 0x000000ff00197c82 */ /* 0x000fe20008000000 */
[----:B------:R-:W-:Y:S01]  /*3410*/  UMOV UR36, URZ ;  /* 0x000000ff00247c82 */ /* 0x000fe20008000000 */
[----:B------:R-:W-:Y:S01]  /*3420*/  UMOV UR32, URZ ;  /* 0x000000ff00207c82 */ /* 0x000fe20008000000 */
[----:B------:R-:W-:Y:S01]  /*3430*/  UMOV UR30, URZ ;  /* 0x000000ff001e7c82 */ /* 0x000fe20008000000 */
[----:B------:R-:W-:Y:S01]  /*3440*/  UMOV UR28, URZ ;  /* 0x000000ff001c7c82 */ /* 0x000fe20008000000 */
[----:B--2---:R-:W-:Y:S01]  /*3450*/  ULEA UR13, UR13, UR4, 0x18 ;  /* 0x000000040d0d7291 */ /* 0x004fe2000f8ec0ff */
[----:B------:R-:W1:Y:S03]  /*3460*/  LDCU UR4, c[0x0][0x38c] ;  /* 0x00007180ff0477ac */ /* 0x000e660008000800 */
[----:B------:R-:W-:-:S02]  /*3470*/  UIADD3 UR17, UPT, UPT, UR13, 0x10800, URZ ;  /* 0x000108000d117890 */ /* 0x000fc4000fffe0ff */
[----:B----4-:R-:W-:-:S03]  /*3480*/  UISETP.GE.AND UP0, UPT, UR5, 0x1, UPT ;  /* 0x000000010500788c */ /* 0x010fc6000bf06270 */
[----:B------:R-:W2:Y:S01]  /*3490*/  LDS R2, [UR13+0x100] ;  /* 0x0001000dff027984 */ /* 0x000ea20008000800 */
[----:B------:R-:W-:Y:S02]  /*34a0*/  UISETP.GE.U32.AND UP3, UPT, UR5, 0x101, UPT ;  /* 0x000001010500788c */ /* 0x000fe4000bf66070 */
[----:B------:R-:W-:Y:S02]  /*34b0*/  UIADD3 UR18, UPT, UPT, UR13, 0x1c800, URZ ;  /* 0x0001c8000d127890 */ /* 0x000fe4000fffe0ff */
[----:B------:R-:W-:Y:S02]  /*34c0*/  UIADD3 UR19, UPT, UPT, UR13, 0x34800, URZ ;  /* 0x000348000d137890 */ /* 0x000fe4000fffe0ff */
[----:B------:R-:W-:Y:S02]  /*34d0*/  UIADD3 UR20, UPT, UPT, UR13, 0x35400, URZ ;  /* 0x000354000d147890 */ /* 0x000fe4000fffe0ff */
[----:B------:R-:W-:Y:S02]  /*34e0*/  USHF.R.U32.HI UR17, URZ, 0x4, UR17 ;  /* 0x00000004ff117899 */ /* 0x000fe40008011611 */
[----:B-1----:R-:W-:-:S02]  /*34f0*/  UIADD3 UR4, UPT, UPT, UR4, 0xff, URZ ;  /* 0x000000ff04047890 */ /* 0x002fc4000fffe0ff */
[----:B------:R-:W-:Y:S02]  /*3500*/  USHF.R.U32.HI UR18, URZ, 0x4, UR18 ;  /* 0x00000004ff127899 */ /* 0x000fe40008011612 */
[----:B------:R-:W-:Y:S02]  /*3510*/  USHF.R.S32.HI UR12, URZ, 0x1f, UR4 ;  /* 0x0000001fff0c7899 */ /* 0x000fe40008011404 */
[----:B------:R-:W-:Y:S02]  /*3520*/  USHF.R.U32.HI UR19, URZ, 0x4, UR19 ;  /* 0x00000004ff137899 */ /* 0x000fe40008011613 */
[----:B------:R-:W-:Y:S02]  /*3530*/  ULEA.HI UR12, UR12, UR4, URZ, 0x8 ;  /* 0x000000040c0c7291 */ /* 0x000fe4000f8f40ff */
[----:B------:R-:W-:Y:S02]  /*3540*/  USHF.R.U32.HI UR20, URZ, 0x4, UR20 ;  /* 0x00000004ff147899 */ /* 0x000fe40008011614 */
[----:B------:R-:W-:-:S02]  /*3550*/  ULOP3.LUT UR17, UR17, 0x3fff, URZ, 0xc0, !UPT ;  /* 0x00003fff11117892 */ /* 0x000fc4000f8ec0ff */
[----:B------:R-:W-:Y:S02]  /*3560*/  ULOP3.LUT UR18, UR18, 0x3fff, URZ, 0xc0, !UPT ;  /* 0x00003fff12127892 */ /* 0x000fe4000f8ec0ff */
[----:B------:R-:W-:Y:S02]  /*3570*/  ULOP3.LUT UR19, UR19, 0x3fff, URZ, 0xc0, !UPT ;  /* 0x00003fff13137892 */ /* 0x000fe4000f8ec0ff */
[----:B------:R-:W-:Y:S02]  /*3580*/  ULOP3.LUT UR20, UR20, 0x3fff, URZ, 0xc0, !UPT ;  /* 0x00003fff14147892 */ /* 0x000fe4000f8ec0ff */
[----:B------:R-:W-:Y:S02]  /*3590*/  USHF.R.S32.HI UR12, URZ, 0x8, UR12 ;  /* 0x00000008ff0c7899 */ /* 0x000fe4000801140c */
[----:B------:R-:W-:Y:S02]  /*35a0*/  UIADD3 UR21, UPT, UPT, UR13, 0xa0, URZ ;  /* 0x000000a00d157890 */ /* 0x000fe4000fffe0ff */
[----:B------:R-:W-:-:S02]  /*35b0*/  ULOP3.LUT UR17, UR17, 0x10000, URZ, 0xfc, !UPT ;  /* 0x0001000011117892 */ /* 0x000fc4000f8efcff */
[----:B------:R-:W-:Y:S02]  /*35c0*/  ULOP3.LUT UR18, UR18, 0x10000, URZ, 0xfc, !UPT ;  /* 0x0001000012127892 */ /* 0x000fe4000f8efcff */
[----:B------:R-:W-:Y:S01]  /*35d0*/  ULOP3.LUT UR19, UR19, 0x10000, URZ, 0xfc, !UPT ;  /* 0x0001000013137892 */ /* 0x000fe2000f8efcff */
[----:B--2---:R-:W-:Y:S01]  /*35e0*/  R2UR UR27, R2 ;  /* 0x00000000021b72ca */ /* 0x004fe200000e0000 */
[----:B------:R-:W-:Y:S02]  /*35f0*/  ULOP3.LUT UR20, UR20, 0x10000, URZ, 0xfc, !UPT ;  /* 0x0001000014147892 */ /* 0x000fe4000f8efcff */
[----:B------:R-:W-:-:S10]  /*3600*/  UIADD3 UR26, UPT, UPT, UR12, -0x1, URZ ;  /* 0xffffffff0c1a7890 */ /* 0x000fd4000fffe0ff */
[----:B------:R-:W-:Y:S02]  /*3610*/  UIADD3 UR10, UPT, UPT, UR27, 0x1c0, URZ ;  /* 0x000001c01b0a7890 */ /* 0x000fe4000fffe0ff */
[----:B------:R-:W-:Y:S02]  /*3620*/  UIADD3 UR11, UPT, UPT, UR27, 0x1c8, URZ ;  /* 0x000001c81b0b7890 */ /* 0x000fe4000fffe0ff */
[----:B------:R-:W-:Y:S02]  /*3630*/  UIADD3 UR8, UPT, UPT, UR27, 0x1c4, URZ ;  /* 0x000001c41b087890 */ /* 0x000fe4000fffe0ff */
[----:B------:R-:W-:Y:S02]  /*3640*/  UIADD3 UR9, UPT, UPT, UR27, 0x1d0, URZ ;  /* 0x000001d01b097890 */ /* 0x000fe4000fffe0ff */
[----:B------:R-:W-:Y:S02]  /*3650*/  UIADD3 UR6, UPT, UPT, UR27, -0x7ffffe40, URZ ;  /* 0x800001c01b067890 */ /* 0x000fe4000fffe0ff */
[----:B------:R-:W-:-:S02]  /*3660*/  UIADD3 UR7, UPT, UPT, UR27, -0x7ffffe38, URZ ;  /* 0x800001c81b077890 */ /* 0x000fc4000fffe0ff */
[----:B------:R-:W-:Y:S02]  /*3670*/  UIADD3 UR4, UPT, UPT, UR27, -0x7ffffe3c, URZ ;  /* 0x800001c41b047890 */ /* 0x000fe4000fffe0ff */
[----:B------:R-:W-:Y:S02]  /*3680*/  UIADD3 UR5, UPT, UPT, UR27, -0x7ffffe30, URZ ;  /* 0x800001d01b057890 */ /* 0x000fe4000fffe0ff */
[----:B------:R-:W-:Y:S02]  /*3690*/  USHF.R.U32.HI UR51, URZ, 0x11, UR10 ;  /* 0x00000011ff337899 */ /* 0x000fe4000801160a */
[----:B------:R-:W-:Y:S02]  /*36a0*/  USHF.R.U32.HI UR50, URZ, 0x1a, UR11 ;  /* 0x0000001aff327899 */ /* 0x000fe4000801160b */
[----:B------:R-:W-:Y:S02]  /*36b0*/  USHF.R.U32.HI UR49, URZ, 0x11, UR6 ;  /* 0x00000011ff317899 */ /* 0x000fe40008011606 */
[----:B------:R-:W-:-:S02]  /*36c0*/  USHF.R.U32.HI UR48, URZ, 0x1a, UR7 ;  /* 0x0000001aff307899 */ /* 0x000fc40008011607 */
[----:B------:R-:W-:Y:S02]  /*36d0*/  USHF.R.U32.HI UR47, URZ, 0x11, UR8 ;  /* 0x00000011ff2f7899 */ /* 0x000fe40008011608 */
[----:B------:R-:W-:Y:S02]  /*36e0*/  USHF.R.U32.HI UR46, URZ, 0x1a, UR9 ;  /* 0x0000001aff2e7899 */ /* 0x000fe40008011609 */
[----:B------:R-:W-:Y:S02]  /*36f0*/  USHF.R.U32.HI UR45, URZ, 0x11, UR4 ;  /* 0x00000011ff2d7899 */ /* 0x000fe40008011604 */
[----:B------:R-:W-:Y:S02]  /*3700*/  USHF.R.U32.HI UR44, URZ, 0x1a, UR5 ;  /* 0x0000001aff2c7899 */ /* 0x000fe40008011605 */
[----:B------:R-:W-:Y:S02]  /*3710*/  ULOP3.LUT UR51, UR51, 0x6000, URZ, 0xc0, !UPT ;  /* 0x0000600033337892 */ /* 0x000fe4000f8ec0ff */
[----:B------:R-:W-:-:S02]  /*3720*/  ULOP3.LUT UR50, UR50, 0x30, URZ, 0xc0, !UPT ;  /* 0x0000003032327892 */ /* 0x000fc4000f8ec0ff */
[----:B------:R-:W-:Y:S02]  /*3730*/  ULOP3.LUT UR49, UR49, 0x6000, URZ, 0xc0, !UPT ;  /* 0x0000600031317892 */ /* 0x000fe4000f8ec0ff */
[----:B------:R-:W-:Y:S02]  /*3740*/  ULOP3.LUT UR48, UR48, 0x30, URZ, 0xc0, !UPT ;  /* 0x0000003030307892 */ /* 0x000fe4000f8ec0ff */
[----:B------:R-:W-:Y:S02]  /*3750*/  ULOP3.LUT UR47, UR47, 0x6000, URZ, 0xc0, !UPT ;  /* 0x000060002f2f7892 */ /* 0x000fe4000f8ec0ff */
[----:B------:R-:W-:Y:S02]  /*3760*/  ULOP3.LUT UR46, UR46, 0x30, URZ, 0xc0, !UPT ;  /* 0x000000302e2e7892 */ /* 0x000fe4000f8ec0ff */
        /* <DEDUP_REMOVED lines=10> */
[----:B------:R-:W-:Y:S02]  /*3810*/  UPRMT UR51, UR50, 0x5410, UR51 ;  /* 0x0000541032337896 */ /* 0x000fe40008000033 */
[----:B------:R-:W-:Y:S02]  /*3820*/  UPRMT UR49, UR48, 0x5410, UR49 ;  /* 0x0000541030317896 */ /* 0x000fe40008000031 */
[----:B------:R-:W-:Y:S02]  /*3830*/  UPRMT UR47, UR46, 0x5410, UR47 ;  /* 0x000054102e2f7896 */ /* 0x000fe4000800002f */
[----:B------:R-:W-:Y:S01]  /*3840*/  UPRMT UR45, UR44, 0x5410, UR45 ;  /* 0x000054102c2d7896 */ /* 0x000fe2000800002d */
[----:B------:R-:W-:Y:S01]  /*3850*/  UMOV UR50, URZ ;  /* 0x000000ff00327c82 */ /* 0x000fe20008000000 */
[----:B------:R-:W-:Y:S01]  /*3860*/  UMOV UR48, URZ ;  /* 0x000000ff00307c82 */ /* 0x000fe20008000000 */
[----:B------:R-:W-:Y:S01]  /*3870*/  UMOV UR46, URZ ;  /* 0x000000ff002e7c82 */ /* 0x000fe20008000000 */
[----:B------:R-:W-:Y:S01]  /*3880*/  UMOV UR44, URZ ;  /* 0x000000ff002c7c82 */ /* 0x000fe20008000000 */
[----:B------:R-:W-:Y:S01]  /*3890*/  UMOV UR37, UR51 ;  /* 0x0000003300257c82 */ /* 0x000fe20008000000 */
[----:B------:R-:W-:Y:S01]  /*38a0*/  UMOV UR33, UR49 ;  /* 0x0000003100217c82 */ /* 0x000fe20008000000 */
[----:B------:R-:W-:Y:S01]  /*38b0*/  UMOV UR31, UR47 ;  /* 0x0000002f001f7c82 */ /* 0x000fe20008000000 */
[----:B------:R-:W-:-:S05]  /*38c0*/  UMOV UR29, UR45 ;  /* 0x0000002d001d7c82 */ /* 0x000fca0008000000 */
.L_x_72:
[C---:B------:R-:W-:Y:S02]  /*38d0*/  LEA R2, R9.reuse, UR13, 0x3 ;  /* 0x0000000d09027c11 */ /* 0x040fe4000f8e18ff */
[----:B------:R-:W-:Y:S02]  /*38e0*/  SHF.L.U32 R5, R8, 0x1f, RZ ;  /* 0x0000001f08057819 */ /* 0x000fe400000006ff */
[----:B------:R-:W-:Y:S02]  /*38f0*/  LEA R4, R9, UR13, 0x4 ;  /* 0x0000000d09047c11 */ /* 0x000fe4000f8e20ff */
[----:B-1----:R-:W1:Y:S02]  /*3900*/  SYNCS.PHASECHK.TRANS64.TRYWAIT P0, [R2+URZ+0x80], R5 ;  /* 0x00008005020075a7 */ /* 0x002e6400080011ff */
[----:B-1----:R-:W-:Y:S05]  /*3910*/  @!P0 BRA `(.L_x_63) ;  /* 0x0000008400948947 */ /* 0x002fea0003800000 */
.L_x_155:
[----:B-1----:R-:W1:Y:S01]  /*3920*/  LDS.128 R4, [R4+0xe0] ;  /* 0x0000e00004047984 */ /* 0x002e620000000c00 */
[----:B------:R-:W-:Y:S01]  /*3930*/  VIADD R2, R2, 0x90 ;  /* 0x0000009002027836 */ /* 0x000fe20000000000 */
[----:B------:R-:W-:Y:S01]  /*3940*/  ULOP3.LUT UR16, UR22, 0x1, URZ, 0x3c, !UPT ;  /* 0x0000000116107892 */ /* 0x000fe2000f8e3cff */
[----:B------:R-:W-:Y:S01]  /*3950*/  VIADD R9, R9, 0x1 ;  /* 0x0000000109097836 */ /* 0x000fe20000000000 */
[----:B------:R-:W-:Y:S01]  /*3960*/  @!PT LDS RZ, [RZ] ;  /* 0x00000000fffff984 */ /* 0x000fe20000000800 */
[----:B------:R-:W-:Y:S01]  /*3970*/  @!PT LDS RZ, [RZ] ;  /* 0x00000000fffff984 */ /* 0x000fe20000000800 */
[----:B------:R-:W-:Y:S01]  /*3980*/  @!PT LDS RZ, [RZ] ;  /* 0x00000000fffff984 */ /* 0x000fe20000000800 */
[----:B------:R-:W-:Y:S01]  /*3990*/  @!PT LDS RZ, [RZ] ;  /* 0x00000000fffff984 */ /* 0x000fe20000000800 */
[----:B------:R2:W-:Y:S06]  /*39a0*/  MEMBAR.ALL.CTA ;  /* 0x0000000000007992 */ /* 0x0005ec0000008000 */
[----:B--2---:R-:W2:Y:S01]  /*39b0*/  FENCE.VIEW.ASYNC.S ;  /* 0x00000000000073c6 */ /* 0x004ea20000000000 */
[----:B------:R-:W-:Y:S01]  /*39c0*/  UMOV UR35, 0x1 ;  /* 0x0000000100237882 */ /* 0x000fe20000000000 */
[----:B------:R-:W-:Y:S01]  /*39d0*/  PRMT R2, RZ, 0x654, R2 ;  /* 0x00000654ff027816 */ /* 0x000fe20000000002 */
[----:B------:R-:W-:Y:S01]  /*39e0*/  UIMAD UR15, UR16, 0xc0, UR27 ;  /* 0x000000c0100f78a4 */ /* 0x000fe2000f8e021b */
[----:B------:R-:W-:Y:S01]  /*39f0*/  UMOV UR23, UR12 ;  /* 0x0000000c00177c82 */ /* 0x000fe20008000000 */
[----:B------:R-:W-:Y:S01]  /*3a00*/  UMOV UR24, URZ ;  /* 0x000000ff00187c82 */ /* 0x000fe20008000000 */
[----:B--2---:R2:W-:Y:S01]  /*3a10*/  SYNCS.ARRIVE.TRANS64.RED.A1T0 RZ, [R2+URZ], RZ ;  /* 0x000000ff02ff79a7 */ /* 0x0045e200081004ff */
[----:B-1----:R-:W-:Y:S01]  /*3a20*/  LOP3.LUT P2, RZ, R6, 0x1, RZ, 0xc0, !PT ;  /* 0x0000000106ff7812 */ /* 0x002fe2000784c0ff */
[----:B--2---:R-:W-:-:S12]  /*3a30*/  BRA.U !UP0, `(.L_x_64) ;  /* 0x0000000508107547 */ /* 0x004fd8000b800000 */
[----:B------:R-:W-:Y:S01]  /*3a40*/  ULEA UR23, UR25, UR13, 0x3 ;  /* 0x0000000d19177291 */ /* 0x000fe2000f8e18ff */
[----:B------:R-:W-:-:S08]  /*3a50*/  SHF.L.U32 R5, R3, 0x1f, RZ ;  /* 0x0000001f03057819 */ /* 0x000fd000000006ff */
[----:B------:R-:W1:Y:S02]  /*3a60*/  SYNCS.PHASECHK.TRANS64.TRYWAIT P0, [UR23], R5 ;  /* 0x00000005ff0075a7 */ /* 0x000e640008001117 */
[----:B-1----:R-:W-:Y:S05]  /*3a70*/  @P0 BRA `(.L_x_65) ;  /* 0x0000000000080947 */ /* 0x002fea0003800000 */
[----:B------:R-:W1:Y:S02]  /*3a80*/  SYNCS.PHASECHK.TRANS64.TRYWAIT P0, [UR23], R5 ;  /* 0x00000005ff0075a7 */ /* 0x000e640008001117 */
[----:B-1----:R-:W-:Y:S05]  /*3a90*/  @!P0 BRA `(.L_x_66) ;  /* 0x0000008400488947 */ /* 0x002fea0003800000 */
.L_x_65:
[----:B------:R-:W-:Y:S01]  /*3aa0*/  UIADD3 UR14, UPT, UPT, UR25, 0x1, URZ ;  /* 0x00000001190e7890 */ /* 0x000fe2000fffe0ff */
[----:B------:R-:W-:Y:S01]  /*3ab0*/  PLOP3.LUT P1, PT, PT, PT, UP3, 0x80, 0x8 ;  /* 0x000000000008781c */ /* 0x000fe20003f2f038 */
[----:B------:R-:W-:Y:S01]  /*3ac0*/  ULEA UR40, UR25, UR19, 0x6 ;  /* 0x0000001319287291 */ /* 0x000fe2000f8e30ff */
[----:B-1----:R-:W-:Y:S01]  /*3ad0*/  IMAD.U32 R2, RZ, RZ, UR22 ;  /* 0x00000016ff027e24 */ /* 0x002fe2000f8e00ff */
[----:B------:R-:W-:Y:S02]  /*3ae0*/  UISETP.NE.AND UP1, UPT, UR14, 0x3, UPT ;  /* 0x000000030e00788c */ /* 0x000fe4000bf25270 */
[----:B------:R-:W-:Y:S02]  /*3af0*/  ULEA UR38, UR25, UR20, 0x7 ;  /* 0x0000001419267291 */ /* 0x000fe4000f8e38ff */
[----:B------:R-:W-:Y:S01]  /*3b00*/  USEL UR34, URZ, 0x1, UP1 ;  /* 0x00000001ff227887 */ /* 0x000fe20008800000 */
[----:B------:R-:W-:Y:S01]  /*3b10*/  SHF.L.U32 R5, R2, 0x1f, RZ ;  /* 0x0000001f02057819 */ /* 0x000fe200000006ff */
[----:B------:R-:W-:-:S02]  /*3b20*/  USEL UR14, UR14, URZ, UP1 ;  /* 0x000000ff0e0e7287 */ /* 0x000fc40008800000 */
[----:B------:R-:W-:Y:S02]  /*3b30*/  UIADD3 UR42, UPT, UPT, UR40, 0x20, URZ ;  /* 0x00000020282a7890 */ /* 0x000fe4000fffe0ff */
[----:B------:R-:W-:Y:S01]  /*3b40*/  @UP3 ULEA UR24, UR14, UR13, 0x3 ;  /* 0x0000000d0e183291 */ /* 0x000fe2000f8e18ff */
[----:B------:R-:W-:Y:S01]  /*3b50*/  LOP3.LUT R3, R3, UR34, RZ, 0x3c, !PT ;  /* 0x0000002203037c12 */ /* 0x000fe2000f8e3cff */
[----:B------:R-:W-:Y:S02]  /*3b60*/  UIADD3 UR54, UPT, UPT, UR38, 0x20, URZ ;  /* 0x0000002026367890 */ /* 0x000fe4000fffe0ff */
[----:B------:R-:W-:Y:S01]  /*3b70*/  UIADD3 UR56, UPT, UPT, UR38, 0x40, URZ ;  /* 0x0000004026387890 */ /* 0x000fe2000fffe0ff */
[----:B------:R-:W-:Y:S01]  /*3b80*/  @P1 SHF.L.U32 R4, R3, 0x1f, RZ ;  /* 0x0000001f03041819 */ /* 0x000fe200000006ff */
[----:B------:R-:W-:Y:S01]  /*3b90*/  UIADD3 UR52, UPT, UPT, UR38, 0x60, URZ ;  /* 0x0000006026347890 */ /* 0x000fe2000fffe0ff */
[----:B------:R-:W-:Y:S02]  /*3ba0*/  UMOV UR41, 0x4008 ;  /* 0x0000400800297882 */ /* 0x000fe40000000000 */
[----:B------:R-:W1:Y:S01]  /*3bb0*/  @P1 SYNCS.PHASECHK.TRANS64.TRYWAIT P0, [UR24], R4 ;  /* 0x00000004ff0015a7 */ /* 0x000e620008001118 */
[----:B------:R-:W-:Y:S01]  /*3bc0*/  UMOV UR43, 0x4008 ;  /* 0x00004008002b7882 */ /* 0x000fe20000000000 */
[----:B------:R-:W-:Y:S01]  /*3bd0*/  UMOV UR39, 0x4008 ;  /* 0x0000400800277882 */ /* 0x000fe20000000000 */
[----:B------:R2:W-:Y:S01]  /*3be0*/  UTCCP.T.S.4x32dp128bit tmem[UR27+0x1c0], gdesc[UR40] ;  /* 0x0001c0281b0079e7 */ /* 0x0005e20009100000 */
[----:B------:R-:W-:Y:S01]  /*3bf0*/  UMOV UR55, 0x4008 ;  /* 0x0000400800377882 */ /* 0x000fe20000000000 */
[----:B------:R2:W-:Y:S01]  /*3c00*/  UTCCP.T.S.4x32dp128bit tmem[UR27+0x1c4], gdesc[UR42] ;  /* 0x0001c42a1b0079e7 */ /* 0x0005e20009100000 */
[----:B------:R-:W-:Y:S01]  /*3c10*/  UMOV UR57, 0x4008 ;  /* 0x0000400800397882 */ /* 0x000fe20000000000 */
[----:B------:R2:W-:Y:S01]  /*3c20*/  UTCCP.T.S.4x32dp128bit tmem[UR27+0x1c8], gdesc[UR38] ;  /* 0x0001c8261b0079e7 */ /* 0x0005e20009100000 */
[----:B------:R-:W-:Y:S01]  /*3c30*/  UMOV UR53, 0x4008 ;  /* 0x0000400800357882 */ /* 0x000fe20000000000 */
[----:B------:R2:W-:Y:S01]  /*3c40*/  UTCCP.T.S.4x32dp128bit tmem[UR27+0x1cc], gdesc[UR54] ;  /* 0x0001cc361b0079e7 */ /* 0x0005e20009100000 */
[----:B------:R2:W-:Y:S01]  /*3c50*/  UTCCP.T.S.4x32dp128bit tmem[UR27+0x1d0], gdesc[UR56] ;  /* 0x0001d0381b0079e7 */ /* 0x0005e20009100000 */
[----:B------:R2:W-:Y:S01]  /*3c60*/  UTCCP.T.S.4x32dp128bit tmem[UR27+0x1d4], gdesc[UR52] ;  /* 0x0001d4341b0079e7 */ /* 0x0005e20009100000 */
[----:B------:R-:W-:Y:S01]  /*3c70*/  UMOV UR35, 0x1 ;  /* 0x0000000100237882 */ /* 0x000fe20000000000 */
[----:B------:R-:W4:Y:S01]  /*3c80*/  SYNCS.PHASECHK.TRANS64.TRYWAIT P3, [UR13+0xa8], R5 ;  /* 0x0000a805ff0075a7 */ /* 0x000f22000806110d */
[----:B-1----:R-:W-:Y:S01]  /*3c90*/  @P1 VOTEU.ANY UP1, P0 ;  /* 0x0000000000ff1886 */ /* 0x002fe20000020100 */
[----:B------:R-:W-:Y:S01]  /*3ca0*/  @UP3 USEL UR35, URZ, 0x1, !UP1 ;  /* 0x00000001ff233887 */ /* 0x000fe2000c800000 */
[----:B--2-4-:R-:W-:Y:S11]  /*3cb0*/  @!P3 BRA `(.L_x_67) ;  /* 0x0000008000d8b947 */ /* 0x014ff60003800000 */
.L_x_158:
[----:B------:R-:W-:Y:S01]  /*3cc0*/  ELECT P0, URZ, PT ;  /* 0x0000000000ff782f */ /* 0x000fe20003800000 */
[----:B------:R-:W-:Y:S02]  /*3cd0*/  ULEA UR24, UR25, UR18, 0xb ;  /* 0x0000001219187291 */ /* 0x000fe4000f8e58ff */
[----:B------:R-:W-:Y:S02]  /*3ce0*/  ULEA UR38, UR25, UR17, 0xa ;  /* 0x0000001119267291 */ /* 0x000fe4000f8e50ff */
[----:B------:R-:W-:Y:S02]  /*3cf0*/  UIADD3 UR58, UPT, UPT, UR24, 0x2, URZ ;  /* 0x00000002183a7890 */ /* 0x000fe4000fffe0ff */
[----:B------:R-:W-:Y:S02]  /*3d00*/  UIADD3 UR56, UPT, UPT, UR38, 0x2, URZ ;  /* 0x0000000226387890 */ /* 0x000fe4000fffe0ff */
[----:B------:R-:W-:Y:S02]  /*3d10*/  UIADD3 UR54, UPT, UPT, UR24, 0x4, URZ ;  /* 0x0000000418367890 */ /* 0x000fe4000fffe0ff */
[----:B------:R-:W-:-:S02]  /*3d20*/  UIADD3 UR52, UPT, UPT, UR38, 0x4, URZ ;  /* 0x0000000426347890 */ /* 0x000fc4000fffe0ff */
[----:B-1----:R-:W-:Y:S01]  /*3d30*/  @P0 LOP3.LUT R2, R0, 0xffff, RZ, 0xc0, !PT ;  /* 0x0000ffff00020812 */ /* 0x002fe200078ec0ff */
[----:B------:R-:W-:Y:S02]  /*3d40*/  UIADD3 UR40, UPT, UPT, UR38, 0x6, URZ ;  /* 0x0000000626287890 */ /* 0x000fe4000fffe0ff */
[----:B------:R-:W-:Y:S01]  /*3d50*/  UIADD3 UR42, UPT, UPT, UR24, 0x6, URZ ;  /* 0x00000006182a7890 */ /* 0x000fe2000fffe0ff */
[----:B------:R-:W-:Y:S01]  /*3d60*/  @P0 R2UR UR22, R2 ;  /* 0x00000000021602ca */ /* 0x000fe200000e0000 */
[----:B------:R-:W-:Y:S01]  /*3d70*/  UIADD3 UR34, UPT, UPT, UR23, 0x18, URZ ;  /* 0x0000001817227890 */ /* 0x000fe2000fffe0ff */
[----:B------:R-:W-:Y:S01]  /*3d80*/  UMOV UR25, 0x40004040 ;  /* 0x4000404000197882 */ /* 0x000fe20000000000 */
[----:B------:R-:W-:Y:S01]  /*3d90*/  UMOV UR39, 0x40004040 ;  /* 0x4000404000277882 */ /* 0x000fe20000000000 */
[----:B------:R-:W-:Y:S01]  /*3da0*/  UMOV UR59, 0x40004040 ;  /* 0x40004040003b7882 */ /* 0x000fe20000000000 */
[----:B------:R-:W-:Y:S01]  /*3db0*/  UMOV UR57, 0x40004040 ;  /* 0x4000404000397882 */ /* 0x000fe20000000000 */
[----:B------:R1:W-:Y:S01]  /*3dc0*/  UTCOMMA gdesc[UR38], gdesc[UR24], tmem[UR15], tmem[UR50], idesc[UR51], tmem[UR10], !UPT ;  /* 0xc00a3218260075ea */ /* 0x0003e2000f80000f */
[----:B------:R-:W-:Y:S01]  /*3dd0*/  UMOV UR55, 0x40004040 ;  /* 0x4000404000377882 */ /* 0x000fe20000000000 */
[----:B------:R-:W-:Y:S01]  /*3de0*/  UMOV UR53, 0x40004040 ;  /* 0x4000404000357882 */ /* 0x000fe20000000000 */
[----:B------:R-:W-:Y:S01]  /*3df0*/  UMOV UR43, 0x40004040 ;  /* 0x40004040002b7882 */ /* 0x000fe20000000000 */
[----:B------:R-:W-:Y:S01]  /*3e00*/  UMOV UR41, 0x40004040 ;  /* 0x4000404000297882 */ /* 0x000fe20000000000 */
[----:B------:R2:W-:Y:S01]  /*3e10*/  UTCOMMA gdesc[UR56], gdesc[UR58], tmem[UR15], tmem[UR48], idesc[UR49], tmem[UR6], UPT ;  /* 0xc006303a380075ea */ /* 0x0005e2000b80000f */
[----:B------:R2:W-:Y:S01]  /*3e20*/  UTCOMMA gdesc[UR52], gdesc[UR54], tmem[UR15], tmem[UR46], idesc[UR47], tmem[UR8], UPT ;  /* 0xc0082e36340075ea */ /* 0x0005e2000b80000f */
[----:B------:R2:W-:Y:S01]  /*3e30*/  UTCOMMA gdesc[UR40], gdesc[UR42], tmem[UR15], tmem[UR44], idesc[UR45], tmem[UR4], UPT ;  /* 0xc0042c2a280075ea */ /* 0x0005e2000b80000f */
[----:B------:R2:W-:Y:S01]  /*3e40*/  UTCBAR.MULTICAST [UR34], URZ, UR22 ;  /* 0x000000ff220073e9 */ /* 0x0005e20008000816 */
[----:B------:R-:W-:Y:S01]  /*3e50*/  UMOV UR23, UR26 ;  /* 0x0000001a00177c82 */ /* 0x000fe20008000000 */
[----:B-1----:R-:W-:Y:S01]  /*3e60*/  UMOV UR24, 0x1 ;  /* 0x0000000100187882 */ /* 0x002fe20000000000 */
[----:B------:R-:W-:-:S05]  /*3e70*/  UMOV UR25, UR14 ;  /* 0x0000000e00197c82 */ /* 0x000fca0008000000 */
.L_x_64:
[----:B------:R-:W-:-:S09]  /*3e80*/  UISETP.GE.AND UP1, UPT, UR23, 0x1, UPT ;  /* 0x000000011700788c */ /* 0x000fd2000bf26270 */
[----:B------:R-:W-:Y:S05]  /*3e90*/  BRA.U !UP1, `(.L_x_68) ;  /* 0x00000005091c7547 */ /* 0x000fea000b800000 */
[----:B------:R-:W-:Y:S01]  /*3ea0*/  UIADD3 UR23, UPT, UPT, UR23, -0x1, URZ ;  /* 0xffffffff17177890 */ /* 0x000fe2000fffe0ff */
[----:B--2---:R-:W-:-:S11]  /*3eb0*/  UMOV UR22, UR25 ;  /* 0x0000001900167c82 */ /* 0x004fd60008000000 */
.L_x_71:
[----:B------:R-:W-:Y:S02]  /*3ec0*/  UISETP.NE.AND UP1, UPT, UR35, URZ, UPT ;  /* 0x000000ff2300728c */ /* 0x000fe4000bf25270 */
[----:B------:R-:W-:Y:S07]  /*3ed0*/  ULEA UR14, UR22, UR13, 0x3 ;  /* 0x0000000d160e7291 */ /* 0x000fee000f8e18ff */
[----:B------:R-:W-:Y:S05]  /*3ee0*/  BRA.U UP1, `(.L_x_69) ;  /* 0x00000001010c7547 */ /* 0x000fea000b800000 */
[----:B------:R-:W-:Y:S04]  /*3ef0*/  SHF.L.U32 R5, R3, 0x1f, RZ ;  /* 0x0000001f03057819 */ /* 0x000fe800000006ff */
[----:B------:R-:W1:Y:S02]  /*3f00*/  SYNCS.PHASECHK.TRANS64.TRYWAIT P0, [UR14], R5 ;  /* 0x00000005ff0075a7 */ /* 0x000e64000800110e */
[----:B-1----:R-:W-:Y:S05]  /*3f10*/  @!P0 BRA `(.L_x_70) ;  /* 0x0000008000588947 */ /* 0x002fea0003800000 */
.L_x_69:
[----:B------:R-:W-:Y:S02]  /*3f20*/  UISETP.NE.AND UP1, UPT, UR23, URZ, UPT ;  /* 0x000000ff1700728c */ /* 0x000fe4000bf25270 */
[----:B------:R-:W-:Y:S01]  /*3f30*/  UIADD3 UR25, UPT, UPT, UR22, 0x1, URZ ;  /* 0x0000000116197890 */ /* 0x000fe2000fffe0ff */
[----:B------:R-:W-:Y:S03]  /*3f40*/  ELECT P3, URZ, PT ;  /* 0x0000000000ff782f */ /* 0x000fe60003860000 */
[----:B------:R-:W-:Y:S01]  /*3f50*/  UISETP.NE.AND UP2, UPT, UR25, 0x3, UPT ;  /* 0x000000031900788c */ /* 0x000fe2000bf45270 */
[----:B------:R-:W-:Y:S01]  /*3f60*/  PLOP3.LUT P1, PT, PT, PT, UP1, 0x80, 0x8 ;  /* 0x000000000008781c */ /* 0x000fe20003f2f018 */
[----:B------:R-:W-:Y:S02]  /*3f70*/  ULEA UR42, UR22, UR19, 0x6 ;  /* 0x00000013162a7291 */ /* 0x000fe4000f8e30ff */
[----:B------:R-:W-:Y:S02]  /*3f80*/  USEL UR35, URZ, 0x1, UP2 ;  /* 0x00000001ff237887 */ /* 0x000fe40009000000 */
[----:B------:R-:W-:Y:S02]  /*3f90*/  USEL UR25, UR25, URZ, UP2 ;  /* 0x000000ff19197287 */ /* 0x000fe40009000000 */
[----:B------:R-:W-:Y:S02]  /*3fa0*/  ULEA UR40, UR22, UR20, 0x7 ;  /* 0x0000001416287291 */ /* 0x000fe4000f8e38ff */
[----:B------:R-:W-:Y:S01]  /*3fb0*/  @UP1 ULEA UR34, UR25, UR13, 0x3 ;  /* 0x0000000d19221291 */ /* 0x000fe2000f8e18ff */
[----:B------:R-:W-:Y:S01]  /*3fc0*/  LOP3.LUT R3, R3, UR35, RZ, 0x3c, !PT ;  /* 0x0000002303037c12 */ /* 0x000fe2000f8e3cff */
[----:B------:R-:W-:Y:S01]  /*3fd0*/  UIADD3 UR72, UPT, UPT, UR42, 0x20, URZ ;  /* 0x000000202a487890 */ /* 0x000fe2000fffe0ff */
[----:B-1----:R-:W-:Y:S01]  /*3fe0*/  @P3 LOP3.LUT R2, R0, 0xffff, RZ, 0xc0, !PT ;  /* 0x0000ffff00023812 */ /* 0x002fe200078ec0ff */
[----:B------:R-:W-:Y:S01]  /*3ff0*/  ULEA UR38, UR22, UR18, 0xb ;  /* 0x0000001216267291 */ /* 0x000fe2000f8e58ff */
[----:B------:R-:W-:Y:S01]  /*4000*/  @P1 SHF.L.U32 R4, R3, 0x1f, RZ ;  /* 0x0000001f03041819 */ /* 0x000fe200000006ff */
[----:B------:R-:W-:Y:S02]  /*4010*/  ULEA UR52, UR22, UR17, 0xa ;  /* 0x0000001116347291 */ /* 0x000fe4000f8e50ff */
[----:B------:R-:W-:Y:S01]  /*4020*/  UIADD3 UR66, UPT, UPT, UR40, 0x20, URZ ;  /* 0x0000002028427890 */ /* 0x000fe2000fffe0ff */
[----:B------:R-:W1:Y:S01]  /*4030*/  @P1 SYNCS.PHASECHK.TRANS64.TRYWAIT P0, [UR34], R4 ;  /* 0x00000004ff0015a7 */ /* 0x000e620008001122 */
[----:B------:R-:W-:Y:S02]  /*4040*/  UISETP.NE.U32.AND UP2, UPT, UR24, URZ, UPT ;  /* 0x000000ff1800728c */ /* 0x000fe4000bf45070 */
[----:B------:R-:W-:Y:S02]  /*4050*/  UIADD3 UR68, UPT, UPT, UR40, 0x40, URZ ;  /* 0x0000004028447890 */ /* 0x000fe4000fffe0ff */
[----:B------:R-:W-:Y:S01]  /*4060*/  UIADD3 UR34, UPT, UPT, UR14, 0x18, URZ ;  /* 0x000000180e227890 */ /* 0x000fe2000fffe0ff */
[----:B------:R-:W-:Y:S01]  /*4070*/  @P3 R2UR UR14, R2 ;  /* 0x00000000020e32ca */ /* 0x000fe200000e0000 */
[----:B------:R-:W-:Y:S02]  /*4080*/  UIADD3 UR70, UPT, UPT, UR40, 0x60, URZ ;  /* 0x0000006028467890 */ /* 0x000fe4000fffe0ff */
[----:B------:R-:W-:Y:S02]  /*4090*/  UIADD3 UR64, UPT, UPT, UR38, 0x2, URZ ;  /* 0x0000000226407890 */ /* 0x000fe4000fffe0ff */
[----:B------:R-:W-:Y:S02]  /*40a0*/  UIADD3 UR62, UPT, UPT, UR52, 0x2, URZ ;  /* 0x00000002343e7890 */ /* 0x000fe4000fffe0ff */
[----:B------:R-:W-:Y:S02]  /*40b0*/  UIADD3 UR60, UPT, UPT, UR38, 0x4, URZ ;  /* 0x00000004263c7890 */ /* 0x000fe4000fffe0ff */
[----:B------:R-:W-:Y:S02]  /*40c0*/  UIADD3 UR58, UPT, UPT, UR52, 0x4, URZ ;  /* 0x00000004343a7890 */ /* 0x000fe4000fffe0ff */
[----:B------:R-:W-:Y:S02]  /*40d0*/  UIADD3 UR56, UPT, UPT, UR38, 0x6, URZ ;  /* 0x0000000626387890 */ /* 0x000fe4000fffe0ff */
[----:B------:R-:W-:Y:S02]  /*40e0*/  UIADD3 UR54, UPT, UPT, UR52, 0x6, URZ ;  /* 0x0000000634367890 */ /* 0x000fe4000fffe0ff */
[----:B------:R-:W-:Y:S02]  /*40f0*/  UIADD3 UR22, UPT, UPT, UR23, 0x1, URZ ;  /* 0x0000000117167890 */ /* 0x000fe4000fffe0ff */
[----:B------:R-:W-:Y:S01]  /*4100*/  UIADD3 UR23, UPT, UPT, UR23, -0x1, URZ ;  /* 0xffffffff17177890 */ /* 0x000fe2000fffe0ff */
[----:B------:R-:W-:Y:S01]  /*4110*/  UMOV UR43, 0x4008 ;  /* 0x00004008002b7882 */ /* 0x000fe20000000000 */
[----:B------:R-:W-:Y:S01]  /*4120*/  UMOV UR73, 0x4008 ;  /* 0x0000400800497882 */ /* 0x000fe20000000000 */
[----:B------:R4:W-:Y:S01]  /*4130*/  UTCCP.T.S.4x32dp128bit tmem[UR27+0x1c0], gdesc[UR42] ;  /* 0x0001c02a1b0079e7 */ /* 0x0009e20009100000 */
[----:B------:R4:W-:Y:S01]  /*4140*/  UTCCP.T.S.4x32dp128bit tmem[UR27+0x1c4], gdesc[UR72] ;  /* 0x0001c4481b0079e7 */ /* 0x0009e20009100000 */
        /* <DEDUP_REMOVED lines=10> */
[----:B------:R-:W-:Y:S01]  /*41f0*/  UMOV UR65, 0x40004040 ;  /* 0x4000404000417882 */ /* 0x000fe20000000000 */
[----:B------:R4:W-:Y:S01]  /*4200*/  UTCOMMA gdesc[UR52], gdesc[UR38], tmem[UR15], tmem[UR36], idesc[UR37], tmem[UR10], UP2 ;  /* 0xc00a2426340075ea */ /* 0x0009e2000900000f */
[----:B------:R-:W-:Y:S01]  /*4210*/  UMOV UR63, 0x40004040 ;  /* 0x40004040003f7882 */ /* 0x000fe20000000000 */
[----:B------:R-:W-:Y:S01]  /*4220*/  UMOV UR61, 0x40004040 ;  /* 0x40004040003d7882 */ /* 0x000fe20000000000 */
[----:B------:R4:W-:Y:S01]  /*4230*/  UTCOMMA gdesc[UR62], gdesc[UR64], tmem[UR15], tmem[UR32], idesc[UR33], tmem[UR6], UPT ;  /* 0xc00620403e0075ea */ /* 0x0009e2000b80000f */
[----:B------:R-:W-:Y:S01]  /*4240*/  UMOV UR59, 0x40004040 ;  /* 0x40004040003b7882 */ /* 0x000fe20000000000 */
[----:B------:R-:W-:Y:S01]  /*4250*/  UMOV UR57, 0x40004040 ;  /* 0x4000404000397882 */ /* 0x000fe20000000000 */
[----:B------:R4:W-:Y:S01]  /*4260*/  UTCOMMA gdesc[UR58], gdesc[UR60], tmem[UR15], tmem[UR30], idesc[UR31], tmem[UR8], UPT ;  /* 0xc0081e3c3a0075ea */ /* 0x0009e2000b80000f */
[----:B------:R-:W-:Y:S01]  /*4270*/  UMOV UR55, 0x40004040 ;  /* 0x4000404000377882 */ /* 0x000fe20000000000 */
[----:B------:R-:W-:Y:S01]  /*4280*/  UMOV UR35, 0x1 ;  /* 0x0000000100237882 */ /* 0x000fe20000000000 */
[----:B------:R4:W-:Y:S01]  /*4290*/  UTCOMMA gdesc[UR54], gdesc[UR56], tmem[UR15], tmem[UR28], idesc[UR29], tmem[UR4], UPT ;  /* 0xc0041c38360075ea */ /* 0x0009e2000b80000f */
[----:B------:R4:W-:Y:S01]  /*42a0*/  UTCBAR.MULTICAST [UR34], URZ, UR14 ;  /* 0x000000ff220073e9 */ /* 0x0009e2000800080e */
[----:B------:R-:W-:Y:S01]  /*42b0*/  UMOV UR24, 0x1 ;  /* 0x0000000100187882 */ /* 0x000fe20000000000 */
[----:B-1----:R-:W-:Y:S01]  /*42c0*/  @P1 VOTEU.ANY UP2, P0 ;  /* 0x0000000000ff1886 */ /* 0x002fe20000040100 */
[----:B------:R-:W-:Y:S02]  /*42d0*/  @UP1 USEL UR35, URZ, 0x1, !UP2 ;  /* 0x00000001ff231887 */ /* 0x000fe4000d000000 */
[----:B------:R-:W-:Y:S03]  /*42e0*/  UISETP.GT.U32.AND UP1, UPT, UR22, 0x1, UPT ;  /* 0x000000011600788c */ /* 0x000fe6000bf24070 */
[----:B------:R-:W-:Y:S06]  /*42f0*/  UMOV UR22, UR25 ;  /* 0x0000001900167c82 */ /* 0x000fec0008000000 */
[----:B----4-:R-:W-:Y:S05]  /*4300*/  BRA.U UP1, `(.L_x_71) ;  /* 0xfffffff901ec7547 */ /* 0x010fea000b83ffff */
.L_x_68:
[C---:B------:R-:W-:Y:S01]  /*4310*/  ISETP.NE.AND P0, PT, R9.reuse, 0x2, PT ;  /* 0x000000020900780c */ /* 0x040fe20003f05270 */
[----:B------:R1:W-:Y:S01]  /*4320*/  UTCBAR [UR21], URZ ;  /* 0x000000ff150073e9 */ /* 0x0003e200080000ff */
[----:B--2---:R-:W-:Y:S02]  /*4330*/  UMOV UR22, UR16 ;  /* 0x0000001000167c82 */ /* 0x004fe40008000000 */
[----:B------:R-:W-:Y:S02]  /*4340*/  SEL R5, RZ, 0x1, P0 ;  /* 0x00000001ff057807 */ /* 0x000fe40000000000 */
[----:B------:R-:W-:Y:S02]  /*4350*/  SEL R9, R9, RZ, P0 ;  /* 0x000000ff09097207 */ /* 0x000fe40000000000 */
[----:B------:R-:W-:Y:S01]  /*4360*/  LOP3.LUT R8, R8, R5, RZ, 0x3c, !PT ;  /* 0x0000000508087212 */ /* 0x000fe200078e3cff */
[----:B------:R-:W-:Y:S06]  /*4370*/  @P2 BRA `(.L_x_72) ;  /* 0xfffffff400542947 */ /* 0x000fec000383ffff */
[----:B------:R-:W2:Y:S01]  /*4380*/  S2UR UR4, SR_CgaCtaId ;  /* 0x00000000000479c3 */ /* 0x000ea20000008800 */
[----:B------:R-:W-:Y:S01]  /*4390*/  ELECT P0, URZ, PT ;  /* 0x0000000000ff782f */ /* 0x000fe20003800000 */
[----:B------:R-:W-:Y:S01]  /*43a0*/  IMAD.MOV.U32 R0, RZ, RZ, 0x1 ;  /* 0x00000001ff007424 */ /* 0x000fe200078e00ff */
[----:B------:R-:W-:Y:S01]  /*43b0*/  UMOV UR5, 0x40 ;  /* 0x0000004000057882 */ /* 0x000fe20000000000 */
[----:B------:R-:W-:-:S04]  /*43c0*/  SHF.L.U32 R3, RZ, 0x1f, RZ ;  /* 0x0000001fff037819 */ /* 0x000fc800000006ff */
[----:B------:R-:W-:Y:S01]  /*43d0*/  UVIRTCOUNT.DEALLOC.SMPOOL 0x80 ;  /* 0x000000800000784c */ /* 0x000fe20000000000 */
[----:B--2---:R-:W-:-:S09]  /*43e0*/  ULEA UR4, UR4, UR5, 0x18 ;  /* 0x0000000504047291 */ /* 0x004fd2000f8ec0ff */
[----:B------:R2:W-:Y:S01]  /*43f0*/  @P0 STS.U8 [UR4+0x1c], R0 ;  /* 0x00001c00ff000988 */ /* 0x0005e20008000004 */
[----:B------:R-:W4:Y:S02]  /*4400*/  SYNCS.PHASECHK.TRANS64.TRYWAIT P0, [UR13+0xd0], R3 ;  /* 0x0000d003ff0075a7 */ /* 0x000f24000800110d */
[----:B--2-4-:R-:W-:Y:S05]  /*4410*/  @!P0 BRA `(.L_x_73) ;  /* 0x0000007c00308947 */ /* 0x014fea0003800000 */
.L_x_161:
[----:B------:R-:W-:Y:S01]  /*4420*/  NOP ;  /* 0x0000000000007918 */ /* 0x000fe20000000000 */
[----:B--2---:R-:W2:Y:S01]  /*4430*/  LDS R0, [UR4+0x14] ;  /* 0x00001404ff007984 */ /* 0x004ea20008000800 */
[----:B------:R-:W-:Y:S01]  /*4440*/  ULOP3.LUT UR6, UR27, 0xffff, URZ, 0xc0, !UPT ;  /* 0x0000ffff1b067892 */ /* 0x000fe2000f8ec0ff */
[----:B------:R-:W-:Y:S01]  /*4450*/  UMOV UR8, 0xffff ;  /* 0x0000ffff00087882 */ /* 0x000fe20000000000 */
[----:B------:R-:W-:Y:S02]  /*4460*/  UMOV UR5, 0x1 ;  /* 0x0000000100057882 */ /* 0x000fe40000000000 */
[----:B------:R-:W-:-:S04]  /*4470*/  USHF.R.U32.HI UR6, URZ, 0x5, UR6 ;  /* 0x00000005ff067899 */ /* 0x000fc80008011606 */
[----:B------:R-:W-:Y:S02]  /*4480*/  USHF.L.U32 UR8, UR8, UR6, URZ ;  /* 0x0000000608087299 */ /* 0x000fe400080006ff */
[----:B------:R-:W-:-:S04]  /*4490*/  USHF.L.U32 UR5, UR5, UR6, URZ ;  /* 0x0000000605057299 */ /* 0x000fc800080006ff */
[----:B--2---:R-:W-:-:S04]  /*44a0*/  LOP3.LUT R0, R0, UR8, RZ, 0xc0, !PT ;  /* 0x0000000800007c12 */ /* 0x004fc8000f8ec0ff */
[----:B------:R-:W-:-:S13]  /*44b0*/  ISETP.NE.AND P0, PT, R0, UR8, PT ;  /* 0x0000000800007c0c */ /* 0x000fda000bf05270 */
[----:B------:R-:W-:Y:S05]  /*44c0*/  @P0 BRA `(.L_x_74) ;  /* 0x0000000000580947 */ /* 0x000fea0003800000 */
[----:B------:R-:W2:Y:S02]  /*44d0*/  LDS R0, [UR4+0x18] ;  /* 0x00001804ff007984 */ /* 0x000ea40008000800 */
[----:B--2---:R-:W-:-:S04]  /*44e0*/  LOP3.LUT R0, R0, UR5, RZ, 0xc0, !PT ;  /* 0x0000000500007c12 */ /* 0x004fc8000f8ec0ff */
[----:B------:R-:W-:-:S13]  /*44f0*/  ISETP.NE.AND P0, PT, R0, UR5, PT ;  /* 0x0000000500007c0c */ /* 0x000fda000bf05270 */
[----:B------:R-:W-:Y:S05]  /*4500*/  @P0 BRA `(.L_x_75) ;  /* 0x00000000003c0947 */ /* 0x000fea0003800000 */
[----:B------:R-:W2:Y:S01]  /*4510*/  S2R R2, SR_LANEID ;  /* 0x0000000000027919 */ /* 0x000ea20000000000 */
[----:B------:R-:W-:Y:S01]  /*4520*/  ULOP3.LUT UR8, URZ, UR8, URZ, 0x33, !UPT ;  /* 0x00000008ff087292 */ /* 0x000fe2000f8e33ff */
[----:B------:R-:W-:Y:S01]  /*4530*/  LOP3.LUT R4, RZ, UR5, RZ, 0x33, !PT ;  /* 0x00000005ff047c12 */ /* 0x000fe2000f8e33ff */
[----:B------:R-:W-:Y:S02]  /*4540*/  VOTEU.ANY UR7, UPT, PT ;  /* 0x0000000000077886 */ /* 0x000fe400038e0100 */
[----:B------:R-:W-:Y:S01]  /*4550*/  UFLO.U32 UR7, UR7 ;  /* 0x00000007000772bd */ /* 0x000fe200080e0000 */
[----:B------:R-:W4:Y:S01]  /*4560*/  REDUX UR5, R4 ;  /* 0x00000000040573c4 */ /* 0x000f220000000000 */
[----:B------:R-:W-:-:S06]  /*4570*/  IMAD.U32 R0, RZ, RZ, UR8 ;  /* 0x00000008ff007e24 */ /* 0x000fcc000f8e00ff */
[----:B------:R1:W-:Y:S01]  /*4580*/  UTCATOMSWS.AND URZ, UR8 ;  /* 0x0000000800ff79e3 */ /* 0x0003e20008000000 */
[----:B------:R-:W3:Y:S01]  /*4590*/  REDUX UR6, R0 ;  /* 0x00000000000673c4 */ /* 0x000ee20000000000 */
[----:B--2---:R-:W-:Y:S01]  /*45a0*/  ISETP.EQ.U32.AND P0, PT, R2, UR7, PT ;  /* 0x0000000702007c0c */ /* 0x004fe2000bf02070 */
[----:B----4-:R-:W-:Y:S01]  /*45b0*/  IMAD.U32 R2, RZ, RZ, UR5 ;  /* 0x00000005ff027e24 */ /* 0x010fe2000f8e00ff */
[----:B---3--:R-:W-:-:S11]  /*45c0*/  MOV R3, UR6 ;  /* 0x0000000600037c02 */ /* 0x008fd60008000f00 */
[----:B------:R1:W-:Y:S04]  /*45d0*/  @P0 ATOMS.AND RZ, [UR4+0x14], R3 ;  /* 0x00001403ffff098c */ /* 0x0003e8000a800004 */
[----:B------:R1:W-:Y:S01]  /*45e0*/  @P0 ATOMS.AND RZ, [UR4+0x18], R2 ;  /* 0x00001802ffff098c */ /* 0x0003e2000a800004 */
[----:B------:R-:W-:Y:S05]  /*45f0*/  BRA `(.L_x_76) ;  /* 0x0000000000147947 */ /* 0x000fea0003800000 */
.L_x_75:
[----:B------:R-:W-:Y:S02]  /*4600*/  MOV R2, 0x4620 ;  /* 0x0000462000027802 */ /* 0x000fe40000000f00 */
[----:B-1-3-5:R-:W-:Y:S05]  /*4610*/  CALL.REL.NOINC `($__internal_0_$__cuda_sm10x_tcgen05_guardrail_trap_col_being_dealloced_not_returned_by_alloc) ;  /* 0x00000080001c7944 */ /* 0x02afea0003c00000 */
[----:B------:R-:W-:Y:S05]  /*4620*/  BRA `(.L_x_76) ;  /* 0x0000000000087947 */ /* 0x000fea0003800000 */
.L_x_74:
[----:B------:R-:W-:Y:S02]  /*4630*/  MOV R2, 0x4650 ;  /* 0x0000465000027802 */ /* 0x000fe40000000f00 */
[----:B-1-3-5:R-:W-:Y:S05]  /*4640*/  CALL.REL.NOINC `($__internal_2_$__cuda_sm10x_tcgen05_guardrail_trap_unallocated_columns_being_dealloced) ;  /* 0x0000008000287944 */ /* 0x02afea0003c00000 */
.L_x_76:
[----:B------:R-:W-:Y:S01]  /*4650*/  NOP ;  /* 0x0000000000007918 */ /* 0x000fe20000000000 */
[----:B-1----:R-:W-:Y:S05]  /*4660*/  EXIT ;  /* 0x000000000000794d */ /* 0x002fea0003800000 */
.L_x_58:
[----:B------:R-:W-:-:S09]  /*4670*/  UISETP.NE.OR UP4, UPT, UR7, 0x3, !UP4 ;  /* 0x000000030700788c */ /* 0x000fd2000e785670 */
[----:B------:R-:W-:Y:S05]  /*4680*/  BRA.U UP4, `(.L_x_77) ;  /* 0x0000001104347547 */ /* 0x000fea000b800000 */
[----:B------:R-:W1:Y:S01]  /*4690*/  LDC R0, c[0x0][0xf30] ;  /* 0x0003cc00ff007b82 */ /* 0x000e620000000800 */
[----:B------:R-:W-:Y:S01]  /*46a0*/  UMOV UR4, 0x400 ;  /* 0x0000040000047882 */ /* 0x000fe20000000000 */
[----:B------:R-:W-:Y:S01]  /*46b0*/  HFMA2 R34, -RZ, RZ, 0, 0 ;  /* 0x00000000ff227431 */ /* 0x000fe200000001ff */
[----:B------:R-:W-:Y:S01]  /*46c0*/  ULEA UR4, UR37, UR4, 0x18 ;  /* 0x0000000425047291 */ /* 0x000fe2000f8ec0ff */
[----:B------:R-:W-:Y:S01]  /*46d0*/  IMAD.MOV.U32 R35, RZ, RZ, 0x1 ;  /* 0x00000001ff237424 */ /* 0x000fe200078e00ff */
[----:B------:R-:W-:Y:S01]  /*46e0*/  CS2R R32, SRZ ;  /* 0x0000000000207805 */ /* 0x000fe2000001ff00 */
[----:B------:R-:W-:Y:S01]  /*46f0*/  IMAD.MOV.U32 R30, RZ, RZ, 0x4000 ;  /* 0x00004000ff1e7424 */ /* 0x000fe200078e00ff */
[----:B------:R-:W-:Y:S01]  /*4700*/  UIADD3 UR5, UPT, UPT, UR4, 0x48, URZ ;  /* 0x0000004804057890 */ /* 0x000fe2000fffe0ff */
[----:B------:R-:W2:Y:S01]  /*4710*/  LDC R29, c[0x0][0x370] ;  /* 0x0000dc00ff1d7b82 */ /* 0x000ea20000000800 */
[----:B------:R-:W-:Y:S02]  /*4720*/  UIADD3 UR33, UPT, UPT, UR4, 0x30, URZ ;  /* 0x0000003004217890 */ /* 0x000fe4000fffe0ff */
[----:B------:R-:W-:-:S02]  /*4730*/  UIADD3 UR25, UPT, UPT, UR4, 0x38, URZ ;  /* 0x0000003804197890 */ /* 0x000fc4000fffe0ff */
[----:B------:R-:W-:Y:S02]  /*4740*/  UIADD3 UR17, UPT, UPT, UR4, 0x40, URZ ;  /* 0x0000004004117890 */ /* 0x000fe4000fffe0ff */
[----:B------:R-:W-:Y:S01]  /*4750*/  UPRMT UR5, UR37, 0x654, UR5 ;  /* 0x0000065425057896 */ /* 0x000fe20008000005 */
[----:B------:R-:W4:Y:S01]  /*4760*/  LDC R2, c[0x0][0xf0c] ;  /* 0x0003c300ff027b82 */ /* 0x000f220000000800 */
[----:B------:R-:W-:Y:S02]  /*4770*/  UPRMT UR7, UR37, 0x654, UR33 ;  /* 0x0000065425077896 */ /* 0x000fe40008000021 */
[----:B------:R-:W-:Y:S02]  /*4780*/  UPRMT UR6, UR37, 0x654, UR25 ;  /* 0x0000065425067896 */ /* 0x000fe40008000019 */
[----:B------:R-:W-:Y:S02]  /*4790*/  UPLOP3.LUT UP0, UPT, UPT, UPT, UPT, 0x40, 0x4 ;  /* 0x000000000004789c */ /* 0x000fe40003f0e870 */
[----:B------:R-:W-:Y:S01]  /*47a0*/  UPRMT UR37, UR37, 0x654, UR17 ;  /* 0x0000065425257896 */ /* 0x000fe20008000011 */
[----:B------:R-:W2:Y:S01]  /*47b0*/  LDC R21, c[0x0][0xf20] ;  /* 0x0003c800ff157b82 */ /* 0x000ea20000000800 */
[----:B-1----:R-:W-:-:S07]  /*47c0*/  ISETP.NE.AND P1, PT, R0, 0x1, PT ;  /* 0x000000010000780c */ /* 0x002fce0003f25270 */
[----:B------:R-:W1:Y:S08]  /*47d0*/  LDC.64 R36, c[0x0][0x348] ;  /* 0x0000d200ff247b82 */ /* 0x000e700000000a00 */
[----:B------:R-:W1:Y:S08]  /*47e0*/  LDC.64 R16, c[0x0][0xc88] ;  /* 0x00032200ff107b82 */ /* 0x000e700000000a00 */
[----:B------:R-:W1:Y:S08]  /*47f0*/  LDC.64 R22, c[0x0][0xf10] ;  /* 0x0003c400ff167b82 */ /* 0x000e700000000a00 */
[----:B------:R-:W1:Y:S08]  /*4800*/  LDC.64 R6, c[0x0][0xf18] ;  /* 0x0003c600ff067b82 */ /* 0x000e700000000a00 */
[----:B------:R-:W1:Y:S08]  /*4810*/  LDC.64 R4, c[0x0][0xf28] ;  /* 0x0003ca00ff047b82 */ /* 0x000e700000000a00 */
[----:B------:R-:W1:Y:S08]  /*4820*/  LDC.64 R18, c[0x0][0xc90] ;  /* 0x00032400ff127b82 */ /* 0x000e700000000a00 */
[----:B--2-4-:R-:W1:Y:S02]  /*4830*/  LDC R28, c[0x0][0x374] ;  /* 0x0000dd00ff1c7b82 */ /* 0x014e640000000800 */
.L_x_88:
[C---:B------:R-:W-:Y:S02]  /*4840*/  LEA R0, R34.reuse, UR4, 0x3 ;  /* 0x0000000422007c11 */ /* 0x040fe4000f8e18ff */
[----:B------:R-:W-:Y:S02]  /*4850*/  SHF.L.U32 R3, R33, 0x1f, RZ ;  /* 0x0000001f21037819 */ /* 0x000fe400000006ff */
[----:B------:R-:W-:Y:S02]  /*4860*/  LEA R24, R34, UR4, 0x4 ;  /* 0x0000000422187c11 */ /* 0x000fe4000f8e20ff */
[----:B------:R-:W2:Y:S02]  /*4870*/  SYNCS.PHASECHK.TRANS64.TRYWAIT P0, [R0+URZ+0x80], R3 ;  /* 0x00008003000075a7 */ /* 0x000ea400080011ff */
[----:B--2---:R-:W-:Y:S05]  /*4880*/  @!P0 BRA `(.L_x_78) ;  /* 0x00000078002c8947 */ /* 0x004fea0003800000 */
.L_x_162:
[----:B---3--:R-:W-:Y:S01]  /*4890*/  ISETP.GE.AND P0, PT, R72, 0x1, PT ;  /* 0x000000014800780c */ /* 0x008fe20003f06270 */
[----:B------:R-:W3:Y:S01]  /*48a0*/  LDS.128 R24, [R24+0xe0] ;  /* 0x0000e00018187984 */ /* 0x000ee20000000c00 */
[----:B-1----:R-:W-:Y:S01]  /*48b0*/  ISETP.NE.U32.AND P5, PT, R18, RZ, PT ;  /* 0x000000ff1200720c */ /* 0x002fe20003fa5070 */
[----:B--2---:R-:W-:Y:S01]  /*48c0*/  VIADD R0, R0, 0x90 ;  /* 0x0000009000007836 */ /* 0x004fe20000000000 */
[----:B------:R-:W-:Y:S01]  /*48d0*/  ISETP.NE.U32.AND P4, PT, R18, RZ, PT ;  /* 0x000000ff1200720c */ /* 0x000fe20003f85070 */
[----:B------:R-:W-:Y:S01]  /*48e0*/  USHF.L.U32 UR35, UR20, 0x7, URZ ;  /* 0x0000000714237899 */ /* 0x000fe200080006ff */
[C---:B------:R-:W-:Y:S02]  /*48f0*/  ISETP.NE.AND.EX P5, PT, R19.reuse, RZ, PT, P5 ;  /* 0x000000ff1300720c */ /* 0x040fe40003fa5350 */
[----:B------:R-:W-:Y:S01]  /*4900*/  PRMT R0, RZ, 0x654, R0 ;  /* 0x00000654ff007816 */ /* 0x000fe20000000000 */
[----:B------:R-:W-:Y:S01]  /*4910*/  @!PT LDS RZ, [RZ] ;  /* 0x00000000fffff984 */ /* 0x000fe20000000800 */
[----:B------:R-:W-:Y:S01]  /*4920*/  @!PT LDS RZ, [RZ] ;  /* 0x00000000fffff984 */ /* 0x000fe20000000800 */
[----:B------:R-:W-:Y:S01]  /*4930*/  @!PT LDS RZ, [RZ] ;  /* 0x00000000fffff984 */ /* 0x000fe20000000800 */
[----:B------:R-:W-:Y:S01]  /*4940*/  @!PT LDS RZ, [RZ] ;  /* 0x00000000fffff984 */ /* 0x000fe20000000800 */
[----:B------:R1:W-:Y:S06]  /*4950*/  MEMBAR.ALL.CTA ;  /* 0x0000000000007992 */ /* 0x0003ec0000008000 */
[----:B-1----:R-:W1:Y:S01]  /*4960*/  FENCE.VIEW.ASYNC.S ;  /* 0x00000000000073c6 */ /* 0x002e620000000000 */
[----:B------:R-:W-:Y:S02]  /*4970*/  ISETP.NE.AND.EX P4, PT, R19, RZ, PT, P4 ;  /* 0x000000ff1300720c */ /* 0x000fe40003f85340 */
[----:B------:R-:W-:Y:S01]  /*4980*/  SHF.L.U32 R38, R35, 0x1f, RZ ;  /* 0x0000001f23267819 */ /* 0x000fe200000006ff */
[----:B-1----:R1:W-:Y:S01]  /*4990*/  SYNCS.ARRIVE.TRANS64.RED.A1T0 RZ, [R0+URZ], RZ ;  /* 0x000000ff00ff79a7 */ /* 0x0023e200081004ff */
[----:B---3--:R-:W-:Y:S11]  /*49a0*/  LOP3.LUT P3, RZ, R26, 0x1, RZ, 0xc0, !PT ;  /* 0x000000011aff7812 */ /* 0x008ff6000786c0ff */
[----:B------:R-:W-:Y:S02]  /*49b0*/  @!UPT UIADD3 URZ, UPT, UPT, URZ, URZ, URZ ;  /* 0x000000fffffff290 */ /* 0x000fe4000fffe0ff */
[----:B------:R-:W-:Y:S02]  /*49c0*/  @P3 MOV R13, R24 ;  /* 0x00000018000d3202 */ /* 0x000fe40000000f00 */
[----:B------:R-:W-:Y:S01]  /*49d0*/  @P3 LOP3.LUT R8, R25, 0xffff, RZ, 0xc0, !PT ;  /* 0x0000ffff19083812 */ /* 0x000fe200078ec0ff */
[----:B-1----:R-:W-:Y:S06]  /*49e0*/  @!P0 BRA `(.L_x_79) ;  /* 0x0000000000a48947 */ /* 0x002fec0003800000 */
[----:B------:R-:W-:Y:S01]  /*49f0*/  IMAD.HI.U32 R42, R28, R7, RZ ;  /* 0x000000071c2a7227 */ /* 0x000fe200078e00ff */
[----:B------:R-:W-:Y:S02]  /*4a00*/  ISETP.NE.AND P0, PT, R6, 0x1, PT ;  /* 0x000000010600780c */ /* 0x000fe40003f05270 */
[----:B------:R-:W-:Y:S01]  /*4a10*/  ISETP.NE.AND P2, PT, R72, 0x1, PT ;  /* 0x000000014800780c */ /* 0x000fe20003f45270 */
[-C--:B------:R-:W-:Y:S01]  /*4a20*/  IMAD.HI.U32 R40, R29, R22.reuse, RZ ;  /* 0x000000161d287227 */ /* 0x080fe200078e00ff */
[----:B------:R-:W-:Y:S02]  /*4a30*/  SHF.R.U32.HI R39, RZ, R21, R42 ;  /* 0x00000015ff277219 */ /* 0x000fe4000001162a */
[----:B------:R-:W-:Y:S01]  /*4a40*/  ISETP.NE.AND P6, PT, R2, 0x1, PT ;  /* 0x000000010200780c */ /* 0x000fe20003fc5270 */
[----:B------:R-:W-:Y:S01]  /*4a50*/  IMAD.HI.U32 R46, R8, R7, RZ ;  /* 0x00000007082e7227 */ /* 0x000fe200078e00ff */
[----:B------:R-:W-:Y:S02]  /*4a60*/  SHF.R.U32.HI R40, RZ, R23, R40 ;  /* 0x00000017ff287219 */ /* 0x000fe40000011628 */
[----:B------:R-:W-:Y:S01]  /*4a70*/  SEL R3, R28, R39, !P0 ;  /* 0x000000271c037207 */ /* 0x000fe20004000000 */
[----:B------:R-:W-:Y:S01]  /*4a80*/  IMAD.HI.U32 R42, R13, R22, RZ ;  /* 0x000000160d2a7227 */ /* 0x000fe200078e00ff */
[----:B------:R-:W-:Y:S02]  /*4a90*/  SEL R11, R29, R40, !P6 ;  /* 0x000000281d0b7207 */ /* 0x000fe40007000000 */
[----:B------:R-:W-:Y:S01]  /*4aa0*/  SHF.R.U32.HI R39, RZ, R21, R46 ;  /* 0x00000015ff277219 */ /* 0x000fe2000001162e */
[-C--:B------:R-:W-:Y:S01]  /*4ab0*/  IMAD.HI.U32 R44, R3, R4.reuse, RZ ;  /* 0x00000004032c7227 */ /* 0x080fe200078e00ff */
[----:B------:R-:W-:Y:S02]  /*4ac0*/  SHF.R.U32.HI R42, RZ, R23, R42 ;  /* 0x00000017ff2a7219 */ /* 0x000fe4000001162a */
[----:B------:R-:W-:Y:S01]  /*4ad0*/  SEL R9, R8, R39, !P0 ;  /* 0x0000002708097207 */ /* 0x000fe20004000000 */
[-C--:B------:R-:W-:Y:S01]  /*4ae0*/  IMAD.HI.U32 R40, R11, R4.reuse, RZ ;  /* 0x000000040b287227 */ /* 0x080fe200078e00ff */
[-C--:B------:R-:W-:Y:S03]  /*4af0*/  @P2 SHF.R.U32.HI R3, RZ, R5.reuse, R44 ;  /* 0x00000005ff032219 */ /* 0x080fe6000001162c */
[----:B------:R-:W-:Y:S01]  /*4b00*/  IMAD.HI.U32 R14, R9, R4, RZ ;  /* 0x00000004090e7227 */ /* 0x000fe200078e00ff */
[----:B------:R-:W-:Y:S03]  /*4b10*/  @P2 SHF.R.U32.HI R11, RZ, R5, R40 ;  /* 0x00000005ff0b2219 */ /* 0x000fe60000011628 */
[C---:B------:R-:W-:Y:S01]  /*4b20*/  IMAD R10, R72.reuse, R3, RZ ;  /* 0x00000003480a7224 */ /* 0x040fe200078e02ff */
[----:B------:R-:W-:Y:S01]  /*4b30*/  SEL R3, R13, R42, !P6 ;  /* 0x0000002a0d037207 */ /* 0x000fe20007000000 */
[C---:B------:R-:W-:Y:S01]  /*4b40*/  IMAD R12, R72.reuse, R11, RZ ;  /* 0x0000000b480c7224 */ /* 0x040fe200078e02ff */
[-C--:B------:R-:W-:Y:S02]  /*4b50*/  SHF.R.U32.HI R14, RZ, R5.reuse, R14 ;  /* 0x00000005ff0e7219 */ /* 0x080fe4000001160e */
[C---:B------:R-:W-:Y:S02]  /*4b60*/  ISETP.GE.AND P0, PT, R9.reuse, R10, PT ;  /* 0x0000000a0900720c */ /* 0x040fe40003f06270 */
[----:B------:R-:W-:Y:S02]  /*4b70*/  SEL R15, R9, R14, !P2 ;  /* 0x0000000e090f7207 */ /* 0x000fe40005000000 */
[C---:B------:R-:W-:Y:S03]  /*4b80*/  ISETP.GE.OR P0, PT, R3.reuse, R12, P0 ;  /* 0x0000000c0300720c */ /* 0x040fe60000706670 */
[----:B------:R-:W-:Y:S04]  /*4b90*/  IMAD.MOV R14, RZ, RZ, -R15 ;  /* 0x000000ffff0e7224 */ /* 0x000fe800078e0a0f */
[----:B------:R-:W-:Y:S06]  /*4ba0*/  IMAD R14, R72, R14, R9 ;  /* 0x0000000e480e7224 */ /* 0x000fec00078e0209 */
[C---:B------:R-:W-:Y:S05]  /*4bb0*/  @!P0 IMAD.HI.U32 R10, R3.reuse, R4, RZ ;  /* 0x00000004030a8227 */ /* 0x040fea00078e00ff */
[----:B------:R-:W-:Y:S04]  /*4bc0*/  @!P0 SHF.R.U32.HI R10, RZ, R5, R10 ;  /* 0x00000005ff0a8219 */ /* 0x000fe8000001160a */
[----:B------:R-:W-:Y:S01]  /*4bd0*/  @!P0 SEL R0, R3, R10, !P2 ;  /* 0x0000000a03008207 */ /* 0x000fe20005000000 */
[----:B------:R-:W-:Y:S03]  /*4be0*/  IMAD.MOV R10, RZ, RZ, -R3 ;  /* 0x000000ffff0a7224 */ /* 0x000fe600078e0a03 */
[----:B------:R-:W-:Y:S01]  /*4bf0*/  @!P0 IADD3 R15, PT, PT, R15, -R0, RZ ;  /* 0x800000000f0f8210 */ /* 0x000fe20007ffe0ff */
[----:B------:R-:W-:Y:S01]  /*4c00*/  @!P0 IMAD R0, R11, R14, R0 ;  /* 0x0000000e0b008224 */ /* 0x000fe200078e0200 */
[----:B------:R-:W-:Y:S01]  /*4c10*/  IADD3 R11, PT, PT, -R9, RZ, RZ ;  /* 0x000000ff090b7210 */ /* 0x000fe20007ffe1ff */
[----:B------:R-:W-:Y:S02]  /*4c20*/  IMAD R13, R2, R10, R13 ;  /* 0x0000000a020d7224 */ /* 0x000fe400078e020d */
[----:B------:R-:W-:Y:S02]  /*4c30*/  @!P0 IMAD R9, R15, R72, R3 ;  /* 0x000000480f098224 */ /* 0x000fe400078e0203 */
[----:B------:R-:W-:Y:S02]  /*4c40*/  @!P0 IMAD.MOV.U32 R3, RZ, RZ, R0 ;  /* 0x000000ffff038224 */ /* 0x000fe400078e0000 */
[----:B------:R-:W-:Y:S02]  /*4c50*/  IMAD R8, R6, R11, R8 ;  /* 0x0000000b06087224 */ /* 0x000fe400078e0208 */
[----:B------:R-:W-:Y:S02]  /*4c60*/  IMAD R13, R3, R2, R13 ;  /* 0x00000002030d7224 */ /* 0x000fe400078e020d */
[----:B------:R-:W-:Y:S02]  /*4c70*/  IMAD R8, R9, R6, R8 ;  /* 0x0000000609087224 */ /* 0x000fe400078e0208 */
.L_x_79:
[----:B------:R-:W-:Y:S05]  /*4c80*/  BRA.U UP0, `(.L_x_80) ;  /* 0x0000000100107547 */ /* 0x000fea000b800000 */
[----:B------:R-:W-:Y:S04]  /*4c90*/  MOV R0, UR15 ;  /* 0x0000000f00007c02 */ /* 0x000fe80008000f00 */
[----:B------:R-:W-:Y:S04]  /*4ca0*/  SHF.L.U32 R3, R0, 0x1f, RZ ;  /* 0x0000001f00037819 */ /* 0x000fe800000006ff */
[----:B------:R-:W1:Y:S02]  /*4cb0*/  SYNCS.PHASECHK.TRANS64.TRYWAIT P0, [UR4+0x78], R3 ;  /* 0x00007803ff0075a7 */ /* 0x000e640008001104 */
[----:B-1----:R-:W-:Y:S05]  /*4cc0*/  @!P0 BRA `(.L_x_81) ;  /* 0x0000007400308947 */ /* 0x002fea0003800000 */
.L_x_80:
[----:B------:R-:W-:Y:S05]  /*4cd0*/  @!P5 BRA `(.L_x_82) ;  /* 0x00000000002cd947 */ /* 0x000fea0003800000 */
[----:B------:R-:W-:Y:S01]  /*4ce0*/  ISETP.NE.U32.AND P0, PT, R16, RZ, PT ;  /* 0x000000ff1000720c */ /* 0x000fe20003f05070 */
[----:B------:R-:W-:Y:S03]  /*4cf0*/  IMAD.MOV.U32 R151, RZ, RZ, 0x1 ;  /* 0x00000001ff977424 */ /* 0x000fe600078e00ff */
[----:B------:R-:W-:Y:S11]  /*4d00*/  ISETP.NE.AND.EX P0, PT, R17, RZ, PT, P0 ;  /* 0x000000ff1100720c */ /* 0x000ff60003f05300 */
[----:B------:R-:W-:Y:S02]  /*4d10*/  @!UPT UIADD3 URZ, UPT, UPT, URZ, URZ, URZ ;  /* 0x000000fffffff290 */ /* 0x000fe4000fffe0ff */
[----:B------:R-:W2:Y:S01]  /*4d20*/  @P0 LDC.64 R10, c[0x0][0xc88] ;  /* 0x00032200ff0a0b82 */ /* 0x000ea20000000a00 */
[----:B-1----:R-:W-:Y:S04]  /*4d30*/  @P0 IMAD R0, R18, UR36, RZ ;  /* 0x0000002412000c24 */ /* 0x002fe8000f8e02ff */
[----:B--2---:R-:W-:Y:S04]  /*4d40*/  @P0 IMAD.WIDE R10, R0, 0x4, R10 ;  /* 0x00000004000a0825 */ /* 0x004fe800078e020a */
[----:B------:R-:W-:Y:S01]  /*4d50*/  HFMA2 R0, -RZ, RZ, 0, 5.9604644775390625e-08 ;  /* 0x00000001ff007431 */ /* 0x000fe200000001ff */
[----:B-----5:R2:W5:Y:S04]  /*4d60*/  @P0 LDG.E R83, desc[UR42][R10.64] ;  /* 0x0000002a0a530981 */ /* 0x020568000c1e1900 */
[----:B------:R-:W-:Y:S01]  /*4d70*/  @!P0 PRMT R151, R0, 0x7610, R151 ;  /* 0x0000761000978816 */ /* 0x000fe20000000097 */
[----:B--2---:R-:W3:Y:S06]  /*4d80*/  @!P0 LDC R83, c[0x0][0xc80] ;  /* 0x00032000ff538b82 */ /* 0x004eec0000000800 */
.L_x_82:
[----:B---3-5:R-:W-:Y:S01]  /*4d90*/  @!P4 FSETP.EQ.AND P0, PT, R83, RZ, PT ;  /* 0x000000ff5300c20b */ /* 0x028fe20003f02000 */
[----:B------:R-:W-:Y:S01]  /*4da0*/  @!UPT UIADD3 URZ, UPT, UPT, URZ, URZ, URZ ;  /* 0x000000fffffff290 */ /* 0x000fe2000fffe0ff */
[----:B------:R-:W-:Y:S11]  /*4db0*/  @!P4 BRA `(.L_x_83) ;  /* 0x000000000018c947 */ /* 0x000ff60003800000 */
[----:B------:R-:W-:Y:S02]  /*4dc0*/  LOP3.LUT P2, RZ, R151, 0xff, RZ, 0xc0, !PT ;  /* 0x000000ff97ff7812 */ /* 0x000fe4000784c0ff */
[----:B------:R-:W-:Y:S04]  /*4dd0*/  ISETP.NE.U32.AND P0, PT, R16, RZ, PT ;  /* 0x000000ff1000720c */ /* 0x000fe80003f05070 */
[----:B------:R-:W-:Y:S04]  /*4de0*/  ISETP.NE.AND.EX P0, PT, R17, RZ, PT, P0 ;  /* 0x000000ff1100720c */ /* 0x000fe80003f05300 */
[----:B------:R-:W-:Y:S03]  /*4df0*/  PLOP3.LUT P0, PT, P0, PT, PT, 0x8, 0x80 ;  /* 0x000000000080781c */ /* 0x000fe6000070e170 */
[----:B------:R-:W-:Y:S11]  /*4e00*/  @P2 FSETP.EQ.AND P0, PT, R83, RZ, PT ;  /* 0x000000ff5300220b */ /* 0x000ff60003f02000 */
[----:B------:R-:W-:Y:S02]  /*4e10*/  @!UPT UIADD3 URZ, UPT, UPT, URZ, URZ, URZ ;  /* 0x000000fffffff290 */ /* 0x000fe4000fffe0ff */
.L_x_83:
[----:B------:R-:W2:Y:S01]  /*4e20*/  SYNCS.PHASECHK.TRANS64.TRYWAIT P5, [UR4+0x50], R38 ;  /* 0x00005026ff0075a7 */ /* 0x000ea200080a1104 */
[----:B------:R-:W-:Y:S02]  /*4e30*/  LOP3.LUT R39, R32, 0x1, RZ, 0xc0, !PT ;  /* 0x0000000120277812 */ /* 0x000fe400078ec0ff */
[----:B------:R-:W-:Y:S04]  /*4e40*/  ELECT P4, URZ, PT ;  /* 0x0000000000ff782f */ /* 0x000fe80003880000 */
[----:B------:R-:W-:Y:S04]  /*4e50*/  PLOP3.LUT P4, PT, P0, P4, PT, 0xf2, 0x2f ;  /* 0x00000000002f781c */ /* 0x000fe80000789e72 */
[----:B------:R-:W-:Y:S09]  /*4e60*/  ISETP.NE.AND P0, PT, R39, RZ, !P4 ;  /* 0x000000ff2700720c */ /* 0x000ff20006705270 */
[----:B------:R-:W-:Y:S05]  /*4e70*/  @!P4 IADD3 R9, P2, PT, R36, 0x980, RZ ;  /* 0x000009802409c810 */ /* 0x000fea0007f5e0ff */
[----:B-1----:R-:W-:Y:S01]  /*4e80*/  @!P4 IMAD.X R0, RZ, RZ, R37, P2 ;  /* 0x000000ffff00c224 */ /* 0x002fe200010e0625 */
[----:B--2---:R-:W-:Y:S07]  /*4e90*/  @!P5 BRA `(.L_x_84) ;  /* 0x0000007000d4d947 */ /* 0x004fee0003800000 */
.L_x_165:
[----:B------:R-:W-:Y:S01]  /*4ea0*/  @!P4 R2UR UR9, R9 ;  /* 0x000000000909c2ca */ /* 0x000fe200000e0000 */
[----:B------:R-:W-:Y:S01]  /*4eb0*/  IMAD.SHL.U32 R20, R20, 0x100, RZ ;  /* 0x0000010014147824 */ /* 0x000fe200078e00ff */
[----:B------:R-:W-:Y:S01]  /*4ec0*/  @!P4 R2UR UR8, R0 ;  /* 0x000000000008c2ca */ /* 0x000fe200000e0000 */
[----:B------:R-:W-:Y:S02]  /*4ed0*/  VOTEU.ALL UP0, P4 ;  /* 0x0000000000ff7886 */ /* 0x000fe40002000000 */
[----:B------:R-:W-:Y:S02]  /*4ee0*/  @!P4 VIADD R0, R20, 0xc0 ;  /* 0x000000c01400c836 */ /* 0x000fe40000000000 */
[----:B------:R-:W-:Y:S01]  /*4ef0*/  @P0 IMAD.MOV R0, RZ, RZ, R20 ;  /* 0x000000ffff000224 */ /* 0x000fe200078e0214 */
[----:B------:R-:W-:Y:S01]  /*4f00*/  PLOP3.LUT P0, PT, P4, PT, PT, 0x8, 0x80 ;  /* 0x000000000080781c */ /* 0x000fe2000270e170 */
[----:B------:R-:W-:Y:S01]  /*4f10*/  @!UP0 UIADD3 UR32, UPT, UPT, UR4, 0x400, URZ ;  /* 0x0000040004208890 */ /* 0x000fe2000fffe0ff */
[----:B------:R-:W-:Y:S11]  /*4f20*/  VOTEU.ALL UP0, P4 ;  /* 0x0000000000ff7886 */ /* 0x000ff60002000000 */
[----:B------:R-:W-:Y:S01]  /*4f30*/  @P0 R2UR.BROADCAST UR34, R0 ;  /* 0x00000000002202ca */ /* 0x000fe200008e0000 */
[----:B------:R-:W-:Y:S01]  /*4f40*/  IMAD.U32 R10, RZ, RZ, UR9 ;  /* 0x00000009ff0a7e24 */ /* 0x000fe2000f8e00ff */
[----:B------:R-:W-:Y:S01]  /*4f50*/  UMOV UR9, 0x10000000 ;  /* 0x1000000000097882 */ /* 0x000fe20000000000 */
[----:B------:R-:W-:Y:S01]  /*4f60*/  IMAD.U32 R11, RZ, RZ, UR8 ;  /* 0x00000008ff0b7e24 */ /* 0x000fe2000f8e00ff */
[----:B------:R-:W-:Y:S01]  /*4f70*/  UMOV UR8, 0x0 ;  /* 0x0000000000087882 */ /* 0x000fe20000000000 */
[----:B------:R-:W-:Y:S01]  /*4f80*/  @!P4 IMAD.MOV.U32 R0, RZ, RZ, 0x4000 ;  /* 0x00004000ff00c424 */ /* 0x000fe200078e00ff */
[----:B------:R-:W-:Y:S02]  /*4f90*/  @!P4 R2UR UR10, R10 ;  /* 0x000000000a0ac2ca */ /* 0x000fe400000e0000 */
[----:B------:R-:W-:Y:S02]  /*4fa0*/  @!P4 R2UR UR11, R11 ;  /* 0x000000000b0bc2ca */ /* 0x000fe400000e0000 */
[----:B------:R-:W-:Y:S11]  /*4fb0*/  @!P4 IADD3 R9, P0, PT, R36, 0x980, RZ ;  /* 0x000009802409c810 */ /* 0x000ff60007f1e0ff */
[----:B------:R2:W-:Y:S01]  /*4fc0*/  @!UP0 UTMALDG.3D [UR32], [UR10], desc[UR8] ;  /* 0x000008200a0085b4 */ /* 0x0005e20008011000 */
[----:B------:R3:W-:Y:S01]  /*4fd0*/  @!P4 SYNCS.ARRIVE.TRANS64.RED.A0TR RZ, [UR4+0x30], R0 ;  /* 0x00003000ffffc9a7 */ /* 0x0007e20008300404 */
[----:B------:R-:W-:Y:S01]  /*4fe0*/  SYNCS.ARRIVE.TRANS64.RED.A1T0 RZ, [UR7], RZ ;  /* 0x000000ffffff79a7 */ /* 0x000fe20008100407 */
[----:B---3--:R-:W-:Y:S01]  /*4ff0*/  @!P4 IMAD.X R0, RZ, RZ, R37, P0 ;  /* 0x000000ffff00c224 */ /* 0x008fe200000e0625 */
[----:B------:R-:W3:Y:S02]  /*5000*/  SYNCS.PHASECHK.TRANS64.TRYWAIT P2, [UR4+0x58], R38 ;  /* 0x00005826ff0075a7 */ /* 0x000ee40008041104 */
[----:B--23--:R-:W-:Y:S05]  /*5010*/  @!P2 BRA `(.L_x_85) ;  /* 0x00000070008ca947 */ /* 0x00cfea0003800000 */
.L_x_167:
[----:B------:R-:W-:Y:S01]  /*5020*/  @!P4 R2UR UR9, R9 ;  /* 0x000000000909c2ca */ /* 0x000fe200000e0000 */
[----:B------:R-:W-:Y:S01]  /*5030*/  VOTEU.ALL UP0, P4 ;  /* 0x0000000000ff7886 */ /* 0x000fe20002000000 */
[----:B------:R-:W-:Y:S01]  /*5040*/  @!P4 R2UR UR8, R0 ;  /* 0x000000000008c2ca */ /* 0x000fe200000e0000 */
[----:B------:R-:W-:Y:S01]  /*5050*/  @!P4 IMAD R0, R39, -0x40, R20 ;  /* 0xffffffc02700c824 */ /* 0x000fe200078e0214 */
[----:B------:R-:W-:Y:S01]  /*5060*/  UMOV UR27, UR35 ;  /* 0x00000023001b7c82 */ /* 0x000fe20008000000 */
[----:B------:R-:W-:Y:S01]  /*5070*/  UMOV UR28, UR36 ;  /* 0x00000024001c7c82 */ /* 0x000fe20008000000 */
[----:B------:R-:W-:Y:S01]  /*5080*/  @!UP0 UIADD3 UR24, UPT, UPT, UR4, 0x4400, URZ ;  /* 0x0000440004188890 */ /* 0x000fe2000fffe0ff */
[----:B------:R-:W-:Y:S02]  /*5090*/  @!P4 IADD3 R9, P0, PT, R36, 0x980, RZ ;  /* 0x000009802409c810 */ /* 0x000fe40007f1e0ff */
[----:B------:R-:W-:Y:S01]  /*50a0*/  @!P4 R2UR UR26, R0 ;  /* 0x00000000001ac2ca */ /* 0x000fe200000e0000 */
[----:B------:R-:W-:Y:S03]  /*50b0*/  @!P4 IMAD.MOV.U32 R0, RZ, RZ, 0x4000 ;  /* 0x00004000ff00c424 */ /* 0x000fe600078e00ff */
[----:B------:R-:W-:Y:S01]  /*50c0*/  IMAD.U32 R10, RZ, RZ, UR9 ;  /* 0x00000009ff0a7e24 */ /* 0x000fe2000f8e00ff */
[----:B------:R-:W-:Y:S01]  /*50d0*/  UMOV UR9, 0x10000000 ;  /* 0x1000000000097882 */ /* 0x000fe20000000000 */
[----:B------:R-:W-:Y:S01]  /*50e0*/  IMAD.U32 R11, RZ, RZ, UR8 ;  /* 0x00000008ff0b7e24 */ /* 0x000fe2000f8e00ff */
[----:B------:R-:W-:Y:S02]  /*50f0*/  UMOV UR8, 0x0 ;  /* 0x0000000000087882 */ /* 0x000fe40000000000 */
[----:B------:R-:W-:Y:S02]  /*5100*/  @!P4 R2UR UR10, R10 ;  /* 0x000000000a0ac2ca */ /* 0x000fe400000e0000 */
[----:B------:R-:W-:Y:S02]  /*5110*/  @!P4 R2UR UR11, R11 ;  /* 0x000000000b0bc2ca */ /* 0x000fe400000e0000 */
[----:B------:R-:W-:Y:S01]  /*5120*/  @!UP0 UIADD3 UR26, UPT, UPT, UR26, 0x80, URZ ;  /* 0x000000801a1a8890 */ /* 0x000fe2000fffe0ff */
[----:B------:R-:W-:Y:S10]  /*5130*/  VOTEU.ALL UP0, P4 ;  /* 0x0000000000ff7886 */ /* 0x000ff40002000000 */
[----:B------:R2:W-:Y:S01]  /*5140*/  @!UP0 UTMALDG.3D [UR24], [UR10], desc[UR8] ;  /* 0x000008180a0085b4 */ /* 0x0005e20008011000 */
[----:B------:R3:W-:Y:S01]  /*5150*/  @!P4 SYNCS.ARRIVE.TRANS64.RED.A0TR RZ, [UR4+0x38], R0 ;  /* 0x00003800ffffc9a7 */ /* 0x0007e20008300404 */
[----:B------:R-:W-:Y:S01]  /*5160*/  SYNCS.ARRIVE.TRANS64.RED.A1T0 RZ, [UR6], RZ ;  /* 0x000000ffffff79a7 */ /* 0x000fe20008100406 */
[----:B---3--:R-:W-:Y:S01]  /*5170*/  @!P4 IMAD.X R0, RZ, RZ, R37, P0 ;  /* 0x000000ffff00c224 */ /* 0x008fe200000e0625 */
[----:B------:R-:W3:Y:S02]  /*5180*/  SYNCS.PHASECHK.TRANS64.TRYWAIT P2, [UR4+0x60], R38 ;  /* 0x00006026ff0075a7 */ /* 0x000ee40008041104 */
[----:B--23--:R-:W-:Y:S05]  /*5190*/  @!P2 BRA `(.L_x_86) ;  /* 0x000000700044a947 */ /* 0x00cfea0003800000 */
.L_x_169:
[----:B------:R-:W-:Y:S01]  /*51a0*/  @!P4 R2UR UR9, R9 ;  /* 0x000000000909c2ca */ /* 0x000fe200000e0000 */
[----:B------:R-:W-:Y:S01]  /*51b0*/  VOTEU.ALL UP0, P4 ;  /* 0x0000000000ff7886 */ /* 0x000fe20002000000 */
[----:B------:R-:W-:Y:S01]  /*51c0*/  @!P4 R2UR UR8, R0 ;  /* 0x000000000008c2ca */ /* 0x000fe200000e0000 */
[----:B------:R-:W-:Y:S01]  /*51d0*/  @!P4 IMAD R0, R39, 0x40, R20 ;  /* 0x000000402700c824 */ /* 0x000fe200078e0214 */
[----:B------:R-:W-:Y:S01]  /*51e0*/  UMOV UR19, UR35 ;  /* 0x0000002300137c82 */ /* 0x000fe20008000000 */
[----:B------:R-:W-:Y:S01]  /*51f0*/  UMOV UR20, UR36 ;  /* 0x0000002400147c82 */ /* 0x000fe20008000000 */
[----:B------:R-:W-:Y:S01]  /*5200*/  @!UP0 UIADD3 UR16, UPT, UPT, UR4, 0x8400, URZ ;  /* 0x0000840004108890 */ /* 0x000fe2000fffe0ff */
[----:B------:R-:W-:Y:S02]  /*5210*/  @!P4 IADD3 R40, P0, PT, R36, 0x980, RZ ;  /* 0x000009802428c810 */ /* 0x000fe40007f1e0ff */
[----:B------:R-:W-:Y:S01]  /*5220*/  @!P4 R2UR UR18, R0 ;  /* 0x000000000012c2ca */ /* 0x000fe200000e0000 */
[----:B------:R-:W-:Y:S02]  /*5230*/  @!P4 IMAD.MOV.U32 R0, RZ, RZ, 0x4000 ;  /* 0x00004000ff00c424 */ /* 0x000fe400078e00ff */
[----:B------:R-:W-:Y:S02]  /*5240*/  @!P4 IMAD.X R12, RZ, RZ, R37, P0 ;  /* 0x000000ffff0cc224 */ /* 0x000fe400000e0625 */
[----:B------:R-:W-:Y:S01]  /*5250*/  IMAD.U32 R10, RZ, RZ, UR9 ;  /* 0x00000009ff0a7e24 */ /* 0x000fe2000f8e00ff */
[----:B------:R-:W-:Y:S01]  /*5260*/  UMOV UR9, 0x10000000 ;  /* 0x1000000000097882 */ /* 0x000fe20000000000 */
[----:B------:R-:W-:Y:S01]  /*5270*/  IMAD.U32 R11, RZ, RZ, UR8 ;  /* 0x00000008ff0b7e24 */ /* 0x000fe2000f8e00ff */
[----:B------:R-:W-:Y:S02]  /*5280*/  UMOV UR8, 0x0 ;  /* 0x0000000000087882 */ /* 0x000fe40000000000 */
[----:B------:R-:W-:Y:S02]  /*5290*/  @!P4 R2UR UR10, R10 ;  /* 0x000000000a0ac2ca */ /* 0x000fe400000e0000 */
[----:B------:R-:W-:Y:S01]  /*52a0*/  @!P4 R2UR UR11, R11 ;  /* 0x000000000b0bc2ca */ /* 0x000fe200000e0000 */
[----:B------:R-:W-:Y:S01]  /*52b0*/  @!UP0 UIADD3 UR18, UPT, UPT, UR18, 0x40, URZ ;  /* 0x0000004012128890 */ /* 0x000fe2000fffe0ff */
[----:B------:R-:W-:Y:S11]  /*52c0*/  VOTEU.ALL UP0, P4 ;  /* 0x0000000000ff7886 */ /* 0x000ff60002000000 */
[----:B------:R2:W-:Y:S01]  /*52d0*/  @!UP0 UTMALDG.3D [UR16], [UR10], desc[UR8] ;  /* 0x000008100a0085b4 */ /* 0x0005e20008011000 */
[----:B------:R2:W-:Y:S01]  /*52e0*/  @!P4 SYNCS.ARRIVE.TRANS64.RED.A0TR RZ, [UR4+0x40], R0 ;  /* 0x00004000ffffc9a7 */ /* 0x0005e20008300404 */
[----:B------:R-:W-:Y:S01]  /*52f0*/  SYNCS.ARRIVE.TRANS64.RED.A1T0 RZ, [UR37], RZ ;  /* 0x000000ffffff79a7 */ /* 0x000fe20008100425 */
[----:B------:R-:W3:Y:S02]  /*5300*/  SYNCS.PHASECHK.TRANS64.TRYWAIT P2, [UR4+0x68], R38 ;  /* 0x00006826ff0075a7 */ /* 0x000ee40008041104 */
[----:B--23--:R-:W-:Y:S05]  /*5310*/  @!P2 BRA `(.L_x_87) ;  /* 0x0000006c00fca947 */ /* 0x00cfea0003800000 */
.L_x_171:
[----:B------:R-:W2:Y:S01]  /*5320*/  LDC.64 R14, c[0x0][0xf10] ;  /* 0x0003c400ff0e7b82 */ /* 0x000ea20000000a00 */
[----:B------:R-:W-:Y:S01]  /*5330*/  @!P4 R2UR UR9, R40 ;  /* 0x000000002809c2ca */ /* 0x000fe200000e0000 */
[----:B------:R-:W-:Y:S01]  /*5340*/  UMOV UR18, 0x0 ;  /* 0x0000000000127882 */ /* 0x000fe20000000000 */
[----:B------:R-:W-:Y:S01]  /*5350*/  @!P4 R2UR UR8, R12 ;  /* 0x000000000c08c2ca */ /* 0x000fe200000e0000 */
[----:B------:R-:W-:Y:S01]  /*5360*/  @!P4 VIADD R12, R20, 0xc0 ;  /* 0x000000c0140cc836 */ /* 0x000fe20000000000 */
[----:B------:R-:W-:Y:S03]  /*5370*/  ISETP.NE.OR P0, PT, R39, RZ, P4 ;  /* 0x000000ff2700720c */ /* 0x000fe60002705670 */
[----:B------:R-:W3:Y:S01]  /*5380*/  LDC.64 R10, c[0x0][0xf18] ;  /* 0x0003c600ff0a7b82 */ /* 0x000ee20000000a00 */
[----:B------:R-:W-:Y:S01]  /*5390*/  @P3 SHF.R.U32.HI R31, RZ, 0x10, R25 ;  /* 0x00000010ff1f3819 */ /* 0x000fe20000011619 */
[----:B------:R-:W-:Y:S01]  /*53a0*/  VOTEU.ALL UP0, P4 ;  /* 0x0000000000ff7886 */ /* 0x000fe20002000000 */
[----:B------:R-:W-:Y:S01]  /*53b0*/  LOP3.LUT R35, R35, 0x1, RZ, 0x3c, !PT ;  /* 0x0000000123237812 */ /* 0x000fe200078e3cff */
[----:B------:R-:W-:Y:S01]  /*53c0*/  UMOV UR19, 0x10000000 ;  /* 0x1000000000137882 */ /* 0x000fe20000000000 */
[----:B------:R-:W-:Y:S03]  /*53d0*/  UMOV UR11, UR35 ;  /* 0x00000023000b7c82 */ /* 0x000fe60008000000 */
[----:B------:R-:W4:Y:S01]  /*53e0*/  @!P1 LDC R0, c[0x0][0xf20] ;  /* 0x0003c800ff009b82 */ /* 0x000f220000000800 */
[----:B------:R-:W-:Y:S01]  /*53f0*/  UMOV UR12, UR36 ;  /* 0x00000024000c7c82 */ /* 0x000fe20008000000 */
[----:B------:R-:W-:Y:S01]  /*5400*/  @P3 R2UR UR36, R31 ;  /* 0x000000001f2432ca */ /* 0x000fe200000e0000 */
[----:B-1----:R-:W-:Y:S05]  /*5410*/  IMAD.U32 R38, RZ, RZ, UR9 ;  /* 0x00000009ff267e24 */ /* 0x002fea000f8e00ff */
[----:B------:R-:W1:Y:S01]  /*5420*/  @!P1 LDC R3, c[0x0][0xf0c] ;  /* 0x0003c300ff039b82 */ /* 0x000e620000000800 */
[----:B------:R-:W-:Y:S01]  /*5430*/  IMAD.U32 R39, RZ, RZ, UR8 ;  /* 0x00000008ff277e24 */ /* 0x000fe2000f8e00ff */
[----:B------:R-:W-:Y:S01]  /*5440*/  @!UP0 UIADD3 UR8, UPT, UPT, UR4, 0xc400, URZ ;  /* 0x0000c40004088890 */ /* 0x000fe2000fffe0ff */
[----:B------:R-:W-:Y:S01]  /*5450*/  @!P0 IMAD.MOV R12, RZ, RZ, R20 ;  /* 0x000000ffff0c8224 */ /* 0x000fe200078e0214 */
[----:B------:R-:W-:Y:S01]  /*5460*/  @!P4 R2UR UR20, R38 ;  /* 0x000000002614c2ca */ /* 0x000fe200000e0000 */
[----:B------:R-:W-:Y:S01]  /*5470*/  @!UP0 UIADD3 UR9, UPT, UPT, UR4, 0x48, URZ ;  /* 0x0000004804098890 */ /* 0x000fe2000fffe0ff */
[----:B------:R-:W-:Y:S01]  /*5480*/  @!P4 R2UR UR21, R39 ;  /* 0x000000002715c2ca */ /* 0x000fe200000e0000 */
[----:B------:R-:W-:Y:S01]  /*5490*/  VOTEU.ALL UP0, P4 ;  /* 0x0000000000ff7886 */ /* 0x000fe20002000000 */
[----:B------:R-:W-:Y:S01]  /*54a0*/  PLOP3.LUT P0, PT, P4, PT, PT, 0x8, 0x80 ;  /* 0x000000000080781c */ /* 0x000fe2000270e170 */
[----:B------:R-:W-:Y:S11]  /*54b0*/  VIADD R34, R34, 0x1 ;  /* 0x0000000122227836 */ /* 0x000ff60000000000 */
[----:B------:R-:W-:Y:S01]  /*54c0*/  @!UPT UIADD3 URZ, UPT, UPT, URZ, URZ, URZ ;  /* 0x000000fffffff290 */ /* 0x000fe2000fffe0ff */
[----:B------:R-:W-:Y:S01]  /*54d0*/  @P0 R2UR.BROADCAST UR10, R12 ;  /* 0x000000000c0a02ca */ /* 0x000fe200008e0000 */
[----:B------:R-:W-:Y:S11]  /*54e0*/  VIADD R32, R32, 0x1 ;  /* 0x0000000120207836 */ /* 0x000ff60000000000 */
[----:B------:R-:W-:Y:S01]  /*54f0*/  @!UPT UIADD3 URZ, UPT, UPT, URZ, URZ, URZ ;  /* 0x000000fffffff290 */ /* 0x000fe2000fffe0ff */
[----:B------:R5:W-:Y:S01]  /*5500*/  @!UP0 UTMALDG.3D [UR8], [UR20], desc[UR18] ;  /* 0x00001208140085b4 */ /* 0x000be20008011000 */
[----:B------:R5:W-:Y:S01]  /*5510*/  @!P4 SYNCS.ARRIVE.TRANS64.RED.A0TR RZ, [UR4+0x48], R30 ;  /* 0x0000481effffc9a7 */ /* 0x000be20008300404 */
[----:B---3--:R-:W-:Y:S01]  /*5520*/  @!P1 ISETP.NE.AND P0, PT, R10, 0x1, PT ;  /* 0x000000010a00980c */ /* 0x008fe20003f05270 */
[----:B--2---:R-:W-:Y:S01]  /*5530*/  @!P1 IMAD.HI.U32 R14, R13, R14, RZ ;  /* 0x0000000e0d0e9227 */ /* 0x004fe200078e00ff */
[----:B-1----:R-:W-:Y:S01]  /*5540*/  @!P1 ISETP.NE.AND P2, PT, R3, 0x1, PT ;  /* 0x000000010300980c */ /* 0x002fe20003f45270 */
[----:B------:R-:W-:Y:S02]  /*5550*/  UPLOP3.LUT UP0, UPT, UPT, UPT, UPT, 0x80, 0x8 ;  /* 0x000000000008789c */ /* 0x000fe40003f0f070 */
[C---:B------:R-:W-:Y:S01]  /*5560*/  @!P1 IMAD.HI.U32 R11, R8.reuse, R11, RZ ;  /* 0x0000000b080b9227 */ /* 0x040fe200078e00ff */
[----:B------:R-:W-:Y:S04]  /*5570*/  @!P1 SHF.R.U32.HI R14, RZ, R15, R14 ;  /* 0x0000000fff0e9219 */ /* 0x000fe8000001160e */
[----:B----4-:R-:W-:Y:S02]  /*5580*/  @!P1 SHF.R.U32.HI R9, RZ, R0, R11 ;  /* 0x00000000ff099219 */ /* 0x010fe4000001160b */
[----:B------:R-:W-:Y:S02]  /*5590*/  @!P1 SEL R14, R13, R14, !P2 ;  /* 0x0000000e0d0e9207 */ /* 0x000fe40005000000 */
[----:B------:R-:W-:Y:S01]  /*55a0*/  @!P1 SEL R9, R8, R9, !P0 ;  /* 0x0000000908099207 */ /* 0x000fe20004000000 */
[----:B------:R-:W-:Y:S01]  /*55b0*/  SYNCS.ARRIVE.TRANS64.RED.A1T0 RZ, [UR5], RZ ;  /* 0x000000ffffff79a7 */ /* 0x000fe20008100405 */
[C---:B------:R-:W-:Y:S03]  /*55c0*/  ISETP.NE.AND P0, PT, R34.reuse, 0x2, PT ;  /* 0x000000022200780c */ /* 0x040fe60003f05270 */
[----:B------:R-:W-:Y:S01]  /*55d0*/  @!P1 IMAD.IADD R0, R9, 0x1, -R14 ;  /* 0x0000000109009824 */ /* 0x000fe200078e0a0e */
[----:B------:R-:W-:Y:S01]  /*55e0*/  SEL R34, R34, RZ, P0 ;  /* 0x000000ff22227207 */ /* 0x000fe20000000000 */
[----:B------:R-:W-:Y:S02]  /*55f0*/  @!P1 IMAD.IADD R9, R14, 0x1, -R9 ;  /* 0x000000010e099824 */ /* 0x000fe400078e0a09 */
[----:B------:R-:W-:Y:S02]  /*5600*/  @!P1 IMAD R13, R0, R3, R13 ;  /* 0x00000003000d9224 */ /* 0x000fe400078e020d */
[----:B------:R-:W-:Y:S02]  /*5610*/  @!P1 IMAD R8, R9, R10, R8 ;  /* 0x0000000a09089224 */ /* 0x000fe400078e0208 */
[----:B------:R-:W-:Y:S02]  /*5620*/  IMAD.IADD R12, R13, 0x1, R152 ;  /* 0x000000010d0c7824 */ /* 0x000fe400078e0298 */
[----:B------:R-:W-:Y:S03]  /*5630*/  IMAD.IADD R20, R8, 0x1, R150 ;  /* 0x0000000108147824 */ /* 0x000fe600078e0296 */
[----:B-----5:R-:W-:Y:S02]  /*5640*/  R2UR UR20, R12 ;  /* 0x000000000c1472ca */ /* 0x020fe400000e0000 */
[----:B------:R-:W-:Y:S04]  /*5650*/  SEL R12, RZ, 0x1, P0 ;  /* 0x00000001ff0c7807 */ /* 0x000fe80000000000 */
[----:B------:R-:W-:Y:S01]  /*5660*/  LOP3.LUT R33, R33, R12, RZ, 0x3c, !PT ;  /* 0x0000000c21217212 */ /* 0x000fe200078e3cff */
[----:B------:R-:W-:Y:S08]  /*5670*/  @P3 BRA `(.L_x_88) ;  /* 0xfffffff000703947 */ /* 0x000ff0000383ffff */
[----:B------:R-:W-:-:S04]  /*5680*/  SHF.L.U32 R3, R35, 0x1f, RZ ;  /* 0x0000001f23037819 */ /* 0x000fc800000006ff */
[----:B------:R-:W1:Y:S02]  /*5690*/  SYNCS.PHASECHK.TRANS64.TRYWAIT P0, [UR4+0x50], R3 ;  /* 0x00005003ff0075a7 */ /* 0x000e640008001104 */
[----:B-1----:R-:W-:Y:S05]  /*56a0*/  @!P0 BRA `(.L_x_89) ;  /* 0x0000006c00308947 */ /* 0x002fea0003800000 */
.L_x_173:
[----:B------:R-:W2:Y:S02]  /*56b0*/  SYNCS.PHASECHK.TRANS64.TRYWAIT P0, [UR4+0x58], R3 ;  /* 0x00005803ff0075a7 */ /* 0x000ea40008001104 */
[----:B--2---:R-:W-:Y:S05]  /*56c0*/  @!P0 BRA `(.L_x_90) ;  /* 0x0000006c00408947 */ /* 0x004fea0003800000 */
.L_x_175:
[----:B------:R-:W2:Y:S02]  /*56d0*/  SYNCS.PHASECHK.TRANS64.TRYWAIT P0, [UR4+0x60], R3 ;  /* 0x00006003ff0075a7 */ /* 0x000ea40008001104 */
[----:B--2---:R-:W-:Y:S05]  /*56e0*/  @!P0 BRA `(.L_x_91) ;  /* 0x0000006c00508947 */ /* 0x004fea0003800000 */
.L_x_177:
[----:B-1----:R-:W-:-:S07]  /*56f0*/  MOV R0, UR4 ;  /* 0x0000000400007c02 */ /* 0x002fce0008000f00 */
.L_x_92:
[----:B-1----:R-:W-:-:S04]  /*5700*/  SHF.L.U32 R3, R35, 0x1f, RZ ;  /* 0x0000001f23037819 */ /* 0x002fc800000006ff */
[----:B------:R1:W2:Y:S03]  /*5710*/  SYNCS.PHASECHK.TRANS64.TRYWAIT P0, [R0+URZ+0x68], R3 ;  /* 0x00006803000075a7 */ /* 0x0002a600080011ff */
[----:B--2---:R-:W-:Y:S05]  /*5720*/  @!P0 NANOSLEEP.SYNCS 0x989680 ;  /* 0x009896800000895d */ /* 0x004fea0003900000 */
[----:B------:R-:W2:Y:S02]  /*5730*/  @!P0 SYNCS.PHASECHK.TRANS64 P0, [R0+URZ+0x68], R3 ;  /* 0x00006803000085a7 */ /* 0x000ea400080010ff */
[----:B--2---:R-:W-:Y:S05]  /*5740*/  @P0 EXIT ;  /* 0x000000000000094d */ /* 0x004fea0003800000 */
[----:B------:R-:W-:Y:S05]  /*5750*/  BRA `(.L_x_92) ;  /* 0xfffffffc00e87947 */ /* 0x000fea000383ffff */
.L_x_77:
[----:B------:R-:W-:-:S06]  /*5760*/  UISETP.GE.AND UP0, UPT, UR7, 0x4, UPT ;  /* 0x000000040700788c */ /* 0x000fcc000bf06270 */
[----:B------:R-:W-:-:S13]  /*5770*/  PLOP3.LUT P0, PT, PT, PT, UP0, 0x80, 0x8 ;  /* 0x000000000008781c */ /* 0x000fda0003f0f008 */
[----:B------:R-:W-:Y:S05]  /*5780*/  @!P0 EXIT ;  /* 0x000000000000894d */ /* 0x000fea0003800000 */
[----:B------:R-:W-:Y:S01]  /*5790*/  BAR.SYNC.DEFER_BLOCKING 0x6, 0xa0 ;  /* 0x0182800000007b1d */ /* 0x000fe20000010000 */
[C---:B------:R-:W-:Y:S01]  /*57a0*/  IMAD.SHL.U32 R5, R165.reuse, 0x40, RZ ;  /* 0x00000040a5057824 */ /* 0x040fe200078e00ff */
[C---:B------:R-:W-:Y:S01]  /*57b0*/  LOP3.LUT R157, R165.reuse, 0x1, RZ, 0xc0, !PT ;  /* 0x00000001a59d7812 */ /* 0x040fe200078ec0ff */
[C---:B------:R-:W-:Y:S02]  /*57c0*/  IMAD.U32 R2, R165.reuse, 0x10000, RZ ;  /* 0x00010000a5027824 */ /* 0x040fe400078e00ff */
[----:B------:R-:W-:Y:S01]  /*57d0*/  IMAD.SHL.U32 R156, R165, 0x8, RZ ;  /* 0x00000008a59c7824 */ /* 0x000fe200078e00ff */
[----:B------:R-:W-:Y:S02]  /*57e0*/  UMOV UR49, 0x400 ;  /* 0x0000040000317882 */ /* 0x000fe40000000000 */
[----:B------:R-:W1:Y:S01]  /*57f0*/  LDC R155, c[0x0][0x370] ;  /* 0x0000dc00ff9b7b82 */ /* 0x000e620000000800 */
[----:B------:R-:W-:Y:S01]  /*5800*/  ULEA UR49, UR37, UR49, 0x18 ;  /* 0x0000003125317291 */ /* 0x000fe2000f8ec0ff */
[----:B------:R-:W-:Y:S01]  /*5810*/  ISETP.NE.U32.AND P0, PT, R157, 0x1, PT ;  /* 0x000000019d00780c */ /* 0x000fe20003f05070 */
[----:B------:R-:W-:Y:S01]  /*5820*/  IMAD.MOV.U32 R164, RZ, RZ, 0x2 ;  /* 0x00000002ffa47424 */ /* 0x000fe200078e00ff */
[----:B------:R-:W-:Y:S01]  /*5830*/  LOP3.LUT R7, R5, 0x1c0, RZ, 0xc0, !PT ;  /* 0x000001c005077812 */ /* 0x000fe200078ec0ff */
[----:B------:R-:W-:Y:S01]  /*5840*/  UIADD3 UR4, UPT, UPT, UR49, 0x400, URZ ;  /* 0x0000040031047890 */ /* 0x000fe2000fffe0ff */
[----:B------:R-:W-:Y:S01]  /*5850*/  LOP3.LUT R2, R2, 0x600000, RZ, 0xc0, !PT ;  /* 0x0060000002027812 */ /* 0x000fe200078ec0ff */
[----:B------:R-:W-:Y:S01]  /*5860*/  IMAD.MOV.U32 R163, RZ, RZ, 0x4 ;  /* 0x00000004ffa37424 */ /* 0x000fe200078e00ff */
[----:B------:R-:W2:Y:S01]  /*5870*/  LDC R74, c[0x0][0xf0c] ;  /* 0x0003c300ff4a7b82 */ /* 0x000ea20000000800 */
[----:B------:R-:W-:Y:S01]  /*5880*/  R2P PR, R165, 0x6 ;  /* 0x00000006a5007804 */ /* 0x000fe20000000000 */
[----:B------:R-:W-:Y:S01]  /*5890*/  IMAD.MOV.U32 R162, RZ, RZ, 0x1 ;  /* 0x00000001ffa27424 */ /* 0x000fe200078e00ff */
[----:B------:R-:W-:Y:S01]  /*58a0*/  LOP3.LUT R156, R7, 0x38, R156, 0xf8, !PT ;  /* 0x00000038079c7812 */ /* 0x000fe200078ef89c */
[----:B------:R-:W-:Y:S01]  /*58b0*/  IMAD.MOV.U32 R79, RZ, RZ, RZ ;  /* 0x000000ffff4f7224 */ /* 0x000fe200078e00ff */
[----:B------:R-:W-:Y:S01]  /*58c0*/  P2R R0, PR, RZ, 0x1 ;  /* 0x00000001ff007803 */ /* 0x000fe20000000000 */
[----:B------:R-:W-:Y:S01]  /*58d0*/  IMAD.MOV.U32 R169, RZ, RZ, RZ ;  /* 0x000000ffffa97224 */ /* 0x000fe200078e00ff */
[----:B------:R-:W-:Y:S01]  /*58e0*/  LOP3.LUT R156, R156, 0x1e00, R5, 0xf8, !PT ;  /* 0x00001e009c9c7812 */ /* 0x000fe200078ef805 */
[----:B------:R-:W4:Y:S01]  /*58f0*/  LDC R153, c[0x0][0xf20] ;  /* 0x0003c800ff997b82 */ /* 0x000f220000000800 */
[----:B------:R-:W3:Y:S01]  /*5900*/  LDS R3, [UR49+0x100] ;  /* 0x00010031ff037984 */ /* 0x000ee20008000800 */
[----:B------:R-:W-:Y:S01]  /*5910*/  LOP3.LUT R165, R165, 0x60, RZ, 0xc0, !PT ;  /* 0x00000060a5a57812 */ /* 0x000fe200078ec0ff */
[----:B------:R-:W-:Y:S01]  /*5920*/  IMAD.MOV.U32 R161, RZ, RZ, RZ ;  /* 0x000000ffffa17224 */ /* 0x000fe200078e00ff */
[----:B------:R-:W-:Y:S01]  /*5930*/  SEL R164, R164, 0xfffffffe, !P1 ;  /* 0xfffffffea4a47807 */ /* 0x000fe20004800000 */
[----:B------:R-:W-:Y:S01]  /*5940*/  IMAD.U32 R159, RZ, RZ, UR4 ;  /* 0x00000004ff9f7e24 */ /* 0x000fe2000f8e00ff */
[----:B------:R-:W-:Y:S01]  /*5950*/  SEL R163, R163, 0xfffffffc, !P2 ;  /* 0xfffffffca3a37807 */ /* 0x000fe20005000000 */
[----:B------:R-:W1:Y:S01]  /*5960*/  LDCU.64 UR52, c[0x0][0x348] ;  /* 0x00006900ff3477ac */ /* 0x000e620008000a00 */
[----:B------:R-:W1:Y:S01]  /*5970*/  LDC R73, c[0x0][0xf30] ;  /* 0x0003cc00ff497b82 */ /* 0x000e620000000800 */
[----:B------:R-:W1:Y:S01]  /*5980*/  LDCU.64 UR38, c[0x0][0xc88] ;  /* 0x00019100ff2677ac */ /* 0x000e620008000a00 */
[----:B------:R-:W1:Y:S06]  /*5990*/  LDCU.64 UR40, c[0x0][0xc90] ;  /* 0x00019200ff2877ac */ /* 0x000e6c0008000a00 */
[----:B------:R-:W1:Y:S01]  /*59a0*/  LDC.64 R148, c[0x0][0xf10] ;  /* 0x0003c400ff947b82 */ /* 0x000e620000000a00 */
[----:B------:R-:W-:Y:S01]  /*59b0*/  UMOV UR50, URZ ;  /* 0x000000ff00327c82 */ /* 0x000fe20008000000 */
[----:B------:R-:W-:-:S06]  /*59c0*/  UMOV UR51, URZ ;  /* 0x000000ff00337c82 */ /* 0x000fcc0008000000 */
[----:B------:R-:W1:Y:S08]  /*59d0*/  LDC.64 R70, c[0x0][0xf18] ;  /* 0x0003c600ff467b82 */ /* 0x000e700000000a00 */
[----:B------:R-:W1:Y:S08]  /*59e0*/  LDC.64 R68, c[0x0][0xf28] ;  /* 0x0003ca00ff447b82 */ /* 0x000e700000000a00 */
[----:B------:R-:W1:Y:S01]  /*59f0*/  LDC.64 R146, c[0x0][0xcb0] ;  /* 0x00032c00ff927b82 */ /* 0x000e620000000a00 */
[----:B---3--:R-:W-:-:S07]  /*5a00*/  IMAD.IADD R2, R3, 0x1, R2 ;  /* 0x0000000103027824 */ /* 0x008fce00078e0202 */
[----:B------:R-:W3:Y:S08]  /*5a10*/  LDC.64 R144, c[0x0][0xca8] ;  /* 0x00032a00ff907b82 */ /* 0x000ef00000000a00 */
[----:B--2-4-:R-:W1:Y:S02]  /*5a20*/  LDC R154, c[0x0][0x374] ;  /* 0x0000dd00ff9a7b82 */ /* 0x014e640000000800 */
.L_x_137:
[----:B------:R-:W-:Y:S02]  /*5a30*/  LEA R0, R169, UR49, 0x3 ;  /* 0x00000031a9007c11 */ /* 0x000fe4000f8e18ff */
[----:B------:R-:W-:Y:S02]  /*5a40*/  SHF.L.U32 R3, R161, 0x1f, RZ ;  /* 0x0000001fa1037819 */ /* 0x000fe400000006ff */
[----:B-1----:R-:W-:Y:S02]  /*5a50*/  LEA R16, R169, UR49, 0x4 ;  /* 0x00000031a9107c11 */ /* 0x002fe4000f8e20ff */
[----:B------:R-:W2:Y:S02]  /*5a60*/  SYNCS.PHASECHK.TRANS64.TRYWAIT P0, [R0+URZ+0x80], R3 ;  /* 0x00008003000075a7 */ /* 0x000ea400080011ff */
[----:B--23--:R-:W-:Y:S05]  /*5a70*/  @!P0 BRA `(.L_x_93) ;  /* 0x0000006800848947 */ /* 0x00cfea0003800000 */
.L_x_178:
[----:B------:R-:W4:Y:S01]  /*5a80*/  LDC.64 R14, c[0x0][0xf10] ;  /* 0x0003c400ff0e7b82 */ /* 0x000f220000000a00 */
[----:B------:R-:W3:Y:S01]  /*5a90*/  LDS.128 R16, [R16+0xe0] ;  /* 0x0000e00010107984 */ /* 0x000ee20000000c00 */
[----:B-1----:R-:W-:Y:S01]  /*5aa0*/  ISETP.NE.AND P1, PT, R73, 0x1, PT ;  /* 0x000000014900780c */ /* 0x002fe20003f25270 */
[----:B--2---:R-:W-:Y:S01]  /*5ab0*/  VIADD R0, R0, 0x90 ;  /* 0x0000009000007836 */ /* 0x004fe20000000000 */
[----:B------:R-:W-:Y:S04]  /*5ac0*/  ISETP.GE.AND P0, PT, R72, 0x1, PT ;  /* 0x000000014800780c */ /* 0x000fe80003f06270 */
[----:B------:R-:W1:Y:S01]  /*5ad0*/  LDC.64 R12, c[0x0][0xf18] ;  /* 0x0003c600ff0c7b82 */ /* 0x000e620000000a00 */
[----:B------:R-:W-:Y:S01]  /*5ae0*/  PRMT R0, RZ, 0x654, R0 ;  /* 0x00000654ff007816 */ /* 0x000fe20000000000 */
[----:B------:R-:W-:Y:S01]  /*5af0*/  @!PT LDS RZ, [RZ] ;  /* 0x00000000fffff984 */ /* 0x000fe20000000800 */
[----:B------:R-:W-:Y:S01]  /*5b00*/  @!PT LDS RZ, [RZ] ;  /* 0x00000000fffff984 */ /* 0x000fe20000000800 */
[----:B------:R-:W-:Y:S01]  /*5b10*/  @!PT LDS RZ, [RZ] ;  /* 0x00000000fffff984 */ /* 0x000fe20000000800 */
[----:B------:R-:W-:Y:S01]  /*5b20*/  @!PT LDS RZ, [RZ] ;  /* 0x00000000fffff984 */ /* 0x000fe20000000800 */
[----:B------:R2:W-:Y:S06]  /*5b30*/  MEMBAR.ALL.CTA ;  /* 0x0000000000007992 */ /* 0x0005ec0000008000 */
[----:B--2---:R-:W2:Y:S01]  /*5b40*/  FENCE.VIEW.ASYNC.S ;  /* 0x00000000000073c6 */ /* 0x004ea20000000000 */
[----:B------:R-:W1:Y:S08]  /*5b50*/  @!P1 LDC R11, c[0x0][0xf20] ;  /* 0x0003c800ff0b9b82 */ /* 0x000e700000000800 */
[----:B------:R-:W1:Y:S01]  /*5b60*/  @!P1 LDC R10, c[0x0][0xf0c] ;  /* 0x0003c300ff0a9b82 */ /* 0x000e620000000800 */
[----:B--2---:R2:W-:Y:S01]  /*5b70*/  SYNCS.ARRIVE.TRANS64.RED.A1T0 RZ, [R0+URZ], RZ ;  /* 0x000000ff00ff79a7 */ /* 0x0045e200081004ff */
[----:B---3--:R-:W-:Y:S04]  /*5b80*/  LOP3.LUT P4, RZ, R18, 0x1, RZ, 0xc0, !PT ;  /* 0x0000000112ff7812 */ /* 0x008fe8000788c0ff */
[----:B------:R-:W-:Y:S09]  /*5b90*/  P2R R166, PR, RZ, 0x10 ;  /* 0x00000010ffa67803 */ /* 0x000ff20000000000 */
[----:B------:R-:W-:Y:S02]  /*5ba0*/  @P4 MOV R77, R16 ;  /* 0x00000010004d4202 */ /* 0x000fe40000000f00 */
[----:B------:R-:W-:Y:S01]  /*5bb0*/  @P4 LOP3.LUT R75, R17, 0xffff, RZ, 0xc0, !PT ;  /* 0x0000ffff114b4812 */ /* 0x000fe200078ec0ff */
[----:B--2-4-:R-:W-:Y:S06]  /*5bc0*/  @!P0 BRA `(.L_x_94) ;  /* 0x0000000000a48947 */ /* 0x014fec0003800000 */
        /* <DEDUP_REMOVED lines=10> */
[----:B------:R-:W-:Y:S03]  /*5c70*/  SEL R7, R155, R22, !P3 ;  /* 0x000000169b077207 */ /* 0x000fe60005800000 */
[-C--:B------:R-:W-:Y:S01]  /*5c80*/  IMAD.HI.U32 R22, R3, R68.reuse, RZ ;  /* 0x0000004403167227 */ /* 0x080fe200078e00ff */
[----:B------:R-:W-:Y:S03]  /*5c90*/  SHF.R.U32.HI R26, RZ, R149, R26 ;  /* 0x00000095ff1a7219 */ /* 0x000fe6000001161a */
[----:B------:R-:W-:Y:S01]  /*5ca0*/  IMAD.HI.U32 R24, R7, R68, RZ ;  /* 0x0000004407187227 */ /* 0x000fe200078e00ff */
[----:B------:R-:W-:Y:S02]  /*5cb0*/  @P2 SHF.R.U32.HI R3, RZ, R69, R22 ;  /* 0x00000045ff032219 */ /* 0x000fe40000011616 */
[----:B------:R-:W-:Y:S02]  /*5cc0*/  SHF.R.U32.HI R22, RZ, R153, R28 ;  /* 0x00000099ff167219 */ /* 0x000fe4000001161c */
[----:B------:R-:W-:Y:S01]  /*5cd0*/  @P2 SHF.R.U32.HI R7, RZ, R69, R24 ;  /* 0x00000045ff072219 */ /* 0x000fe20000011618 */
[C---:B------:R-:W-:Y:S01]  /*5ce0*/  IMAD R4, R72.reuse, R3, RZ ;  /* 0x0000000348047224 */ /* 0x040fe200078e02ff */
[----:B------:R-:W-:Y:S02]  /*5cf0*/  SEL R5, R75, R22, !P0 ;  /* 0x000000164b057207 */ /* 0x000fe40004000000 */
[----:B------:R-:W-:Y:S01]  /*5d00*/  SEL R3, R77, R26, !P3 ;  /* 0x0000001a4d037207 */ /* 0x000fe20005800000 */
[----:B------:R-:W-:Y:S01]  /*5d10*/  IMAD R6, R72, R7, RZ ;  /* 0x0000000748067224 */ /* 0x000fe200078e02ff */
[C---:B------:R-:W-:Y:S01]  /*5d20*/  ISETP.GE.AND P0, PT, R5.reuse, R4, PT ;  /* 0x000000040500720c */ /* 0x040fe20003f06270 */
[----:B------:R-:W-:Y:S03]  /*5d30*/  IMAD.HI.U32 R8, R5, R68, RZ ;  /* 0x0000004405087227 */ /* 0x000fe600078e00ff */
[----:B------:R-:W-:Y:S01]  /*5d40*/  ISETP.GE.OR P0, PT, R3, R6, P0 ;  /* 0x000000060300720c */ /* 0x000fe20000706670 */
[----:B------:R-:W-:Y:S01]  /*5d50*/  IMAD.MOV R6, RZ, RZ, -R3 ;  /* 0x000000ffff067224 */ /* 0x000fe200078e0a03 */
[-C--:B------:R-:W-:Y:S03]  /*5d60*/  SHF.R.U32.HI R8, RZ, R69.reuse, R8 ;  /* 0x00000045ff087219 */ /* 0x080fe60000011608 */
[----:B------:R-:W-:Y:S01]  /*5d70*/  IMAD R77, R74, R6, R77 ;  /* 0x000000064a4d7224 */ /* 0x000fe200078e024d */
[----:B------:R-:W-:Y:S05]  /*5d80*/  SEL R9, R5, R8, !P2 ;  /* 0x0000000805097207 */ /* 0x000fea0005000000 */
[----:B------:R-:W-:Y:S02]  /*5d90*/  IMAD.MOV R8, RZ, RZ, -R9 ;  /* 0x000000ffff087224 */ /* 0x000fe400078e0a09 */
[C---:B------:R-:W-:Y:S04]  /*5da0*/  @!P0 IMAD.HI.U32 R4, R3.reuse, R68, RZ ;  /* 0x0000004403048227 */ /* 0x040fe800078e00ff */
[----:B------:R-:W-:Y:S01]  /*5db0*/  IMAD R8, R72, R8, R5 ;  /* 0x0000000848087224 */ /* 0x000fe200078e0205 */
[----:B------:R-:W-:Y:S04]  /*5dc0*/  @!P0 SHF.R.U32.HI R4, RZ, R69, R4 ;  /* 0x00000045ff048219 */ /* 0x000fe80000011604 */
[----:B------:R-:W-:Y:S02]  /*5dd0*/  @!P0 SEL R0, R3, R4, !P2 ;  /* 0x0000000403008207 */ /* 0x000fe40005000000 */
[----:B------:R-:W-:Y:S02]  /*5de0*/  IADD3 R4, PT, PT, -R5, RZ, RZ ;  /* 0x000000ff05047210 */ /* 0x000fe40007ffe1ff */
[----:B------:R-:W-:Y:S01]  /*5df0*/  @!P0 IADD3 R9, PT, PT, R9, -R0, RZ ;  /* 0x8000000009098210 */ /* 0x000fe20007ffe0ff */
[----:B------:R-:W-:Y:S02]  /*5e00*/  @!P0 IMAD R0, R7, R8, R0 ;  /* 0x0000000807008224 */ /* 0x000fe400078e0200 */
[----:B------:R-:W-:Y:S02]  /*5e10*/  IMAD R75, R70, R4, R75 ;  /* 0x00000004464b7224 */ /* 0x000fe400078e024b */
[----:B------:R-:W-:Y:S02]  /*5e20*/  @!P0 IMAD R5, R9, R72, R3 ;  /* 0x0000004809058224 */ /* 0x000fe400078e0203 */
[----:B------:R-:W-:Y:S04]  /*5e30*/  @!P0 IMAD.MOV.U32 R3, RZ, RZ, R0 ;  /* 0x000000ffff038224 */ /* 0x000fe800078e0000 */
[----:B------:R-:W-:Y:S02]  /*5e40*/  IMAD R77, R3, R74, R77 ;  /* 0x0000004a034d7224 */ /* 0x000fe400078e024d */
[----:B------:R-:W-:Y:S07]  /*5e50*/  IMAD R75, R5, R70, R75 ;  /* 0x00000046054b7224 */ /* 0x000fee00078e024b */
.L_x_94:
[----:B-1----:R-:W-:Y:S01]  /*5e60*/  @!P1 IMAD.HI.U32 R4, R75, R13, RZ ;  /* 0x0000000d4b049227 */ /* 0x002fe200078e00ff */
[----:B------:R-:W-:Y:S01]  /*5e70*/  @!P1 ISETP.NE.AND P0, PT, R12, 0x1, PT ;  /* 0x000000010c00980c */ /* 0x000fe20003f05270 */
[----:B------:R-:W-:Y:S01]  /*5e80*/  USHF.L.U32 UR46, UR20, 0x7, URZ ;  /* 0x00000007142e7899 */ /* 0x000fe200080006ff */
[----:B------:R-:W-:Y:S01]  /*5e90*/  @!P1 ISETP.NE.AND P2, PT, R10, 0x1, PT ;  /* 0x000000010a00980c */ /* 0x000fe20003f45270 */
[----:B------:R-:W-:Y:S01]  /*5ea0*/  @!P1 IMAD.HI.U32 R0, R77, R14, RZ ;  /* 0x0000000e4d009227 */ /* 0x000fe200078e00ff */
[----:B------:R-:W-:Y:S01]  /*5eb0*/  @!P1 SHF.R.U32.HI R4, RZ, R11, R4 ;  /* 0x0000000bff049219 */ /* 0x000fe20000011604 */
[----:B------:R-:W-:Y:S01]  /*5ec0*/  BSSY.RECONVERGENT B6, `(.L_x_95) ;  /* 0x000002c000067945 */ /* 0x000fe20003800200 */
[----:B------:R-:W-:Y:S01]  /*5ed0*/  @P4 SHF.R.U32.HI R160, RZ, 0x10, R17 ;  /* 0x00000010ffa04819 */ /* 0x000fe20000011611 */
[----:B------:R-:W-:Y:S01]  /*5ee0*/  VIADD R169, R169, 0x1 ;  /* 0x00000001a9a97836 */ /* 0x000fe20000000000 */
[----:B------:R-:W-:Y:S01]  /*5ef0*/  @!P1 SEL R3, R75, R4, !P0 ;  /* 0x000000044b039207 */ /* 0x000fe20004000000 */
[----:B------:R-:W-:Y:S01]  /*5f00*/  IMAD.SHL.U32 R168, R20, 0x100, RZ ;  /* 0x0000010014a87824 */ /* 0x000fe200078e00ff */
[----:B------:R-:W-:Y:S02]  /*5f10*/  @!P1 SHF.R.U32.HI R0, RZ, R15, R0 ;  /* 0x0000000fff009219 */ /* 0x000fe40000011600 */
[----:B------:R-:W-:Y:S02]  /*5f20*/  LOP3.LUT P0, RZ, R159, 0x3f0, RZ, 0xc0, !PT ;  /* 0x000003f09fff7812 */ /* 0x000fe4000780c0ff */
[----:B------:R-:W-:Y:S05]  /*5f30*/  @!P1 SEL R4, R77, R0, !P2 ;  /* 0x000000004d049207 */ /* 0x000fea0005000000 */
[----:B------:R-:W-:Y:S02]  /*5f40*/  @!P1 IMAD.IADD R0, R3, 0x1, -R4 ;  /* 0x0000000103009824 */ /* 0x000fe400078e0a04 */
[----:B------:R-:W-:Y:S02]  /*5f50*/  @!P1 IMAD.IADD R3, R4, 0x1, -R3 ;  /* 0x0000000104039824 */ /* 0x000fe400078e0a03 */
[----:B------:R-:W-:Y:S02]  /*5f60*/  @!P1 IMAD R77, R0, R10, R77 ;  /* 0x0000000a004d9224 */ /* 0x000fe400078e024d */
[----:B------:R-:W-:Y:S01]  /*5f70*/  @!P1 IMAD R75, R3, R12, R75 ;  /* 0x0000000c034b9224 */ /* 0x000fe200078e024b */
[----:B------:R-:W-:Y:S06]  /*5f80*/  @!P0 BRA `(.L_x_96) ;  /* 0x00000000007c8947 */ /* 0x000fec0003800000 */
[----:B------:R-:W1:Y:S01]  /*5f90*/  LDCU.64 UR8, c[0x4][0x80] ;  /* 0x01001000ff0877ac */ /* 0x000e620008000a00 */
[----:B------:R-:W-:Y:S01]  /*5fa0*/  MOV R16, 0x0 ;  /* 0x0000000000107802 */ /* 0x000fe20000000f00 */
[----:B------:R-:W-:Y:S02]  /*5fb0*/  HFMA2 R12, -RZ, RZ, 0, 5.9604644775390625e-08 ;  /* 0x00000001ff0c7431 */ /* 0x000fe400000001ff */
[----:B------:R-:W-:Y:S01]  /*5fc0*/  IMAD.MOV.U32 R8, RZ, RZ, 0x70 ;  /* 0x00000070ff087424 */ /* 0x000fe200078e00ff */
[----:B------:R2:W3:Y:S01]  /*5fd0*/  LDC.64 R14, c[0x4][R16] ;  /* 0x01000000100e7b82 */ /* 0x0004e20000000a00 */
[----:B------:R-:W4:Y:S01]  /*5fe0*/  LDCU.64 UR6, c[0x4][0x88] ;  /* 0x01001100ff0677ac */ /* 0x000f220008000a00 */
[----:B------:R-:W-:Y:S01]  /*5ff0*/  IMAD.MOV.U32 R13, RZ, RZ, RZ ;  /* 0x000000ffff0d7224 */ /* 0x000fe200078e00ff */
[----:B------:R-:W2:Y:S01]  /*6000*/  LDCU.64 UR4, c[0x4][0x8] ;  /* 0x01000100ff0477ac */ /* 0x000ea20008000a00 */
[----:B-1----:R-:W-:Y:S01]  /*6010*/  MOV R5, UR9 ;  /* 0x0000000900057c02 */ /* 0x002fe20008000f00 */
[----:B------:R-:W-:Y:S01]  /*6020*/  IMAD.U32 R4, RZ, RZ, UR8 ;  /* 0x00000008ff047e24 */ /* 0x000fe2000f8e00ff */
[----:B----4-:R-:W-:Y:S01]  /*6030*/  MOV R7, UR7 ;  /* 0x0000000700077c02 */ /* 0x010fe20008000f00 */
[----:B------:R-:W-:Y:S01]  /*6040*/  IMAD.U32 R6, RZ, RZ, UR6 ;  /* 0x00000006ff067e24 */ /* 0x000fe2000f8e00ff */
[----:B--2---:R-:W-:Y:S01]  /*6050*/  MOV R11, UR5 ;  /* 0x00000005000b7c02 */ /* 0x004fe20008000f00 */
[----:B------:R-:W-:Y:S02]  /*6060*/  IMAD.U32 R10, RZ, RZ, UR4 ;  /* 0x00000004ff0a7e24 */ /* 0x000fe4000f8e00ff */
[----:B------:R-:W-:Y:S07]  /*6070*/  LEPC R20, `(.L_x_97) ;  /* 0x000000001014794e */ /* 0x000fee0000000000 */
[----:B---3-5:R-:W-:Y:S05]  /*6080*/  CALL.ABS.NOINC R14 ;  /* 0x000000000e007343 */ /* 0x028fea0003c00000 */
.L_x_97:
[----:B------:R-:W1:Y:S01]  /*6090*/  LDCU.64 UR8, c[0x4][0x80] ;  /* 0x01001000ff0877ac */ /* 0x000e620008000a00 */
[----:B------:R-:W2:Y:S01]  /*60a0*/  LDC.64 R16, c[0x4][R16] ;  /* 0x0100000010107b82 */ /* 0x000ea20000000a00 */
[----:B------:R-:W-:Y:S02]  /*60b0*/  HFMA2 R12, -RZ, RZ, 0, 5.9604644775390625e-08 ;  /* 0x00000001ff0c7431 */ /* 0x000fe400000001ff */
[----:B------:R-:W-:Y:S02]  /*60c0*/  IMAD.MOV.U32 R8, RZ, RZ, 0x70 ;  /* 0x00000070ff087424 */ /* 0x000fe400078e00ff */
[----:B------:R-:W-:Y:S01]  /*60d0*/  IMAD.MOV.U32 R13, RZ, RZ, RZ ;  /* 0x000000ffff0d7224 */ /* 0x000fe200078e00ff */
[----:B------:R-:W3:Y:S01]  /*60e0*/  LDCU.64 UR6, c[0x4][0x88] ;  /* 0x01001100ff0677ac */ /* 0x000ee20008000a00 */
[----:B------:R-:W4:Y:S01]  /*60f0*/  LDCU.64 UR4, c[0x4][0x8] ;  /* 0x01000100ff0477ac */ /* 0x000f220008000a00 */
[----:B-1----:R-:W-:Y:S02]  /*6100*/  MOV R4, UR8 ;  /* 0x0000000800047c02 */ /* 0x002fe40008000f00 */
[----:B------:R-:W-:Y:S02]  /*6110*/  MOV R5, UR9 ;  /* 0x0000000900057c02 */ /* 0x000fe40008000f00 */
[----:B---3--:R-:W-:Y:S01]  /*6120*/  MOV R7, UR7 ;  /* 0x0000000700077c02 */ /* 0x008fe20008000f00 */
[----:B------:R-:W-:Y:S01]  /*6130*/  IMAD.U32 R6, RZ, RZ, UR6 ;  /* 0x00000006ff067e24 */ /* 0x000fe2000f8e00ff */
[----:B----4-:R-:W-:Y:S01]  /*6140*/  MOV R11, UR5 ;  /* 0x00000005000b7c02 */ /* 0x010fe20008000f00 */
[----:B------:R-:W-:Y:S02]  /*6150*/  IMAD.U32 R10, RZ, RZ, UR4 ;  /* 0x00000004ff0a7e24 */ /* 0x000fe4000f8e00ff */
[----:B------:R-:W-:Y:S07]  /*6160*/  LEPC R20, `(.L_x_96) ;  /* 0x000000001014794e */ /* 0x000fee0000000000 */
[----:B--2---:R-:W-:Y:S05]  /*6170*/  CALL.ABS.NOINC R16 ;  /* 0x0000000010007343 */ /* 0x004fea0003c00000 */
.L_x_96:
[----:B------:R-:W-:Y:S05]  /*6180*/  BSYNC.RECONVERGENT B6 ;  /* 0x0000000000067941 */ /* 0x000fea0003800200 */
.L_x_95:
[----:B------:R-:W-:Y:S01]  /*6190*/  ISETP.NE.U32.AND P4, PT, R146, RZ, PT ;  /* 0x000000ff9200720c */ /* 0x000fe20003f85070 */
[----:B------:R-:W-:Y:S01]  /*61a0*/  UISETP.NE.AND UP2, UPT, UR48, URZ, UPT ;  /* 0x000000ff3000728c */ /* 0x000fe2000bf45270 */
[----:B------:R-:W-:Y:S01]  /*61b0*/  ISETP.NE.U32.AND P2, PT, RZ, UR38, PT ;  /* 0x00000026ff007c0c */ /* 0x000fe2000bf45070 */
[----:B------:R-:W-:Y:S01]  /*61c0*/  UISETP.NE.U32.AND UP1, UPT, UR40, URZ, UPT ;  /* 0x000000ff2800728c */ /* 0x000fe2000bf25070 */
[----:B------:R-:W-:Y:S01]  /*61d0*/  ISETP.NE.AND.EX P4, PT, R147, RZ, PT, P4 ;  /* 0x000000ff9300720c */ /* 0x000fe20003f85340 */
[----:B------:R-:W-:Y:S01]  /*61e0*/  UPLOP3.LUT UP0, UPT, UPT, UPT, UPT, 0x40, 0x4 ;  /* 0x000000000004789c */ /* 0x000fe20003f0e870 */
[----:B------:R-:W-:Y:S01]  /*61f0*/  ISETP.NE.AND.EX P2, PT, RZ, UR39, PT, P2 ;  /* 0x00000027ff007c0c */ /* 0x000fe2000bf45320 */
[----:B------:R-:W-:Y:S01]  /*6200*/  UISETP.NE.AND.EX UP1, UPT, UR41, URZ, UPT, UP1 ;  /* 0x000000ff2900728c */ /* 0x000fe2000bf25310 */
[----:B------:R-:W-:Y:S04]  /*6210*/  PLOP3.LUT P1, PT, PT, PT, UP2, 0x80, 0x8 ;  /* 0x000000000008781c */ /* 0x000fe80003f2f028 */
[----:B------:R-:W-:Y:S06]  /*6220*/  @UP2 UPLOP3.LUT UP0, UPT, UPT, UPT, UP1, 0x80, 0x8 ;  /* 0x000000000008289c */ /* 0x000fec0003f0f010 */
[----:B------:R-:W-:Y:S01]  /*6230*/  PLOP3.LUT P0, PT, PT, PT, UP0, 0x80, 0x8 ;  /* 0x000000000008781c */ /* 0x000fe20003f0f008 */
[----:B------:R-:W-:Y:S01]  /*6240*/  @!UPT UIADD3 URZ, UPT, UPT, URZ, URZ, URZ ;  /* 0x000000fffffff290 */ /* 0x000fe2000fffe0ff */
[----:B------:R-:W-:Y:S11]  /*6250*/  BRA.U !UP1, `(.L_x_98) ;  /* 0x0000000109387547 */ /* 0x000ff6000b800000 */
[----:B------:R-:W-:Y:S01]  /*6260*/  UISETP.NE.U32.AND UP0, UPT, UR38, URZ, UPT ;  /* 0x000000ff2600728c */ /* 0x000fe2000bf05070 */
[----:B------:R-:W-:Y:S02]  /*6270*/  HFMA2 R0, -RZ, RZ, 0, 5.9604644775390625e-08 ;  /* 0x00000001ff007431 */ /* 0x000fe400000001ff */
[----:B------:R-:W-:Y:S01]  /*6280*/  IMAD.MOV.U32 R151, RZ, RZ, 0x1 ;  /* 0x00000001ff977424 */ /* 0x000fe200078e00ff */
[----:B------:R-:W-:Y:S06]  /*6290*/  UISETP.NE.AND.EX UP0, UPT, UR39, URZ, UPT, UP0 ;  /* 0x000000ff2700728c */ /* 0x000fec000bf05300 */
[----:B------:R-:W-:Y:S05]  /*62a0*/  PLOP3.LUT P3, PT, PT, PT, UP0, 0x80, 0x8 ;  /* 0x000000000008781c */ /* 0x000fea0003f6f008 */
[----:B------:R-:W1:Y:S01]  /*62b0*/  @UP0 LDCU.64 UR6, c[0x0][0xc88] ;  /* 0x00019100ff0607ac */ /* 0x000e620008000a00 */
[----:B------:R-:W-:Y:S07]  /*62c0*/  @UP0 UIMAD UR4, UR36, UR40, URZ ;  /* 0x00000028240402a4 */ /* 0x000fee000f8e02ff */
[----:B------:R-:W-:Y:S01]  /*62d0*/  @!P3 PRMT R151, R0, 0x7610, R151 ;  /* 0x000076100097b816 */ /* 0x000fe20000000097 */
[----:B-1----:R-:W-:Y:S03]  /*62e0*/  @UP0 UIMAD.WIDE UR6, UR4, 0x4, UR6 ;  /* 0x00000004040608a5 */ /* 0x002fe6000f8e0206 */
[----:B------:R-:W1:Y:S03]  /*62f0*/  @!UP0 LDCU UR4, c[0x0][0xc80] ;  /* 0x00019000ff0487ac */ /* 0x000e660008000800 */
[----:B------:R-:W-:Y:S01]  /*6300*/  IMAD.U32 R4, RZ, RZ, UR6 ;  /* 0x00000006ff047e24 */ /* 0x000fe2000f8e00ff */
[----:B------:R-:W-:Y:S05]  /*6310*/  MOV R5, UR7 ;  /* 0x0000000700057c02 */ /* 0x000fea0008000f00 */
[----:B-----5:R2:W5:Y:S02]  /*6320*/  @P3 LDG.E R83, desc[UR42][R4.64] ;  /* 0x0000002a04533981 */ /* 0x020564000c1e1900 */
[----:B-12---:R-:W-:Y:S02]  /*6330*/  @!P3 IMAD.U32 R83, RZ, RZ, UR4 ;  /* 0x00000004ff53be24 */ /* 0x006fe4000f8e00ff */
.L_x_98:
[----:B------:R-:W-:Y:S05]  /*6340*/  @!P4 BRA `(.L_x_99) ;  /* 0x000000000020c947 */ /* 0x000fea0003800000 */
[----:B------:R-:W-:Y:S04]  /*6350*/  ISETP.NE.U32.AND P3, PT, R144, RZ, PT ;  /* 0x000000ff9000720c */ /* 0x000fe80003f65070 */
[----:B------:R-:W-:Y:S11]  /*6360*/  ISETP.NE.AND.EX P3, PT, R145, RZ, PT, P3 ;  /* 0x000000ff9100720c */ /* 0x000ff60003f65330 */
[----:B------:R-:W-:Y:S02]  /*6370*/  @!UPT UIADD3 URZ, UPT, UPT, URZ, URZ, URZ ;  /* 0x000000fffffff290 */ /* 0x000fe4000fffe0ff */
[----:B------:R-:W1:Y:S01]  /*6380*/  @P3 LDC.64 R4, c[0x0][0xca8] ;  /* 0x00032a00ff043b82 */ /* 0x000e620000000a00 */
[----:B------:R-:W-:Y:S04]  /*6390*/  @P3 IMAD R0, R146, UR36, RZ ;  /* 0x0000002492003c24 */ /* 0x000fe8000f8e02ff */
[----:B-1----:R-:W-:Y:S05]  /*63a0*/  @P3 IMAD.WIDE R4, R0, 0x4, R4 ;  /* 0x0000000400043825 */ /* 0x002fea00078e0204 */
[----:B-----5:R1:W5:Y:S02]  /*63b0*/  @P3 LDG.E R76, desc[UR42][R4.64] ;  /* 0x0000002a044c3981 */ /* 0x020364000c1e1900 */
[----:B-1----:R-:W2:Y:S02]  /*63c0*/  @!P3 LDC R76, c[0x0][0xca0] ;  /* 0x00032800ff4cbb82 */ /* 0x002ea40000000800 */
.L_x_99:
[----:B-----5:R-:W-:Y:S01]  /*63d0*/  FSETP.NEU.AND P3, PT, R83, RZ, PT ;  /* 0x000000ff5300720b */ /* 0x020fe20003f6d000 */
[----:B------:R-:W-:Y:S01]  /*63e0*/  IMAD.SHL.U32 R178, R156, 0x2, RZ ;  /* 0x000000029cb27824 */ /* 0x000fe200078e00ff */
[----:B------:R-:W-:Y:S01]  /*63f0*/  SEL R5, RZ, 0xffffffff, P2 ;  /* 0xffffffffff057807 */ /* 0x000fe20001000000 */
[----:B------:R-:W-:Y:S01]  /*6400*/  IMAD.SHL.U32 R86, R163, 0x10, RZ ;  /* 0x00000010a3567824 */ /* 0x000fe200078e00ff */
[----:B------:R-:W-:Y:S01]  /*6410*/  @P1 LOP3.LUT P2, RZ, R151, 0xff, RZ, 0xc0, !PT ;  /* 0x000000ff97ff1812 */ /* 0x000fe2000784c0ff */
[----:B------:R-:W-:Y:S01]  /*6420*/  VIADD R177, R178, UR49 ;  /* 0x00000031b2b17c36 */ /* 0x000fe20008000000 */
[----:B------:R-:W-:Y:S01]  /*6430*/  @P1 SEL R0, RZ, 0xffffffff, P3 ;  /* 0xffffffffff001807 */ /* 0x000fe20001800000 */
[----:B------:R-:W-:Y:S01]  /*6440*/  IMAD.MOV.U32 R106, RZ, RZ, -0x10 ;  /* 0xfffffff0ff6a7424 */ /* 0x000fe200078e00ff */
[----:B------:R-:W-:Y:S01]  /*6450*/  LOP3.LUT R162, R162, 0x1, RZ, 0x3c, !PT ;  /* 0x00000001a2a27812 */ /* 0x000fe200078e3cff */
[----:B------:R-:W-:Y:S01]  /*6460*/  IMAD.SHL.U32 R104, R164, 0x10, RZ ;  /* 0x00000010a4687824 */ /* 0x000fe200078e00ff */
[----:B------:R-:W-:Y:S01]  /*6470*/  @P0 SEL R0, R5, R0, !P2 ;  /* 0x0000000005000207 */ /* 0x000fe20005000000 */
[----:B------:R-:W-:Y:S01]  /*6480*/  IMAD.IADD R173, R177, 0x1, R86 ;  /* 0x00000001b1ad7824 */ /* 0x000fe200078e0256 */
[----:B------:R-:W-:Y:S01]  /*6490*/  SHF.L.U32 R3, R79, 0x1f, RZ ;  /* 0x0000001f4f037819 */ /* 0x000fe200000006ff */
[----:B------:R-:W-:Y:S01]  /*64a0*/  IMAD.IADD R176, R177, 0x1, R104 ;  /* 0x00000001b1b07824 */ /* 0x000fe200078e0268 */
[----:B------:R-:W-:Y:S01]  /*64b0*/  @P1 LOP3.LUT R0, R0, 0x1, RZ, 0xc0, !PT ;  /* 0x0000000100001812 */ /* 0x000fe200078ec0ff */
[--C-:B------:R-:W-:Y:S01]  /*64c0*/  IMAD.IADD R171, R104, 0x1, R173.reuse ;  /* 0x0000000168ab7824 */ /* 0x100fe200078e02ad */
[----:B------:R-:W-:Y:S01]  /*64d0*/  PLOP3.LUT P0, PT, PT, PT, UP1, 0x80, 0x8 ;  /* 0x000000000008781c */ /* 0x000fe20003f0f018 */
[----:B------:R-:W-:Y:S01]  /*64e0*/  BSSY B1, `(.L_x_100) ;  /* 0x000004b000017945 */ /* 0x000fe20003800000 */
[----:B------:R-:W-:Y:S01]  /*64f0*/  ISETP.NE.U32.OR P4, PT, R0, 0x1, !P1 ;  /* 0x000000010000780c */ /* 0x000fe20004f85470 */
[----:B------:R-:W-:Y:S01]  /*6500*/  IMAD.MOV.U32 R107, RZ, RZ, 0x1 ;  /* 0x00000001ff6b7424 */ /* 0x000fe200078e00ff */
[----:B------:R-:W-:Y:S01]  /*6510*/  SEL R0, RZ, 0xffffffff, P3 ;  /* 0xffffffffff007807 */ /* 0x000fe20001800000 */
[----:B------:R-:W-:Y:S01]  /*6520*/  IMAD R78, R79, 0xc0, R2 ;  /* 0x000000c04f4e7824 */ /* 0x000fe200078e0202 */
[----:B------:R-:W-:Y:S01]  /*6530*/  LOP3.LUT P3, R167, R151, 0xff, RZ, 0xc0, !PT ;  /* 0x000000ff97a77812 */ /* 0x000fe2000786c0ff */
[----:B------:R-:W-:Y:S01]  /*6540*/  IMAD.MOV.U32 R105, RZ, RZ, RZ ;  /* 0x000000ffff697224 */ /* 0x000fe200078e00ff */
[----:B------:R-:W-:Y:S02]  /*6550*/  P2R R174, PR, RZ, 0x10 ;  /* 0x00000010ffae7803 */ /* 0x000fe40000000000 */
[----:B------:R-:W-:Y:S02]  /*6560*/  CS2R R142, SRZ ;  /* 0x00000000008e7805 */ /* 0x000fe4000001ff00 */
[----:B------:R-:W-:Y:S02]  /*6570*/  CS2R R140, SRZ ;  /* 0x00000000008c7805 */ /* 0x000fe4000001ff00 */
[----:B------:R-:W-:Y:S02]  /*6580*/  CS2R R134, SRZ ;  /* 0x0000000000867805 */ /* 0x000fe4000001ff00 */
[----:B------:R-:W-:Y:S02]  /*6590*/  CS2R R132, SRZ ;  /* 0x0000000000847805 */ /* 0x000fe4000001ff00 */
[----:B------:R-:W-:Y:S02]  /*65a0*/  @P0 SEL R0, R5, R0, !P3 ;  /* 0x0000000005000207 */ /* 0x000fe40005800000 */
[----:B------:R-:W-:Y:S02]  /*65b0*/  CS2R R126, SRZ ;  /* 0x00000000007e7805 */ /* 0x000fe4000001ff00 */
[----:B------:R-:W-:Y:S02]  /*65c0*/  @P4 SHF.L.U32 R4, R162, 0x1f, RZ ;  /* 0x0000001fa2044819 */ /* 0x000fe400000006ff */
[----:B------:R-:W-:Y:S02]  /*65d0*/  CS2R R124, SRZ ;  /* 0x00000000007c7805 */ /* 0x000fe4000001ff00 */
[----:B------:R-:W-:Y:S02]  /*65e0*/  LOP3.LUT R0, R0, 0x1, RZ, 0xc0, !PT ;  /* 0x0000000100007812 */ /* 0x000fe400078ec0ff */
[----:B------:R-:W-:Y:S01]  /*65f0*/  CS2R R118, SRZ ;  /* 0x0000000000767805 */ /* 0x000fe2000001ff00 */
[----:B------:R-:W1:Y:S01]  /*6600*/  @P4 SYNCS.PHASECHK.TRANS64.TRYWAIT P2, [UR49+0x30], R4 ;  /* 0x00003004ff0045a7 */ /* 0x000e620008041131 */
[----:B------:R-:W-:Y:S02]  /*6610*/  ISETP.NE.AND P0, PT, R79, RZ, PT ;  /* 0x000000ff4f00720c */ /* 0x000fe40003f05270 */
[----:B------:R-:W-:Y:S02]  /*6620*/  CS2R R116, SRZ ;  /* 0x0000000000747805 */ /* 0x000fe4000001ff00 */
[----:B------:R-:W-:Y:S02]  /*6630*/  ISETP.NE.U32.AND P3, PT, R0, 0x1, PT ;  /* 0x000000010000780c */ /* 0x000fe40003f65070 */
[----:B------:R-:W-:Y:S02]  /*6640*/  CS2R R110, SRZ ;  /* 0x00000000006e7805 */ /* 0x000fe4000001ff00 */
[----:B------:R-:W-:Y:S02]  /*6650*/  CS2R R108, SRZ ;  /* 0x00000000006c7805 */ /* 0x000fe4000001ff00 */
[----:B------:R-:W-:Y:S02]  /*6660*/  CS2R R102, SRZ ;  /* 0x0000000000667805 */ /* 0x000fe4000001ff00 */
[----:B------:R-:W-:Y:S02]  /*6670*/  P2R R112, PR, RZ, 0x8 ;  /* 0x00000008ff707803 */ /* 0x000fe40000000000 */
[----:B------:R-:W-:Y:S02]  /*6680*/  CS2R R100, SRZ ;  /* 0x0000000000647805 */ /* 0x000fe4000001ff00 */
[----:B------:R-:W-:Y:S02]  /*6690*/  ISETP.NE.U32.AND P3, PT, R157, 0x1, PT ;  /* 0x000000019d00780c */ /* 0x000fe40003f65070 */
[----:B------:R-:W-:Y:S02]  /*66a0*/  CS2R R94, SRZ ;  /* 0x00000000005e7805 */ /* 0x000fe4000001ff00 */
[----:B------:R-:W-:Y:S02]  /*66b0*/  CS2R R92, SRZ ;  /* 0x00000000005c7805 */ /* 0x000fe4000001ff00 */
[----:B------:R-:W-:Y:S02]  /*66c0*/  CS2R R90, SRZ ;  /* 0x00000000005a7805 */ /* 0x000fe4000001ff00 */
[----:B------:R-:W-:Y:S02]  /*66d0*/  SEL R106, R106, 0x10, !P3 ;  /* 0x000000106a6a7807 */ /* 0x000fe40005800000 */
[----:B------:R-:W-:Y:S02]  /*66e0*/  CS2R R88, SRZ ;  /* 0x0000000000587805 */ /* 0x000fe4000001ff00 */
[----:B------:R-:W-:Y:S01]  /*66f0*/  SEL R81, RZ, 0xc0, P0 ;  /* 0x000000c0ff517807 */ /* 0x000fe20000000000 */
[----:B------:R3:W4:Y:S01]  /*6700*/  SYNCS.PHASECHK.TRANS64.TRYWAIT P1, [UR49+0xa0], R3 ;  /* 0x0000a003ff0075a7 */ /* 0x0007220008021131 */
[----:B------:R-:W-:Y:S02]  /*6710*/  IMAD.IADD R177, R177, 0x1, R106 ;  /* 0x00000001b1b17824 */ /* 0x000fe400078e026a */
[C---:B------:R-:W-:Y:S02]  /*6720*/  IMAD.IADD R175, R106.reuse, 0x1, R176 ;  /* 0x000000016aaf7824 */ /* 0x040fe400078e02b0 */
[C---:B------:R-:W-:Y:S02]  /*6730*/  IMAD.IADD R172, R106.reuse, 0x1, R173 ;  /* 0x000000016aac7824 */ /* 0x040fe400078e02ad */
[----:B------:R-:W-:Y:S01]  /*6740*/  IMAD.IADD R170, R106, 0x1, R171 ;  /* 0x000000016aaa7824 */ /* 0x000fe200078e02ab */
[----:B-1----:R-:W-:Y:S01]  /*6750*/  @P4 SEL R107, RZ, 0x1, !P2 ;  /* 0x00000001ff6b4807 */ /* 0x002fe20005000000 */
[----:B---3--:R-:W-:Y:S06]  /*6760*/  @!P4 BRA `(.L_x_101) ;  /* 0x000000000088c947 */ /* 0x008fec0003800000 */
[----:B------:R-:W-:Y:S01]  /*6770*/  IMAD.MOV.U32 R143, RZ, RZ, RZ ;  /* 0x000000ffff8f7224 */ /* 0x000fe200078e00ff */
[----:B------:R-:W-:Y:S01]  /*6780*/  ISETP.NE.AND P0, PT, R107, RZ, PT ;  /* 0x000000ff6b00720c */ /* 0x000fe20003f05270 */
[----:B------:R-:W-:Y:S01]  /*6790*/  BSSY B0, `(.L_x_102) ;  /* 0x0000014000007945 */ /* 0x000fe20003800000 */
[----:B------:R-:W-:Y:S02]  /*67a0*/  CS2R R90, SRZ ;  /* 0x00000000005a7805 */ /* 0x000fe4000001ff00 */
        /* <DEDUP_REMOVED lines=13> */
[----:B------:R-:W-:Y:S01]  /*6880*/  CS2R R140, SRZ ;  /* 0x00000000008c7805 */ /* 0x000fe2000001ff00 */
[----:B------:R-:W-:Y:S06]  /*6890*/  @P0 BRA `(.L_x_103) ;  /* 0x00000000000c0947 */ /* 0x000fec0003800000 */
[----:B------:R-:W-:Y:S04]  /*68a0*/  SHF.L.U32 R5, R162, 0x1f, RZ ;  /* 0x0000001fa2057819 */ /* 0x000fe800000006ff */
[----:B------:R-:W1:Y:S02]  /*68b0*/  SYNCS.PHASECHK.TRANS64.TRYWAIT P0, [UR49+0x30], R5 ;  /* 0x00003005ff0075a7 */ /* 0x000e640008001131 */
[----:B-1----:R-:W-:Y:S05]  /*68c0*/  @!P0 BRA `(.L_x_104) ;  /* 0x0000005c00048947 */ /* 0x002fea0003800000 */
.L_x_103:
[----:B------:R-:W-:Y:S05]  /*68d0*/  BSYNC B0 ;  /* 0x0000000000007941 */ /* 0x000fea0003800000 */
.L_x_102:
[----:B------:R-:W-:Y:S01]  /*68e0*/  ISETP.NE.AND P0, PT, R112, RZ, PT ;  /* 0x000000ff7000720c */ /* 0x000fe20003f05270 */
[----:B------:R-:W-:Y:S11]  /*68f0*/  HFMA2 R105, -RZ, RZ, 0, 5.9604644775390625e-08 ;  /* 0x00000001ff697431 */ /* 0x000ff600000001ff */
[----:B------:R-:W-:Y:S01]  /*6900*/  @!UPT UIADD3 URZ, UPT, UPT, URZ, URZ, URZ ;  /* 0x000000fffffff290 */ /* 0x000fe2000fffe0ff */
[----:B------:R3:W1:Y:S04]  /*6910*/  @P0 LDS.128 R88, [R178+UR49+0x400] ;  /* 0x00040031b2580984 */ /* 0x0006680008000c00 */
[----:B------:R3:W1:Y:S04]  /*6920*/  @P0 LDS.128 R92, [R177+0x400] ;  /* 0x00040000b15c0984 */ /* 0x0006680000000c00 */
[----:B------:R3:W1:Y:S04]  /*6930*/  @P0 LDS.128 R100, [R176+0x400] ;  /* 0x00040000b0640984 */ /* 0x0006680000000c00 */
[----:B------:R3:W1:Y:S04]  /*6940*/  @P0 LDS.128 R108, [R175+0x400] ;  /* 0x00040000af6c0984 */ /* 0x0006680000000c00 */
[----:B------:R3:W1:Y:S04]  /*6950*/  @P0 LDS.128 R116, [R173+0x400] ;  /* 0x00040000ad740984 */ /* 0x0006680000000c00 */
[----:B------:R3:W1:Y:S04]  /*6960*/  @P0 LDS.128 R124, [R172+0x400] ;  /* 0x00040000ac7c0984 */ /* 0x0006680000000c00 */
[----:B------:R3:W1:Y:S04]  /*6970*/  @P0 LDS.128 R132, [R171+0x400] ;  /* 0x00040000ab840984 */ /* 0x0006680000000c00 */
[----:B------:R3:W1:Y:S02]  /*6980*/  @P0 LDS.128 R140, [R170+0x400] ;  /* 0x00040000aa8c0984 */ /* 0x0006640000000c00 */
.L_x_101:
[----:B------:R-:W-:Y:S05]  /*6990*/  BSYNC B1 ;  /* 0x0000000000017941 */ /* 0x000fea0003800000 */
.L_x_100:
[----:B------:R-:W-:Y:S05]  /*69a0*/  IMAD.IADD R64, R78, 0x1, R81 ;  /* 0x000000014e407824 */ /* 0x000fea00078e0251 */
[----:B-1----:R-:W-:Y:S04]  /*69b0*/  SHF.R.U32.HI R5, RZ, 0x15, R64 ;  /* 0x00000015ff057819 */ /* 0x002fe80000011640 */
[----:B------:R-:W-:Y:S01]  /*69c0*/  LOP3.LUT P0, RZ, R5, 0x3, R158, 0x48, !PT ;  /* 0x0000000305ff7812 */ /* 0x000fe2000780489e */
[----:B------:R-:W-:Y:S01]  /*69d0*/  @!UPT UIADD3 URZ, UPT, UPT, URZ, URZ, URZ ;  /* 0x000000fffffff290 */ /* 0x000fe2000fffe0ff */
[----:B----4-:R-:W-:Y:S11]  /*69e0*/  @P1 BRA `(.L_x_105) ;  /* 0x0000000000081947 */ /* 0x010ff60003800000 */
[----:B------:R-:W1:Y:S02]  /*69f0*/  SYNCS.PHASECHK.TRANS64.TRYWAIT P1, [UR49+0xa0], R3 ;  /* 0x0000a003ff0075a7 */ /* 0x000e640008021131 */
[----:B-1----:R-:W-:Y:S05]  /*6a00*/  @!P1 BRA `(.L_x_106) ;  /* 0x0000005800cc9947 */ /* 0x002fea0003800000 */
.L_x_105:
[----:B------:R-:W-:Y:S05]  /*6a10*/  @!P0 BRA `(.L_x_107) ;  /* 0x0000000000408947 */ /* 0x000fea0003800000 */
[----:B------:R-:W4:Y:S01]  /*6a20*/  LDCU.64 UR8, c[0x4][0x70] ;  /* 0x01000e00ff0877ac */ /* 0x000f220008000a00 */
[----:B------:R-:W-:Y:S01]  /*6a30*/  MOV R15, 0x0 ;  /* 0x00000000000f7802 */ /* 0x000fe20000000f00 */
[----:B------:R-:W-:Y:S02]  /*6a40*/  HFMA2 R12, -RZ, RZ, 0, 5.9604644775390625e-08 ;  /* 0x00000001ff0c7431 */ /* 0x000fe400000001ff */
[----:B------:R-:W-:Y:S02]  /*6a50*/  IMAD.MOV.U32 R8, RZ, RZ, 0x192 ;  /* 0x00000192ff087424 */ /* 0x000fe400078e00ff */
[----:B------:R-:W-:Y:S01]  /*6a60*/  IMAD.MOV.U32 R13, RZ, RZ, RZ ;  /* 0x000000ffff0d7224 */ /* 0x000fe200078e00ff */
[----:B------:R-:W5:Y:S01]  /*6a70*/  LDCU.64 UR6, c[0x4][0x78] ;  /* 0x01000f00ff0677ac */ /* 0x000f620008000a00 */
[----:B------:R-:W1:Y:S01]  /*6a80*/  LDC.64 R14, c[0x4][R15] ;  /* 0x010000000f0e7b82 */ /* 0x000e620000000a00 */
[----:B------:R-:W2:Y:S01]  /*6a90*/  LDCU.64 UR4, c[0x4][0x10] ;  /* 0x01000200ff0477ac */ /* 0x000ea20008000a00 */
[----:B----4-:R-:W-:Y:S01]  /*6aa0*/  MOV R5, UR9 ;  /* 0x0000000900057c02 */ /* 0x010fe20008000f00 */
[----:B------:R-:W-:Y:S01]  /*6ab0*/  IMAD.U32 R4, RZ, RZ, UR8 ;  /* 0x00000008ff047e24 */ /* 0x000fe2000f8e00ff */
[----:B-----5:R-:W-:Y:S01]  /*6ac0*/  MOV R7, UR7 ;  /* 0x0000000700077c02 */ /* 0x020fe20008000f00 */
[----:B------:R-:W-:Y:S01]  /*6ad0*/  IMAD.U32 R6, RZ, RZ, UR6 ;  /* 0x00000006ff067e24 */ /* 0x000fe2000f8e00ff */
[----:B--2---:R-:W-:Y:S01]  /*6ae0*/  MOV R11, UR5 ;  /* 0x00000005000b7c02 */ /* 0x004fe20008000f00 */
[----:B------:R-:W-:Y:S02]  /*6af0*/  IMAD.U32 R10, RZ, RZ, UR4 ;  /* 0x00000004ff0a7e24 */ /* 0x000fe4000f8e00ff */
[----:B------:R-:W-:Y:S07]  /*6b00*/  LEPC R20, `(.L_x_107) ;  /* 0x000000001014794e */ /* 0x000fee0000000000 */
[----:B-1-3--:R-:W-:Y:S05]  /*6b10*/  CALL.ABS.NOINC R14 ;  /* 0x000000000e007343 */ /* 0x00afea0003c00000 */
.L_x_107:
[----:B------:R-:W-:Y:S01]  /*6b20*/  SHF.L.U32 R80, R88, 0x10, RZ ;  /* 0x0000001058507819 */ /* 0x000fe200000006ff */
[----:B------:R-:W-:Y:S05]  /*6b30*/  WARPSYNC.ALL ;  /* 0x0000000000007948 */ /* 0x000fea0003800000 */
[----:B------:R-:W-:Y:S01]  /*6b40*/  R2UR UR4, R64 ;  /* 0x00000000400472ca */ /* 0x000fe200000e0000 */
[----:B------:R-:W-:Y:S01]  /*6b50*/  UIADD3 UR5, UPT, UPT, UR49, 0xa8, URZ ;  /* 0x000000a831057890 */ /* 0x000fe2000fffe0ff */
[----:B------:R-:W-:Y:S01]  /*6b60*/  LOP3.LUT R82, R88, 0xffff0000, RZ, 0xc0, !PT ;  /* 0xffff000058527812 */ /* 0x000fe200078ec0ff */
[----:B------:R-:W-:Y:S01]  /*6b70*/  BSSY.RECONVERGENT B0, `(.L_x_108) ;  /* 0x0000100000007945 */ /* 0x000fe20003800200 */
[----:B------:R-:W-:Y:S01]  /*6b80*/  SHF.L.U32 R85, R89, 0x10, RZ ;  /* 0x0000001059557819 */ /* 0x000fe200000006ff */
[----:B------:R-:W-:Y:S01]  /*6b90*/  UPRMT UR5, UR37, 0x654, UR5 ;  /* 0x0000065425057896 */ /* 0x000fe20008000005 */
[----:B------:R-:W-:Y:S02]  /*6ba0*/  SHF.L.U32 R87, R92, 0x10, RZ ;  /* 0x000000105c577819 */ /* 0x000fe400000006ff */
[----:B------:R-:W-:Y:S02]  /*6bb0*/  LOP3.LUT R84, R103, 0xffff0000, RZ, 0xc0, !PT ;  /* 0xffff000067547812 */ /* 0x000fe400078ec0ff */
[----:B------:R-:W-:Y:S03]  /*6bc0*/  ISETP.NE.AND P0, PT, R165, RZ, PT ;  /* 0x000000ffa500720c */ /* 0x000fe60003f05270 */
[----:B------:R-:W4:Y:S01]  /*6bd0*/  LDTM.x64 R4, tmem[UR4] ;  /* 0x00000004000479ee */ /* 0x000f220008340000 */
[----:B------:R-:W-:Y:S01]  /*6be0*/  NOP ;  /* 0x0000000000007918 */ /* 0x000fe20000000000 */
[----:B----4-:R-:W-:Y:S01]  /*6bf0*/  SYNCS.ARRIVE.TRANS64.RED.A1T0 RZ, [UR5], RZ ;  /* 0x000000ffffff79a7 */ /* 0x010fe20008100405 */
[C---:B-12---:R-:W-:Y:S01]  /*6c00*/  FMUL R0, R76.reuse, R4 ;  /* 0x000000044c007220 */ /* 0x046fe20000400000 */
[C---:B------:R-:W-:Y:S01]  /*6c10*/  FMUL R3, R76.reuse, R5 ;  /* 0x000000054c037220 */ /* 0x040fe20000400000 */
[C---:B------:R-:W-:Y:S01]  /*6c20*/  FMUL R6, R76.reuse, R6 ;  /* 0x000000064c067220 */ /* 0x040fe20000400000 */
[----:B------:R-:W-:Y:S01]  /*6c30*/  FMUL R7, R76, R7 ;  /* 0x000000074c077220 */ /* 0x000fe20000400000 */
[----:B------:R-:W-:Y:S01]  /*6c40*/  FFMA R0, R83, R80, R0 ;  /* 0x0000005053007223 */ /* 0x000fe20000000000 */
[----:B------:R-:W-:Y:S01]  /*6c50*/  LOP3.LUT R80, R89, 0xffff0000, RZ, 0xc0, !PT ;  /* 0xffff000059507812 */ /* 0x000fe200078ec0ff */
[C---:B------:R-:W-:Y:S01]  /*6c60*/  FFMA R3, R83.reuse, R82, R3 ;  /* 0x0000005253037223 */ /* 0x040fe20000000003 */
[C---:B------:R-:W-:Y:S01]  /*6c70*/  SHF.L.U32 R82, R90.reuse, 0x10, RZ ;  /* 0x000000105a527819 */ /* 0x040fe200000006ff */
[----:B------:R-:W-:Y:S01]  /*6c80*/  FFMA R6, R83, R85, R6 ;  /* 0x0000005553067223 */ /* 0x000fe20000000006 */
[----:B------:R-:W-:Y:S01]  /*6c90*/  SHF.L.U32 R85, R91, 0x10, RZ ;  /* 0x000000105b557819 */ /* 0x000fe200000006ff */
[----:B------:R-:W-:Y:S01]  /*6ca0*/  FFMA R7, R83, R80, R7 ;  /* 0x0000005053077223 */ /* 0x000fe20000000007 */
[----:B------:R-:W-:Y:S01]  /*6cb0*/  LOP3.LUT R80, R90, 0xffff0000, RZ, 0xc0, !PT ;  /* 0xffff00005a507812 */ /* 0x000fe200078ec0ff */
[C---:B------:R-:W-:Y:S01]  /*6cc0*/  FMUL R4, R76.reuse, R8 ;  /* 0x000000084c047220 */ /* 0x040fe20000400000 */
[----:B------:R-:W-:Y:S01]  /*6cd0*/  F2FP.BF16.F32.PACK_AB R96, R3, R0 ;  /* 0x000000000360723e */ /* 0x000fe200000010ff */
[C---:B------:R-:W-:Y:S01]  /*6ce0*/  FMUL R5, R76.reuse, R9 ;  /* 0x000000094c057220 */ /* 0x040fe20000400000 */
[----:B------:R-:W-:Y:S01]  /*6cf0*/  F2FP.BF16.F32.PACK_AB R97, R7, R6 ;  /* 0x000000060761723e */ /* 0x000fe200000010ff */
[----:B------:R-:W-:Y:S01]  /*6d00*/  FFMA R4, R83, R82, R4 ;  /* 0x0000005253047223 */ /* 0x000fe20000000004 */
[----:B------:R-:W-:Y:S01]  /*6d10*/  LOP3.LUT R82, R91, 0xffff0000, RZ, 0xc0, !PT ;  /* 0xffff00005b527812 */ /* 0x000fe200078ec0ff */
[----:B------:R-:W-:Y:S01]  /*6d20*/  FMUL R10, R76, R10 ;  /* 0x0000000a4c0a7220 */ /* 0x000fe20000400000 */
[----:B------:R-:W-:Y:S01]  /*6d30*/  FFMA R5, R83, R80, R5 ;  /* 0x0000005053057223 */ /* 0x000fe20000000005 */
[----:B------:R-:W-:Y:S01]  /*6d40*/  LOP3.LUT R80, R92, 0xffff0000, RZ, 0xc0, !PT ;  /* 0xffff00005c507812 */ /* 0x000fe200078ec0ff */
[C---:B------:R-:W-:Y:S01]  /*6d50*/  FMUL R11, R76.reuse, R11 ;  /* 0x0000000b4c0b7220 */ /* 0x040fe20000400000 */
[C---:B------:R-:W-:Y:S01]  /*6d60*/  FMUL R8, R76.reuse, R12 ;  /* 0x0000000c4c087220 */ /* 0x040fe20000400000 */
[----:B------:R-:W-:Y:S01]  /*6d70*/  FMUL R9, R76, R13 ;  /* 0x0000000d4c097220 */ /* 0x000fe20000400000 */
[----:B------:R-:W-:Y:S01]  /*6d80*/  F2FP.BF16.F32.PACK_AB R98, R5, R4 ;  /* 0x000000040562723e */ /* 0x000fe200000010ff */
[C---:B------:R-:W-:Y:S01]  /*6d90*/  FFMA R10, R83.reuse, R85, R10 ;  /* 0x00000055530a7223 */ /* 0x040fe2000000000a */
[----:B------:R-:W-:Y:S01]  /*6da0*/  SHF.L.U32 R85, R94, 0x10, RZ ;  /* 0x000000105e557819 */ /* 0x000fe200000006ff */
[----:B------:R-:W-:Y:S01]  /*6db0*/  FFMA R11, R83, R82, R11 ;  /* 0x00000052530b7223 */ /* 0x000fe2000000000b */
[----:B------:R-:W-:Y:S01]  /*6dc0*/  SHF.L.U32 R82, R93, 0x10, RZ ;  /* 0x000000105d527819 */ /* 0x000fe200000006ff */
[----:B------:R-:W-:Y:S01]  /*6dd0*/  FFMA R8, R83, R87, R8 ;  /* 0x0000005753087223 */ /* 0x000fe20000000008 */
[----:B------:R-:W-:Y:S01]  /*6de0*/  SHF.L.U32 R87, R95, 0x10, RZ ;  /* 0x000000105f577819 */ /* 0x000fe200000006ff */
[----:B------:R-:W-:Y:S01]  /*6df0*/  FFMA R9, R83, R80, R9 ;  /* 0x0000005053097223 */ /* 0x000fe20000000009 */
[----:B------:R-:W-:Y:S01]  /*6e00*/  LOP3.LUT R80, R93, 0xffff0000, RZ, 0xc0, !PT ;  /* 0xffff00005d507812 */ /* 0x000fe200078ec0ff */
[C---:B------:R-:W-:Y:S01]  /*6e10*/  FMUL R14, R76.reuse, R14 ;  /* 0x0000000e4c0e7220 */ /* 0x040fe20000400000 */
[----:B------:R-:W-:Y:S01]  /*6e20*/  F2FP.BF16.F32.PACK_AB R99, R11, R10 ;  /* 0x0000000a0b63723e */ /* 0x000fe200000010ff */
[----:B------:R-:W-:Y:S01]  /*6e30*/  FMUL R15, R76, R15 ;  /* 0x0000000f4c0f7220 */ /* 0x000fe20000400000 */
[----:B------:R-:W-:Y:S01]  /*6e40*/  F2FP.BF16.F32.PACK_AB R120, R9, R8 ;  /* 0x000000080978723e */ /* 0x000fe200000010ff */
[C---:B------:R-:W-:Y:S01]  /*6e50*/  FFMA R14, R83.reuse, R82, R14 ;  /* 0x00000052530e7223 */ /* 0x040fe2000000000e */
[----:B------:R-:W-:Y:S01]  /*6e60*/  LOP3.LUT R82, R94, 0xffff0000, RZ, 0xc0, !PT ;  /* 0xffff00005e527812 */ /* 0x000fe200078ec0ff */
[C---:B------:R-:W-:Y:S01]  /*6e70*/  FMUL R12, R76.reuse, R16 ;  /* 0x000000104c0c7220 */ /* 0x040fe20000400000 */
        /* <DEDUP_REMOVED lines=8> */
[C---:B------:R-:W-:Y:S01]  /*6f00*/  FFMA R13, R83.reuse, R82, R13 ;  /* 0x00000052530d7223 */ /* 0x040fe2000000000d */
[C---:B------:R-:W-:Y:S01]  /*6f10*/  LOP3.LUT R82, R100.reuse, 0xffff0000, RZ, 0xc0, !PT ;  /* 0xffff000064527812 */ /* 0x040fe200078ec0ff */
[----:B------:R-:W-:Y:S01]  /*6f20*/  FFMA R18, R83, R87, R18 ;  /* 0x0000005753127223 */ /* 0x000fe20000000012 */
[----:B------:R-:W-:Y:S01]  /*6f30*/  SHF.L.U32 R87, R103, 0x10, RZ ;  /* 0x0000001067577819 */ /* 0x000fe200000006ff */
[----:B------:R-:W-:Y:S01]  /*6f40*/  FFMA R19, R83, R80, R19 ;  /* 0x0000005053137223 */ /* 0x000fe20000000013 */
[----:B------:R-:W-:Y:S01]  /*6f50*/  SHF.L.U32 R80, R100, 0x10, RZ ;  /* 0x0000001064507819 */ /* 0x000fe200000006ff */
[C---:B------:R-:W-:Y:S01]  /*6f60*/  FMUL R16, R76.reuse, R20 ;  /* 0x000000144c107220 */ /* 0x040fe20000400000 */
[----:B------:R-:W-:Y:S01]  /*6f70*/  F2FP.BF16.F32.PACK_AB R122, R13, R12 ;  /* 0x0000000c0d7a723e */ /* 0x000fe200000010ff */
[C---:B------:R-:W-:Y:S01]  /*6f80*/  FMUL R17, R76.reuse, R21 ;  /* 0x000000154c117220 */ /* 0x040fe20000400000 */
[----:B------:R-:W-:Y:S01]  /*6f90*/  F2FP.BF16.F32.PACK_AB R123, R19, R18 ;  /* 0x00000012137b723e */ /* 0x000fe200000010ff */
[----:B------:R-:W-:Y:S01]  /*6fa0*/  FFMA R16, R83, R80, R16 ;  /* 0x0000005053107223 */ /* 0x000fe20000000010 */
[----:B------:R-:W-:Y:S01]  /*6fb0*/  SHF.L.U32 R80, R101, 0x10, RZ ;  /* 0x0000001065507819 */ /* 0x000fe200000006ff */
[----:B------:R-:W-:Y:S01]  /*6fc0*/  FMUL R22, R76, R22 ;  /* 0x000000164c167220 */ /* 0x000fe20000400000 */
[C---:B------:R-:W-:Y:S01]  /*6fd0*/  FFMA R17, R83.reuse, R82, R17 ;  /* 0x0000005253117223 */ /* 0x040fe20000000011 */
[----:B------:R-:W-:Y:S01]  /*6fe0*/  LOP3.LUT R82, R102, 0xffff0000, RZ, 0xc0, !PT ;  /* 0xffff000066527812 */ /* 0x000fe200078ec0ff */
[C---:B------:R-:W-:Y:S01]  /*6ff0*/  FMUL R23, R76.reuse, R23 ;  /* 0x000000174c177220 */ /* 0x040fe20000400000 */
[----:B------:R-:W-:Y:S01]  /*7000*/  FFMA R22, R83, R80, R22 ;  /* 0x0000005053167223 */ /* 0x000fe20000000016 */
[----:B------:R-:W-:Y:S01]  /*7010*/  LOP3.LUT R80, R101, 0xffff0000, RZ, 0xc0, !PT ;  /* 0xffff000065507812 */ /* 0x000fe200078ec0ff */
[C---:B------:R-:W-:Y:S01]  /*7020*/  FMUL R20, R76.reuse, R24 ;  /* 0x000000184c147220 */ /* 0x040fe20000400000 */
[----:B------:R-:W-:Y:S01]  /*7030*/  F2FP.BF16.F32.PACK_AB R128, R17, R16 ;  /* 0x000000101180723e */ /* 0x000fe200000010ff */
[C---:B------:R-:W-:Y:S01]  /*7040*/  FMUL R21, R76.reuse, R25 ;  /* 0x000000194c157220 */ /* 0x040fe20000400000 */
[----:B------:R-:W-:Y:S01]  /*7050*/  FMUL R26, R76, R26 ;  /* 0x0000001a4c1a7220 */ /* 0x000fe20000400000 */
[C---:B------:R-:W-:Y:S01]  /*7060*/  FFMA R23, R83.reuse, R80, R23 ;  /* 0x0000005053177223 */ /* 0x040fe20000000017 */
[----:B------:R-:W-:Y:S01]  /*7070*/  SHF.L.U32 R80, R108, 0x10, RZ ;  /* 0x000000106c507819 */ /* 0x000fe200000006ff */
[C---:B------:R-:W-:Y:S01]  /*7080*/  FMUL R27, R76.reuse, R27 ;  /* 0x0000001b4c1b7220 */ /* 0x040fe20000400000 */
[----:B------:R-:W-:Y:S01]  /*7090*/  FFMA R20, R83, R85, R20 ;  /* 0x0000005553147223 */ /* 0x000fe20000000014 */
[----:B------:R-:W-:Y:S01]  /*70a0*/  SHF.L.U32 R85, R109, 0x10, RZ ;  /* 0x000000106d557819 */ /* 0x000fe200000006ff */
[----:B------:R-:W-:Y:S01]  /*70b0*/  FMUL R24, R76, R28 ;  /* 0x0000001c4c187220 */ /* 0x000fe20000400000 */
[----:B------:R-:W-:Y:S01]  /*70c0*/  F2FP.BF16.F32.PACK_AB R129, R23, R22 ;  /* 0x000000161781723e */ /* 0x000fe200000010ff */
[C---:B------:R-:W-:Y:S01]  /*70d0*/  FFMA R21, R83.reuse, R82, R21 ;  /* 0x0000005253157223 */ /* 0x040fe20000000015 */
[----:B------:R-:W-:Y:S01]  /*70e0*/  LOP3.LUT R82, R108, 0xffff0000, RZ, 0xc0, !PT ;  /* 0xffff00006c527812 */ /* 0x000fe200078ec0ff */
[----:B------:R-:W-:Y:S01]  /*70f0*/  FFMA R26, R83, R87, R26 ;  /* 0x00000057531a7223 */ /* 0x000fe2000000001a */
[----:B------:R-:W-:Y:S01]  /*7100*/  SHF.L.U32 R87, R111, 0x10, RZ ;  /* 0x000000106f577819 */ /* 0x000fe200000006ff */
[----:B------:R-:W-:Y:S01]  /*7110*/  FFMA R27, R83, R84, R27 ;  /* 0x00000054531b7223 */ /* 0x000fe2000000001b */
[----:B------:R-:W-:Y:S01]  /*7120*/  F2FP.BF16.F32.PACK_AB R130, R21, R20 ;  /* 0x000000141582723e */ /* 0x000fe200000010ff */
[----:B------:R-:W-:Y:S01]  /*7130*/  FFMA R24, R83, R80, R24 ;  /* 0x0000005053187223 */ /* 0x000fe20000000018 */
[----:B------:R-:W-:Y:S01]  /*7140*/  LOP3.LUT R80, R109, 0xffff0000, RZ, 0xc0, !PT ;  /* 0xffff00006d507812 */ /* 0x000fe200078ec0ff */
[C---:B------:R-:W-:Y:S01]  /*7150*/  FMUL R25, R76.reuse, R29 ;  /* 0x0000001d4c197220 */ /* 0x040fe20000400000 */
[----:B------:R-:W-:Y:S01]  /*7160*/  F2FP.BF16.F32.PACK_AB R131, R27, R26 ;  /* 0x0000001a1b83723e */ /* 0x000fe200000010ff */
[C---:B------:R-:W-:Y:S01]  /*7170*/  FMUL R30, R76.reuse, R30 ;  /* 0x0000001e4c1e7220 */ /* 0x040fe20000400000 */
[----:B------:R-:W-:Y:S01]  /*7180*/  LOP3.LUT R84, R143, 0xffff0000, RZ, 0xc0, !PT ;  /* 0xffff00008f547812 */ /* 0x000fe200078ec0ff */
[----:B------:R-:W-:Y:S01]  /*7190*/  FMUL R31, R76, R31 ;  /* 0x0000001f4c1f7220 */ /* 0x000fe20000400000 */
[----:B------:R-:W-:Y:S01]  /*71a0*/  FFMA R25, R83, R82, R25 ;  /* 0x0000005253197223 */ /* 0x000fe20000000019 */
[----:B------:R-:W-:Y:S01]  /*71b0*/  LOP3.LUT R82, R111, 0xffff0000, RZ, 0xc0, !PT ;  /* 0xffff00006f527812 */ /* 0x000fe200078ec0ff */
[C---:B------:R-:W-:Y:S01]  /*71c0*/  FFMA R30, R83.reuse, R85, R30 ;  /* 0x00000055531e7223 */ /* 0x040fe2000000001e */
[C---:B------:R-:W-:Y:S01]  /*71d0*/  SHF.L.U32 R85, R110.reuse, 0x10, RZ ;  /* 0x000000106e557819 */ /* 0x040fe200000006ff */
[C---:B------:R-:W-:Y:S01]  /*71e0*/  FFMA R31, R83.reuse, R80, R31 ;  /* 0x00000050531f7223 */ /* 0x040fe2000000001f */
[----:B------:R-:W-:Y:S01]  /*71f0*/  LOP3.LUT R80, R110, 0xffff0000, RZ, 0xc0, !PT ;  /* 0xffff00006e507812 */ /* 0x000fe200078ec0ff */
[C---:B------:R-:W-:Y:S01]  /*7200*/  FMUL R28, R76.reuse, R32 ;  /* 0x000000204c1c7220 */ /* 0x040fe20000400000 */
[C---:B------:R-:W-:Y:S01]  /*7210*/  FMUL R29, R76.reuse, R33 ;  /* 0x000000214c1d7220 */ /* 0x040fe20000400000 */
[C---:B------:R-:W-:Y:S01]  /*7220*/  FMUL R34, R76.reuse, R34 ;  /* 0x000000224c227220 */ /* 0x040fe20000400000 */
[----:B------:R-:W-:Y:S01]  /*7230*/  FMUL R35, R76, R35 ;  /* 0x000000234c237220 */ /* 0x000fe20000400000 */
[----:B------:R-:W-:Y:S01]  /*7240*/  FFMA R28, R83, R85, R28 ;  /* 0x00000055531c7223 */ /* 0x000fe2000000001c */
[----:B------:R-:W-:Y:S01]  /*7250*/  SHF.L.U32 R85, R117, 0x10, RZ ;  /* 0x0000001075557819 */ /* 0x000fe200000006ff */
[C---:B------:R-:W-:Y:S01]  /*7260*/  FFMA R29, R83.reuse, R80, R29 ;  /* 0x00000050531d7223 */ /* 0x040fe2000000001d */
[C---:B------:R-:W-:Y:S01]  /*7270*/  SHF.L.U32 R80, R116.reuse, 0x10, RZ ;  /* 0x0000001074507819 */ /* 0x040fe200000006ff */
[----:B------:R-:W-:Y:S01]  /*7280*/  FFMA R34, R83, R87, R34 ;  /* 0x0000005753227223 */ /* 0x000fe20000000022 */
[----:B------:R-:W-:Y:S01]  /*7290*/  SHF.L.U32 R87, R119, 0x10, RZ ;  /* 0x0000001077577819 */ /* 0x000fe200000006ff */
[C---:B------:R-:W-:Y:S01]  /*72a0*/  FFMA R35, R83.reuse, R82, R35 ;  /* 0x0000005253237223 */ /* 0x040fe20000000023 */
[----:B------:R-:W-:Y:S01]  /*72b0*/  LOP3.LUT R82, R116, 0xffff0000, RZ, 0xc0, !PT ;  /* 0xffff000074527812 */ /* 0x000fe200078ec0ff */
[C---:B------:R-:W-:Y:S01]  /*72c0*/  FMUL R32, R76.reuse, R36 ;  /* 0x000000244c207220 */ /* 0x040fe20000400000 */
[C---:B------:R-:W-:Y:S01]  /*72d0*/  FMUL R33, R76.reuse, R37 ;  /* 0x000000254c217220 */ /* 0x040fe20000400000 */
[----:B------:R-:W-:Y:S01]  /*72e0*/  FMUL R38, R76, R38 ;  /* 0x000000264c267220 */ /* 0x000fe20000400000 */
[----:B------:R1:W-:Y:S01]  /*72f0*/  STS.128 [R178+UR49+0x400], R96 ;  /* 0x00040060b2007988 */ /* 0x0003e20008000c31 */
[----:B------:R-:W-:Y:S01]  /*7300*/  FFMA R32, R83, R80, R32 ;  /* 0x0000005053207223 */ /* 0x000fe20000000020 */
[----:B------:R-:W-:Y:S01]  /*7310*/  LOP3.LUT R80, R117, 0xffff0000, RZ, 0xc0, !PT ;  /* 0xffff000075507812 */ /* 0x000fe200078ec0ff */
[C---:B------:R-:W-:Y:S01]  /*7320*/  FFMA R33, R83.reuse, R82, R33 ;  /* 0x0000005253217223 */ /* 0x040fe20000000021 */
[----:B------:R-:W-:Y:S01]  /*7330*/  LOP3.LUT R82, R118, 0xffff0000, RZ, 0xc0, !PT ;  /* 0xffff000076527812 */ /* 0x000fe200078ec0ff */
[----:B------:R-:W-:Y:S01]  /*7340*/  FMUL R39, R76, R39 ;  /* 0x000000274c277220 */ /* 0x000fe20000400000 */
[C---:B------:R-:W-:Y:S01]  /*7350*/  FFMA R38, R83.reuse, R85, R38 ;  /* 0x0000005553267223 */ /* 0x040fe20000000026 */
[----:B------:R-:W-:Y:S01]  /*7360*/  SHF.L.U32 R85, R118, 0x10, RZ ;  /* 0x0000001076557819 */ /* 0x000fe200000006ff */
[C---:B------:R-:W-:Y:S01]  /*7370*/  FMUL R36, R76.reuse, R40 ;  /* 0x000000284c247220 */ /* 0x040fe20000400000 */
[----:B------:R-:W-:Y:S01]  /*7380*/  FFMA R39, R83, R80, R39 ;  /* 0x0000005053277223 */ /* 0x000fe20000000027 */
[----:B------:R-:W-:Y:S01]  /*7390*/  LOP3.LUT R80, R119, 0xffff0000, RZ, 0xc0, !PT ;  /* 0xffff000077507812 */ /* 0x000fe200078ec0ff */
[C---:B------:R-:W-:Y:S01]  /*73a0*/  FMUL R37, R76.reuse, R41 ;  /* 0x000000294c257220 */ /* 0x040fe20000400000 */
[C---:B------:R-:W-:Y:S01]  /*73b0*/  FMUL R42, R76.reuse, R42 ;  /* 0x0000002a4c2a7220 */ /* 0x040fe20000400000 */
[----:B------:R-:W-:Y:S01]  /*73c0*/  FMUL R43, R76, R43 ;  /* 0x0000002b4c2b7220 */ /* 0x000fe20000400000 */
[C---:B------:R-:W-:Y:S01]  /*73d0*/  FFMA R36, R83.reuse, R85, R36 ;  /* 0x0000005553247223 */ /* 0x040fe20000000024 */
[C---:B------:R-:W-:Y:S01]  /*73e0*/  SHF.L.U32 R85, R124.reuse, 0x10, RZ ;  /* 0x000000107c557819 */ /* 0x040fe200000006ff */
[----:B------:R2:W-:Y:S01]  /*73f0*/  STS.128 [R177+0x400], R120 ;  /* 0x00040078b1007388 */ /* 0x0005e20000000c00 */
[----:B------:R-:W-:Y:S01]  /*7400*/  FFMA R37, R83, R82, R37 ;  /* 0x0000005253257223 */ /* 0x000fe20000000025 */
[----:B------:R-:W-:Y:S01]  /*7410*/  LOP3.LUT R82, R125, 0xffff0000, RZ, 0xc0, !PT ;  /* 0xffff00007d527812 */ /* 0x000fe200078ec0ff */
[----:B------:R-:W-:Y:S01]  /*7420*/  FFMA R42, R83, R87, R42 ;  /* 0x00000057532a7223 */ /* 0x000fe2000000002a */
[----:B------:R-:W-:Y:S01]  /*7430*/  SHF.L.U32 R87, R125, 0x10, RZ ;  /* 0x000000107d577819 */ /* 0x000fe200000006ff */
        /* <DEDUP_REMOVED lines=8> */
[----:B------:R4:W-:Y:S01]  /*74c0*/  STS.128 [R176+0x400], R128 ;  /* 0x00040080b0007388 */ /* 0x0009e20000000c00 */
[C---:B------:R-:W-:Y:S01]  /*74d0*/  FFMA R41, R83.reuse, R80, R41 ;  /* 0x0000005053297223 */ /* 0x040fe20000000029 */
[C---:B------:R-:W-:Y:S01]  /*74e0*/  SHF.L.U32 R80, R126.reuse, 0x10, RZ ;  /* 0x000000107e507819 */ /* 0x040fe200000006ff */
[----:B------:R-:W-:Y:S01]  /*74f0*/  FFMA R46, R83, R87, R46 ;  /* 0x00000057532e7223 */ /* 0x000fe2000000002e */
[----:B------:R-:W-:Y:S01]  /*7500*/  SHF.L.U32 R87, R133, 0x10, RZ ;  /* 0x0000001085577819 */ /* 0x000fe200000006ff */
[----:B------:R-:W-:Y:S01]  /*7510*/  FFMA R47, R83, R82, R47 ;  /* 0x00000052532f7223 */ /* 0x000fe2000000002f */
[----:B------:R-:W-:Y:S01]  /*7520*/  LOP3.LUT R82, R126, 0xffff0000, RZ, 0xc0, !PT ;  /* 0xffff00007e527812 */ /* 0x000fe200078ec0ff */
[C---:B------:R-:W-:Y:S01]  /*7530*/  FMUL R44, R76.reuse, R48 ;  /* 0x000000304c2c7220 */ /* 0x040fe20000400000 */
[----:B-1----:R-:W-:Y:S01]  /*7540*/  F2FP.BF16.F32.PACK_AB R96, R25, R24 ;  /* 0x000000181960723e */ /* 0x002fe200000010ff */
[C---:B------:R-:W-:Y:S01]  /*7550*/  FMUL R45, R76.reuse, R49 ;  /* 0x000000314c2d7220 */ /* 0x040fe20000400000 */
[----:B------:R-:W-:Y:S01]  /*7560*/  F2FP.BF16.F32.PACK_AB R97, R31, R30 ;  /* 0x0000001e1f61723e */ /* 0x000fe200000010ff */
[----:B------:R-:W-:Y:S01]  /*7570*/  FMUL R50, R76, R50 ;  /* 0x000000324c327220 */ /* 0x000fe20000400000 */
[----:B------:R-:W-:Y:S01]  /*7580*/  F2FP.BF16.F32.PACK_AB R98, R29, R28 ;  /* 0x0000001c1d62723e */ /* 0x000fe200000010ff */
[----:B------:R-:W-:Y:S01]  /*7590*/  FFMA R44, R83, R80, R44 ;  /* 0x00000050532c7223 */ /* 0x000fe2000000002c */
[----:B------:R-:W-:Y:S01]  /*75a0*/  LOP3.LUT R80, R127, 0xffff0000, RZ, 0xc0, !PT ;  /* 0xffff00007f507812 */ /* 0x000fe200078ec0ff */
[----:B------:R-:W-:Y:S01]  /*75b0*/  FFMA R45, R83, R82, R45 ;  /* 0x00000052532d7223 */ /* 0x000fe2000000002d */
[----:B------:R-:W-:Y:S01]  /*75c0*/  LOP3.LUT R82, R132, 0xffff0000, RZ, 0xc0, !PT ;  /* 0xffff000084527812 */ /* 0x000fe200078ec0ff */
[----:B------:R-:W-:Y:S01]  /*75d0*/  FMUL R51, R76, R51 ;  /* 0x000000334c337220 */ /* 0x000fe20000400000 */
[----:B------:R-:W-:Y:S01]  /*75e0*/  F2FP.BF16.F32.PACK_AB R99, R35, R34 ;  /* 0x000000222363723e */ /* 0x000fe200000010ff */
[----:B------:R-:W-:Y:S01]  /*75f0*/  FFMA R50, R83, R85, R50 ;  /* 0x0000005553327223 */ /* 0x000fe20000000032 */
[----:B------:R-:W-:Y:S01]  /*7600*/  SHF.L.U32 R85, R132, 0x10, RZ ;  /* 0x0000001084557819 */ /* 0x000fe200000006ff */
[C---:B------:R-:W-:Y:S01]  /*7610*/  FMUL R48, R76.reuse, R52 ;  /* 0x000000344c307220 */ /* 0x040fe20000400000 */
[----:B--2---:R-:W-:Y:S01]  /*7620*/  F2FP.BF16.F32.PACK_AB R120, R33, R32 ;  /* 0x000000202178723e */ /* 0x004fe200000010ff */
[----:B------:R-:W-:Y:S01]  /*7630*/  FFMA R51, R83, R80, R51 ;  /* 0x0000005053337223 */ /* 0x000fe20000000033 */
[----:B------:R-:W-:Y:S01]  /*7640*/  LOP3.LUT R80, R133, 0xffff0000, RZ, 0xc0, !PT ;  /* 0xffff000085507812 */ /* 0x000fe200078ec0ff */
[----:B------:R1:W-:Y:S01]  /*7650*/  STS.128 [R175+0x400], R96 ;  /* 0x00040060af007388 */ /* 0x0003e20000000c00 */
[----:B------:R-:W-:Y:S01]  /*7660*/  F2FP.BF16.F32.PACK_AB R121, R39, R38 ;  /* 0x000000262779723e */ /* 0x000fe200000010ff */
[C---:B------:R-:W-:Y:S01]  /*7670*/  FMUL R49, R76.reuse, R53 ;  /* 0x000000354c317220 */ /* 0x040fe20000400000 */
[----:B------:R-:W-:Y:S01]  /*7680*/  F2FP.BF16.F32.PACK_AB R122, R37, R36 ;  /* 0x00000024257a723e */ /* 0x000fe200000010ff */
[C---:B------:R-:W-:Y:S01]  /*7690*/  FMUL R54, R76.reuse, R54 ;  /* 0x000000364c367220 */ /* 0x040fe20000400000 */
[----:B------:R-:W-:Y:S01]  /*76a0*/  F2FP.BF16.F32.PACK_AB R123, R43, R42 ;  /* 0x0000002a2b7b723e */ /* 0x000fe200000010ff */
[----:B------:R-:W-:Y:S01]  /*76b0*/  FMUL R55, R76, R55 ;  /* 0x000000374c377220 */ /* 0x000fe20000400000 */
[----:B----4-:R-:W-:Y:S01]  /*76c0*/  F2FP.BF16.F32.PACK_AB R128, R41, R40 ;  /* 0x000000282980723e */ /* 0x010fe200000010ff */
[C---:B------:R-:W-:Y:S01]  /*76d0*/  FFMA R48, R83.reuse, R85, R48 ;  /* 0x0000005553307223 */ /* 0x040fe20000000030 */
[C---:B------:R-:W-:Y:S01]  /*76e0*/  FFMA R49, R83.reuse, R82, R49 ;  /* 0x0000005253317223 */ /* 0x040fe20000000031 */
[----:B------:R1:W-:Y:S01]  /*76f0*/  STS.128 [R173+0x400], R120 ;  /* 0x00040078ad007388 */ /* 0x0003e20000000c00 */
[C---:B------:R-:W-:Y:S01]  /*7700*/  SHF.L.U32 R85, R134.reuse, 0x10, RZ ;  /* 0x0000001086557819 */ /* 0x040fe200000006ff */
[----:B------:R-:W-:Y:S01]  /*7710*/  FFMA R54, R83, R87, R54 ;  /* 0x0000005753367223 */ /* 0x000fe20000000036 */
[----:B------:R-:W-:Y:S01]  /*7720*/  SHF.L.U32 R87, R135, 0x10, RZ ;  /* 0x0000001087577819 */ /* 0x000fe200000006ff */
[----:B------:R-:W-:Y:S01]  /*7730*/  FFMA R55, R83, R80, R55 ;  /* 0x0000005053377223 */ /* 0x000fe20000000037 */
[----:B------:R-:W-:Y:S01]  /*7740*/  LOP3.LUT R80, R134, 0xffff0000, RZ, 0xc0, !PT ;  /* 0xffff000086507812 */ /* 0x000fe200078ec0ff */
[C---:B------:R-:W-:Y:S01]  /*7750*/  FMUL R52, R76.reuse, R56 ;  /* 0x000000384c347220 */ /* 0x040fe20000400000 */
[----:B------:R-:W-:Y:S01]  /*7760*/  LOP3.LUT R82, R135, 0xffff0000, RZ, 0xc0, !PT ;  /* 0xffff000087527812 */ /* 0x000fe200078ec0ff */
[C---:B------:R-:W-:Y:S01]  /*7770*/  FMUL R53, R76.reuse, R57 ;  /* 0x000000394c357220 */ /* 0x040fe20000400000 */
[C---:B------:R-:W-:Y:S01]  /*7780*/  FMUL R58, R76.reuse, R58 ;  /* 0x0000003a4c3a7220 */ /* 0x040fe20000400000 */
[----:B------:R-:W-:Y:S01]  /*7790*/  FMUL R59, R76, R59 ;  /* 0x0000003b4c3b7220 */ /* 0x000fe20000400000 */
[C---:B------:R-:W-:Y:S01]  /*77a0*/  FFMA R52, R83.reuse, R85, R52 ;  /* 0x0000005553347223 */ /* 0x040fe20000000034 */
[C---:B------:R-:W-:Y:S01]  /*77b0*/  FFMA R53, R83.reuse, R80, R53 ;  /* 0x0000005053357223 */ /* 0x040fe20000000035 */
[C---:B------:R-:W-:Y:S01]  /*77c0*/  FFMA R58, R83.reuse, R87, R58 ;  /* 0x00000057533a7223 */ /* 0x040fe2000000003a */
[----:B------:R-:W-:Y:S01]  /*77d0*/  FFMA R59, R83, R82, R59 ;  /* 0x00000052533b7223 */ /* 0x000fe2000000003b */
[----:B------:R-:W-:Y:S01]  /*77e0*/  SHF.L.U32 R80, R140, 0x10, RZ ;  /* 0x000000108c507819 */ /* 0x000fe200000006ff */
[----:B------:R-:W-:Y:S01]  /*77f0*/  FMUL R56, R76, R60 ;  /* 0x0000003c4c387220 */ /* 0x000fe20000400000 */
[----:B------:R-:W-:Y:S01]  /*7800*/  LOP3.LUT R82, R140, 0xffff0000, RZ, 0xc0, !PT ;  /* 0xffff00008c527812 */ /* 0x000fe200078ec0ff */
[C---:B------:R-:W-:Y:S01]  /*7810*/  FMUL R57, R76.reuse, R61 ;  /* 0x0000003d4c397220 */ /* 0x040fe20000400000 */
[----:B------:R-:W-:Y:S01]  /*7820*/  SHF.L.U32 R85, R141, 0x10, RZ ;  /* 0x000000108d557819 */ /* 0x000fe200000006ff */
[C---:B------:R-:W-:Y:S01]  /*7830*/  FMUL R62, R76.reuse, R62 ;  /* 0x0000003e4c3e7220 */ /* 0x040fe20000400000 */
[----:B------:R-:W-:Y:S01]  /*7840*/  F2FP.BF16.F32.PACK_AB R129, R47, R46 ;  /* 0x0000002e2f81723e */ /* 0x000fe200000010ff */
[----:B------:R-:W-:Y:S01]  /*7850*/  FFMA R56, R83, R80, R56 ;  /* 0x0000005053387223 */ /* 0x000fe20000000038 */
[----:B------:R-:W-:Y:S01]  /*7860*/  F2FP.BF16.F32.PACK_AB R130, R45, R44 ;  /* 0x0000002c2d82723e */ /* 0x000fe200000010ff */
[----:B------:R-:W-:Y:S01]  /*7870*/  FFMA R57, R83, R82, R57 ;  /* 0x0000005253397223 */ /* 0x000fe20000000039 */
[----:B------:R-:W-:Y:S01]  /*7880*/  F2FP.BF16.F32.PACK_AB R131, R51, R50 ;  /* 0x000000323383723e */ /* 0x000fe200000010ff */
[----:B------:R-:W-:Y:S01]  /*7890*/  FFMA R62, R83, R85, R62 ;  /* 0x00000055533e7223 */ /* 0x000fe2000000003e */
[----:B------:R-:W-:Y:S01]  /*78a0*/  LOP3.LUT R80, R141, 0xffff0000, RZ, 0xc0, !PT ;  /* 0xffff00008d507812 */ /* 0x000fe200078ec0ff */
[----:B------:R-:W-:Y:S01]  /*78b0*/  FMUL R63, R76, R63 ;  /* 0x0000003f4c3f7220 */ /* 0x000fe20000400000 */
[----:B------:R-:W-:Y:S01]  /*78c0*/  SHF.L.U32 R85, R142, 0x10, RZ ;  /* 0x000000108e557819 */ /* 0x000fe200000006ff */
[----:B------:R1:W-:Y:S01]  /*78d0*/  STS.128 [R172+0x400], R128 ;  /* 0x00040080ac007388 */ /* 0x0003e20000000c00 */
[----:B------:R-:W-:Y:S01]  /*78e0*/  FMUL R60, R76, R64 ;  /* 0x000000404c3c7220 */ /* 0x000fe20000400000 */
[----:B------:R-:W-:Y:S01]  /*78f0*/  LOP3.LUT R82, R142, 0xffff0000, RZ, 0xc0, !PT ;  /* 0xffff00008e527812 */ /* 0x000fe200078ec0ff */
[C---:B------:R-:W-:Y:S01]  /*7900*/  FMUL R61, R76.reuse, R65 ;  /* 0x000000414c3d7220 */ /* 0x040fe20000400000 */
[----:B------:R-:W-:Y:S01]  /*7910*/  SHF.L.U32 R87, R143, 0x10, RZ ;  /* 0x000000108f577819 */ /* 0x000fe200000006ff */
[C---:B------:R-:W-:Y:S01]  /*7920*/  FMUL R66, R76.reuse, R66 ;  /* 0x000000424c427220 */ /* 0x040fe20000400000 */
[----:B------:R-:W-:Y:S01]  /*7930*/  FFMA R63, R83, R80, R63 ;  /* 0x00000050533f7223 */ /* 0x000fe2000000003f */
[----:B------:R-:W-:Y:S01]  /*7940*/  FMUL R67, R76, R67 ;  /* 0x000000434c437220 */ /* 0x000fe20000400000 */
[----:B------:R-:W-:Y:S01]  /*7950*/  F2FP.BF16.F32.PACK_AB R136, R49, R48 ;  /* 0x000000303188723e */ /* 0x000fe200000010ff */
[----:B------:R-:W-:Y:S01]  /*7960*/  FFMA R60, R83, R85, R60 ;  /* 0x00000055533c7223 */ /* 0x000fe2000000003c */
[----:B------:R-:W-:Y:S01]  /*7970*/  F2FP.BF16.F32.PACK_AB R137, R55, R54 ;  /* 0x000000363789723e */ /* 0x000fe200000010ff */
[----:B------:R-:W-:Y:S01]  /*7980*/  FFMA R61, R83, R82, R61 ;  /* 0x00000052533d7223 */ /* 0x000fe2000000003d */
[----:B------:R-:W-:Y:S01]  /*7990*/  F2FP.BF16.F32.PACK_AB R138, R53, R52 ;  /* 0x00000034358a723e */ /* 0x000fe200000010ff */
[----:B------:R-:W-:Y:S01]  /*79a0*/  FFMA R66, R83, R87, R66 ;  /* 0x0000005753427223 */ /* 0x000fe20000000042 */
[----:B------:R-:W-:Y:S01]  /*79b0*/  F2FP.BF16.F32.PACK_AB R139, R59, R58 ;  /* 0x0000003a3b8b723e */ /* 0x000fe200000010ff */
[----:B------:R-:W-:Y:S01]  /*79c0*/  FFMA R67, R83, R84, R67 ;  /* 0x0000005453437223 */ /* 0x000fe20000000043 */
[----:B------:R-:W-:Y:S02]  /*79d0*/  F2FP.BF16.F32.PACK_AB R180, R57, R56 ;  /* 0x0000003839b4723e */ /* 0x000fe400000010ff */
[----:B------:R-:W-:Y:S01]  /*79e0*/  F2FP.BF16.F32.PACK_AB R181, R63, R62 ;  /* 0x0000003e3fb5723e */ /* 0x000fe200000010ff */
[----:B------:R1:W-:Y:S01]  /*79f0*/  STS.128 [R171+0x400], R136 ;  /* 0x00040088ab007388 */ /* 0x0003e20000000c00 */
[----:B------:R-:W-:Y:S02]  /*7a00*/  F2FP.BF16.F32.PACK_AB R182, R61, R60 ;  /* 0x0000003c3db6723e */ /* 0x000fe400000010ff */
[----:B------:R-:W-:Y:S05]  /*7a10*/  F2FP.BF16.F32.PACK_AB R183, R67, R66 ;  /* 0x0000004243b7723e */ /* 0x000fea00000010ff */
[----:B------:R1:W-:Y:S01]  /*7a20*/  STS.128 [R170+0x400], R180 ;  /* 0x000400b4aa007388 */ /* 0x0003e20000000c00 */
[----:B------:R-:W-:Y:S01]  /*7a30*/  @!PT LDS RZ, [RZ] ;  /* 0x00000000fffff984 */ /* 0x000fe20000000800 */
[----:B------:R-:W-:Y:S01]  /*7a40*/  @!PT LDS RZ, [RZ] ;  /* 0x00000000fffff984 */ /* 0x000fe20000000800 */
[----:B------:R-:W-:Y:S01]  /*7a50*/  @!PT LDS RZ, [RZ] ;  /* 0x00000000fffff984 */ /* 0x000fe20000000800 */
[----:B------:R-:W-:Y:S01]  /*7a60*/  @!PT LDS RZ, [RZ] ;  /* 0x00000000fffff984 */ /* 0x000fe20000000800 */
[----:B------:R2:W-:Y:S07]  /*7a70*/  MEMBAR.ALL.CTA ;  /* 0x0000000000007992 */ /* 0x0005ee0000008000 */
[----:B--2---:R-:W2:Y:S02]  /*7a80*/  FENCE.VIEW.ASYNC.S ;  /* 0x00000000000073c6 */ /* 0x004ea40000000000 */
[----:B--2---:R-:W-:Y:S06]  /*7a90*/  BAR.SYNC.DEFER_BLOCKING 0x1, 0x80 ;  /* 0x0042000000007b1d */ /* 0x004fec0000010000 */
[----:B------:R-:W-:Y:S05]  /*7aa0*/  @P0 BRA `(.L_x_109) ;  /* 0x0000000000300947 */ /* 0x000fea0003800000 */
[----:B------:R-:W-:Y:S01]  /*7ab0*/  UIADD3 UR6, UPT, UPT, UR49, 0x400, URZ ;  /* 0x0000040031067890 */ /* 0x000fe2000fffe0ff */
[----:B------:R-:W-:Y:S01]  /*7ac0*/  IMAD.IADD R0, R168, 0x1, R81 ;  /* 0x00000001a8007824 */ /* 0x000fe200078e0251 */
[----:B------:R-:W-:Y:S01]  /*7ad0*/  UIADD3 UR4, UP0, UPT, UR52, 0xa80, URZ ;  /* 0x00000a8034047890 */ /* 0x000fe2000ff1e0ff */
[----:B------:R-:W-:Y:S03]  /*7ae0*/  UMOV UR47, UR36 ;  /* 0x00000024002f7c82 */ /* 0x000fe60008000000 */
[----:B------:R-:W-:Y:S01]  /*7af0*/  IMAD.U32 R159, RZ, RZ, UR6 ;  /* 0x00000006ff9f7e24 */ /* 0x000fe2000f8e00ff */
[----:B------:R-:W-:Y:S01]  /*7b00*/  R2UR UR45, R0 ;  /* 0x00000000002d72ca */ /* 0x000fe200000e0000 */
[----:B------:R-:W-:Y:S03]  /*7b10*/  UIADD3.X UR5, UPT, UPT, URZ, UR53, URZ, UP0, !UPT ;  /* 0x00000035ff057290 */ /* 0x000fe600087fe4ff */
[----:B------:R-:W-:Y:S11]  /*7b20*/  R2UR UR44, R159 ;  /* 0x000000009f2c72ca */ /* 0x000ff600000e0000 */
[----:B------:R-:W-:Y:S02]  /*7b30*/  @!UPT UIADD3 URZ, UPT, UPT, URZ, URZ, URZ ;  /* 0x000000fffffff290 */ /* 0x000fe4000fffe0ff */
[----:B------:R2:W-:Y:S01]  /*7b40*/  UTMASTG.3D [UR44], [UR4] ;  /* 0x0000002c040073b5 */ /* 0x0005e20008010000 */
[----:B------:R0:W-:Y:S01]  /*7b50*/  UTMACMDFLUSH ;  /* 0x00000000000079b7 */ /* 0x0001e20000000000 */
[----:B--2---:R-:W-:Y:S04]  /*7b60*/  DEPBAR.LE SB0, 0x1 ;  /* 0x000080400000791a */ /* 0x004fe80000000000 */
.L_x_109:
[----:B------:R-:W-:Y:S05]  /*7b70*/  BSYNC.RECONVERGENT B0 ;  /* 0x0000000000007941 */ /* 0x000fea0003800200 */
.L_x_108:
[----:B------:R-:W-:Y:S01]  /*7b80*/  BAR.SYNC.DEFER_BLOCKING 0x1, 0x80 ;  /* 0x0042000000007b1d */ /* 0x000fe20000010000 */
[----:B------:R-:W-:Y:S01]  /*7b90*/  ISETP.NE.AND P2, PT, R174, RZ, PT ;  /* 0x000000ffae00720c */ /* 0x000fe20003f45270 */
[----:B------:R-:W-:Y:S01]  /*7ba0*/  UISETP.NE.AND UP0, UPT, UR50, URZ, UPT ;  /* 0x000000ff3200728c */ /* 0x000fe2000bf05270 */
[----:B------:R-:W-:Y:S11]  /*7bb0*/  LEA R3, R105, UR49, 0x3 ;  /* 0x0000003169037c11 */ /* 0x000ff6000f8e18ff */
[----:B------:R-:W-:Y:S01]  /*7bc0*/  @P2 SHF.L.U32 R6, R162, 0x1f, RZ ;  /* 0x0000001fa2062819 */ /* 0x000fe200000006ff */
[----:B------:R-:W-:Y:S06]  /*7bd0*/  BRA.U !UP0, `(.L_x_110) ;  /* 0x0000000108247547 */ /* 0x000fec000b800000 */
[----:B------:R-:W2:Y:S01]  /*7be0*/  S2R R0, SR_CgaCtaId ;  /* 0x0000000000007919 */ /* 0x000ea20000008800 */
[----:B------:R-:W-:Y:S01]  /*7bf0*/  IMAD.U32 R4, RZ, RZ, UR51 ;  /* 0x00000033ff047e24 */ /* 0x000fe2000f8e00ff */
[----:B------:R-:W-:Y:S04]  /*7c00*/  UIADD3 UR51, UPT, UPT, UR51, 0x1, URZ ;  /* 0x0000000133337890 */ /* 0x000fe8000fffe0ff */
[----:B------:R-:W-:Y:S01]  /*7c10*/  @P2 LEA R4, R4, UR49, 0x3 ;  /* 0x0000003104042c11 */ /* 0x000fe2000f8e18ff */
[----:B------:R-:W-:Y:S04]  /*7c20*/  UISETP.NE.AND UP0, UPT, UR51, 0x4, UPT ;  /* 0x000000043300788c */ /* 0x000fe8000bf05270 */
[----:B------:R-:W-:Y:S01]  /*7c30*/  @P2 VIADD R5, R4, 0x50 ;  /* 0x0000005004052836 */ /* 0x000fe20000000000 */
[----:B------:R-:W-:Y:S04]  /*7c40*/  USEL UR51, UR51, URZ, UP0 ;  /* 0x000000ff33337287 */ /* 0x000fe80008000000 */
[----:B--2---:R-:W-:Y:S04]  /*7c50*/  @P2 PRMT R0, R0, 0x654, R5 ;  /* 0x0000065400002816 */ /* 0x004fe80000000005 */
[----:B------:R2:W-:Y:S04]  /*7c60*/  @P2 SYNCS.ARRIVE.TRANS64.RED.A1T0 RZ, [R0+URZ], RZ ;  /* 0x000000ff00ff29a7 */ /* 0x0005e800081004ff */
.L_x_110:
[----:B------:R-:W4:Y:S01]  /*7c70*/  @P2 SYNCS.PHASECHK.TRANS64.TRYWAIT P1, [R3+URZ+0x30], R6 ;  /* 0x00003006030025a7 */ /* 0x000f2200080211ff */
[----:B------:R-:W-:Y:S01]  /*7c80*/  ISETP.NE.AND P0, PT, R79, RZ, PT ;  /* 0x000000ff4f00720c */ /* 0x000fe20003f05270 */
[----:B--2---:R-:W-:Y:S01]  /*7c90*/  IMAD.MOV.U32 R0, RZ, RZ, 0x80 ;  /* 0x00000080ff007424 */ /* 0x004fe200078e00ff */
[----:B------:R-:W-:Y:S04]  /*7ca0*/  BSSY B1, `(.L_x_111) ;  /* 0x0000020000017945 */ /* 0x000fe80003800000 */
[----:B------:R-:W-:Y:S02]  /*7cb0*/  SEL R81, R0, 0x40, !P0 ;  /* 0x0000004000517807 */ /* 0x000fe40004000000 */
[----:B----4-:R-:W-:Y:S01]  /*7cc0*/  @P2 SEL R107, RZ, 0x1, !P1 ;  /* 0x00000001ff6b2807 */ /* 0x010fe20004800000 */
[----:B------:R-:W-:Y:S06]  /*7cd0*/  @!P2 BRA `(.L_x_112) ;  /* 0x000000000070a947 */ /* 0x000fec0003800000 */
[----:B------:R-:W-:Y:S01]  /*7ce0*/  ISETP.NE.AND P2, PT, R112, RZ, PT ;  /* 0x000000ff7000720c */ /* 0x000fe20003f45270 */
[----:B------:R-:W-:Y:S01]  /*7cf0*/  BSSY B0, `(.L_x_113) ;  /* 0x000000b000007945 */ /* 0x000fe20003800000 */
[----:B------:R-:W-:Y:S11]  /*7d00*/  ISETP.NE.AND P0, PT, R107, RZ, PT ;  /* 0x000000ff6b00720c */ /* 0x000ff60003f05270 */
[----:B------:R-:W-:Y:S05]  /*7d10*/  @P2 IMAD R6, R105, 0x4000, R178 ;  /* 0x0000400069062824 */ /* 0x000fea00078e02b2 */
[----:B------:R-:W-:Y:S04]  /*7d20*/  @P2 IADD3 R9, PT, PT, R6, UR49, RZ ;  /* 0x0000003106092c10 */ /* 0x000fe8000fffe0ff */
[----:B------:R-:W-:Y:S01]  /*7d30*/  @P2 IADD3 R7, PT, PT, R104, R9, RZ ;  /* 0x0000000968072210 */ /* 0x000fe20007ffe0ff */
[--C-:B------:R-:W-:Y:S02]  /*7d40*/  @P2 IMAD.IADD R5, R86, 0x1, R9.reuse ;  /* 0x0000000156052824 */ /* 0x100fe400078e0209 */
[----:B------:R-:W-:Y:S01]  /*7d50*/  @P2 IMAD.IADD R4, R106, 0x1, R9 ;  /* 0x000000016a042824 */ /* 0x000fe200078e0209 */
[----:B------:R-:W-:Y:S06]  /*7d60*/  @P0 BRA `(.L_x_114) ;  /* 0x00000000000c0947 */ /* 0x000fec0003800000 */
[----:B------:R-:W-:Y:S04]  /*7d70*/  SHF.L.U32 R0, R162, 0x1f, RZ ;  /* 0x0000001fa2007819 */ /* 0x000fe800000006ff */
[----:B------:R-:W2:Y:S02]  /*7d80*/  SYNCS.PHASECHK.TRANS64.TRYWAIT P0, [R3+URZ+0x30], R0 ;  /* 0x00003000030075a7 */ /* 0x000ea400080011ff */
[----:B--2---:R-:W-:Y:S05]  /*7d90*/  @!P0 BRA `(.L_x_115) ;  /* 0x0000004800008947 */ /* 0x004fea0003800000 */
.L_x_114:
[----:B------:R-:W-:Y:S05]  /*7da0*/  BSYNC B0 ;  /* 0x0000000000007941 */ /* 0x000fea0003800000 */
.L_x_113:
[----:B------:R-:W-:Y:S01]  /*7db0*/  ISETP.NE.AND P0, PT, R112, RZ, PT ;  /* 0x000000ff7000720c */ /* 0x000fe20003f05270 */
[----:B------:R-:W-:Y:S11]  /*7dc0*/  VIADD R105, R105, 0x1 ;  /* 0x0000000169697836 */ /* 0x000ff60000000000 */
[----:B------:R-:W-:Y:S01]  /*7dd0*/  @!UPT UIADD3 URZ, UPT, UPT, URZ, URZ, URZ ;  /* 0x000000fffffff290 */ /* 0x000fe2000fffe0ff */
[----:B------:R4:W1:Y:S01]  /*7de0*/  @P0 LDS.128 R88, [R6+UR49+0x400] ;  /* 0x0004003106580984 */ /* 0x0008620008000c00 */
[--C-:B--2---:R-:W-:Y:S01]  /*7df0*/  @P0 IMAD.IADD R3, R104, 0x1, R5.reuse ;  /* 0x0000000168030824 */ /* 0x104fe200078e0205 */
[C---:B------:R-:W-:Y:S01]  /*7e00*/  @P0 IADD3 R0, PT, PT, R106.reuse, R7, RZ ;  /* 0x000000076a000210 */ /* 0x040fe20007ffe0ff */
[C---:B------:R-:W-:Y:S01]  /*7e10*/  @P0 IMAD.IADD R8, R106.reuse, 0x1, R5 ;  /* 0x000000016a080824 */ /* 0x040fe200078e0205 */
[----:B------:R4:W2:Y:S02]  /*7e20*/  @P0 LDS.128 R92, [R4+0x400] ;  /* 0x00040000045c0984 */ /* 0x0008a40000000c00 */
[----:B------:R-:W-:Y:S02]  /*7e30*/  @P0 IADD3 R9, PT, PT, R106, R3, RZ ;  /* 0x000000036a090210 */ /* 0x000fe40007ffe0ff */
[----:B------:R4:W1:Y:S04]  /*7e40*/  @P0 LDS.128 R100, [R7+0x400] ;  /* 0x0004000007640984 */ /* 0x0008680000000c00 */
[----:B------:R4:W1:Y:S04]  /*7e50*/  @P0 LDS.128 R108, [R0+0x400] ;  /* 0x00040000006c0984 */ /* 0x0008680000000c00 */
[----:B------:R4:W1:Y:S04]  /*7e60*/  @P0 LDS.128 R116, [R5+0x400] ;  /* 0x0004000005740984 */ /* 0x0008680000000c00 */
[----:B------:R4:W1:Y:S04]  /*7e70*/  @P0 LDS.128 R124, [R8+0x400] ;  /* 0x00040000087c0984 */ /* 0x0008680000000c00 */
[----:B------:R4:W1:Y:S04]  /*7e80*/  @P0 LDS.128 R132, [R3+0x400] ;  /* 0x0004000003840984 */ /* 0x0008680000000c00 */
[----:B------:R4:W1:Y:S02]  /*7e90*/  @P0 LDS.128 R140, [R9+0x400] ;  /* 0x00040000098c0984 */ /* 0x0008640000000c00 */
.L_x_112:
[----:B------:R-:W-:Y:S05]  /*7ea0*/  BSYNC B1 ;  /* 0x0000000000017941 */ /* 0x000fea0003800000 */
.L_x_111:
[----:B------:R-:W-:Y:S05]  /*7eb0*/  IMAD.IADD R50, R78, 0x1, R81 ;  /* 0x000000014e327824 */ /* 0x000fea00078e0251 */
[----:B----4-:R-:W-:Y:S04]  /*7ec0*/  SHF.R.U32.HI R3, RZ, 0x15, R50 ;  /* 0x00000015ff037819 */ /* 0x010fe80000011632 */
[----:B------:R-:W-:Y:S11]  /*7ed0*/  LOP3.LUT P0, RZ, R3, 0x3, R158, 0x48, !PT ;  /* 0x0000000303ff7812 */ /* 0x000ff6000780489e */
[----:B------:R-:W-:Y:S02]  /*7ee0*/  @!UPT UIADD3 URZ, UPT, UPT, URZ, URZ, URZ ;  /* 0x000000fffffff290 */ /* 0x000fe4000fffe0ff */
        /* <DEDUP_REMOVED lines=17> */
.L_x_116:
[----:B-1----:R-:W-:Y:S01]  /*8000*/  SHF.L.U32 R80, R88, 0x10, RZ ;  /* 0x0000001058507819 */ /* 0x002fe200000006ff */
[----:B------:R-:W-:Y:S05]  /*8010*/  WARPSYNC.ALL ;  /* 0x0000000000007948 */ /* 0x000fea0003800000 */
[----:B------:R-:W-:Y:S01]  /*8020*/  R2UR UR4, R50 ;  /* 0x00000000320472ca */ /* 0x000fe200000e0000 */
[----:B------:R-:W1:Y:S01]  /*8030*/  S2R R179, SR_CgaCtaId ;  /* 0x0000000000b37919 */ /* 0x000e620000008800 */
[----:B------:R-:W-:Y:S01]  /*8040*/  LOP3.LUT R82, R88, 0xffff0000, RZ, 0xc0, !PT ;  /* 0xffff000058527812 */ /* 0x000fe200078ec0ff */
[----:B------:R-:W-:Y:S01]  /*8050*/  BSSY.RECONVERGENT B0, `(.L_x_117) ;  /* 0x0000102000007945 */ /* 0x000fe20003800200 */
[----:B------:R-:W-:Y:S02]  /*8060*/  SHF.L.U32 R85, R89, 0x10, RZ ;  /* 0x0000001059557819 */ /* 0x000fe400000006ff */
[----:B------:R-:W-:Y:S02]  /*8070*/  LOP3.LUT R84, R91, 0xffff0000, RZ, 0xc0, !PT ;  /* 0xffff00005b547812 */ /* 0x000fe400078ec0ff */
[----:B------:R-:W-:Y:S02]  /*8080*/  ISETP.NE.AND P6, PT, R174, RZ, PT ;  /* 0x000000ffae00720c */ /* 0x000fe40003fc5270 */
[----:B------:R-:W-:Y:S03]  /*8090*/  ISETP.NE.AND P0, PT, R165, RZ, PT ;  /* 0x000000ffa500720c */ /* 0x000fe60003f05270 */
[----:B------:R-:W4:Y:S02]  /*80a0*/  LDTM.x64 R4, tmem[UR4] ;  /* 0x00000004000479ee */ /* 0x000f240008340000 */
[C---:B----4-:R-:W-:Y:S01]  /*80b0*/  FMUL R0, R76.reuse, R4 ;  /* 0x000000044c007220 */ /* 0x050fe20000400000 */
[C---:B------:R-:W-:Y:S01]  /*80c0*/  FMUL R3, R76.reuse, R5 ;  /* 0x000000054c037220 */ /* 0x040fe20000400000 */
[C---:B------:R-:W-:Y:S01]  /*80d0*/  FMUL R6, R76.reuse, R6 ;  /* 0x000000064c067220 */ /* 0x040fe20000400000 */
[----:B------:R-:W-:Y:S01]  /*80e0*/  FMUL R7, R76, R7 ;  /* 0x000000074c077220 */ /* 0x000fe20000400000 */
[----:B------:R-:W-:Y:S01]  /*80f0*/  FFMA R0, R83, R80, R0 ;  /* 0x0000005053007223 */ /* 0x000fe20000000000 */
[----:B------:R-:W-:Y:S01]  /*8100*/  LOP3.LUT R80, R89, 0xffff0000, RZ, 0xc0, !PT ;  /* 0xffff000059507812 */ /* 0x000fe200078ec0ff */
[----:B------:R-:W-:Y:S01]  /*8110*/  FFMA R3, R83, R82, R3 ;  /* 0x0000005253037223 */ /* 0x000fe20000000003 */
[----:B------:R-:W-:Y:S01]  /*8120*/  SHF.L.U32 R82, R91, 0x10, RZ ;  /* 0x000000105b527819 */ /* 0x000fe200000006ff */
[C---:B------:R-:W-:Y:S01]  /*8130*/  FFMA R6, R83.reuse, R85, R6 ;  /* 0x0000005553067223 */ /* 0x040fe20000000006 */
[----:B------:R-:W-:Y:S01]  /*8140*/  SHF.L.U32 R85, R90, 0x10, RZ ;  /* 0x000000105a557819 */ /* 0x000fe200000006ff */
[----:B------:R-:W-:Y:S01]  /*8150*/  FFMA R7, R83, R80, R7 ;  /* 0x0000005053077223 */ /* 0x000fe20000000007 */
[----:B------:R-:W-:Y:S01]  /*8160*/  F2FP.BF16.F32.PACK_AB R96, R3, R0 ;  /* 0x000000000360723e */ /* 0x000fe200000010ff */
[----:B------:R-:W-:Y:S01]  /*8170*/  FMUL R4, R76, R8 ;  /* 0x000000084c047220 */ /* 0x000fe20000400000 */
[----:B------:R-:W-:Y:S01]  /*8180*/  LOP3.LUT R80, R90, 0xffff0000, RZ, 0xc0, !PT ;  /* 0xffff00005a507812 */ /* 0x000fe200078ec0ff */
[C---:B------:R-:W-:Y:S01]  /*8190*/  FMUL R0, R76.reuse, R9 ;  /* 0x000000094c007220 */ /* 0x040fe20000400000 */
[----:B------:R-:W-:Y:S01]  /*81a0*/  F2FP.BF16.F32.PACK_AB R97, R7, R6 ;  /* 0x000000060761723e */ /* 0x000fe200000010ff */
[----:B------:R-:W-:Y:S01]  /*81b0*/  FMUL R3, R76, R10 ;  /* 0x0000000a4c037220 */ /* 0x000fe20000400000 */
[C---:B------:R-:W-:Y:S01]  /*81c0*/  FFMA R4, R83.reuse, R85, R4 ;  /* 0x0000005553047223 */ /* 0x040fe20000000004 */
[----:B--2---:R-:W-:Y:S01]  /*81d0*/  SHF.L.U32 R85, R94, 0x10, RZ ;  /* 0x000000105e557819 */ /* 0x004fe200000006ff */
[----:B------:R-:W-:Y:S01]  /*81e0*/  FMUL R5, R76, R11 ;  /* 0x0000000b4c057220 */ /* 0x000fe20000400000 */
[C---:B------:R-:W-:Y:S01]  /*81f0*/  FFMA R0, R83.reuse, R80, R0 ;  /* 0x0000005053007223 */ /* 0x040fe20000000000 */
[C---:B------:R-:W-:Y:S01]  /*8200*/  SHF.L.U32 R80, R92.reuse, 0x10, RZ ;  /* 0x000000105c507819 */ /* 0x040fe200000006ff */
[C---:B------:R-:W-:Y:S01]  /*8210*/  FFMA R3, R83.reuse, R82, R3 ;  /* 0x0000005253037223 */ /* 0x040fe20000000003 */
[----:B------:R-:W-:Y:S01]  /*8220*/  LOP3.LUT R82, R92, 0xffff0000, RZ, 0xc0, !PT ;  /* 0xffff00005c527812 */ /* 0x000fe200078ec0ff */
[----:B------:R-:W-:Y:S01]  /*8230*/  FMUL R6, R76, R12 ;  /* 0x0000000c4c067220 */ /* 0x000fe20000400000 */
[----:B------:R-:W-:Y:S01]  /*8240*/  F2FP.BF16.F32.PACK_AB R98, R0, R4 ;  /* 0x000000040062723e */ /* 0x000fe200000010ff */
[C---:B------:R-:W-:Y:S01]  /*8250*/  FFMA R5, R83.reuse, R84, R5 ;  /* 0x0000005453057223 */ /* 0x040fe20000000005 */
[C---:B------:R-:W-:Y:S01]  /*8260*/  FMUL R7, R76.reuse, R13 ;  /* 0x0000000d4c077220 */ /* 0x040fe20000400000 */
[----:B------:R-:W-:Y:S01]  /*8270*/  FFMA R6, R83, R80, R6 ;  /* 0x0000005053067223 */ /* 0x000fe20000000006 */
[----:B------:R-:W-:Y:S01]  /*8280*/  SHF.L.U32 R80, R93, 0x10, RZ ;  /* 0x000000105d507819 */ /* 0x000fe200000006ff */
[C---:B------:R-:W-:Y:S01]  /*8290*/  FMUL R0, R76.reuse, R14 ;  /* 0x0000000e4c007220 */ /* 0x040fe20000400000 */
[----:B------:R-:W-:Y:S01]  /*82a0*/  F2FP.BF16.F32.PACK_AB R99, R5, R3 ;  /* 0x000000030563723e */ /* 0x000fe200000010ff */
[----:B------:R-:W-:Y:S01]  /*82b0*/  FFMA R7, R83, R82, R7 ;  /* 0x0000005253077223 */ /* 0x000fe20000000007 */
[----:B------:R-:W-:Y:S01]  /*82c0*/  LOP3.LUT R82, R93, 0xffff0000, RZ, 0xc0, !PT ;  /* 0xffff00005d527812 */ /* 0x000fe200078ec0ff */
[C---:B------:R-:W-:Y:S01]  /*82d0*/  FMUL R3, R76.reuse, R15 ;  /* 0x0000000f4c037220 */ /* 0x040fe20000400000 */
[----:B------:R-:W-:Y:S01]  /*82e0*/  FMUL R4, R76, R16 ;  /* 0x000000104c047220 */ /* 0x000fe20000400000 */
[C---:B------:R-:W-:Y:S01]  /*82f0*/  FFMA R0, R83.reuse, R80, R0 ;  /* 0x0000005053007223 */ /* 0x040fe20000000000 */
[----:B------:R-:W-:Y:S01]  /*8300*/  LOP3.LUT R80, R94, 0xffff0000, RZ, 0xc0, !PT ;  /* 0xffff00005e507812 */ /* 0x000fe200078ec0ff */
[----:B------:R-:W-:Y:S01]  /*8310*/  FFMA R3, R83, R82, R3 ;  /* 0x0000005253037223 */ /* 0x000fe20000000003 */
[----:B------:R-:W-:Y:S01]  /*8320*/  F2FP.BF16.F32.PACK_AB R120, R7, R6 ;  /* 0x000000060778723e */ /* 0x000fe200000010ff */
[----:B------:R-:W-:Y:S01]  /*8330*/  FFMA R4, R83, R85, R4 ;  /* 0x0000005553047223 */ /* 0x000fe20000000004 */
[C---:B------:R-:W-:Y:S01]  /*8340*/  SHF.L.U32 R85, R95.reuse, 0x10, RZ ;  /* 0x000000105f557819 */ /* 0x040fe200000006ff */
[C---:B------:R-:W-:Y:S01]  /*8350*/  FMUL R5, R76.reuse, R17 ;  /* 0x000000114c057220 */ /* 0x040fe20000400000 */
[----:B------:R-:W-:Y:S01]  /*8360*/  LOP3.LUT R82, R95, 0xffff0000, RZ, 0xc0, !PT ;  /* 0xffff00005f527812 */ /* 0x000fe200078ec0ff */
[C---:B------:R-:W-:Y:S01]  /*8370*/  FMUL R6, R76.reuse, R18 ;  /* 0x000000124c067220 */ /* 0x040fe20000400000 */
[----:B------:R-:W-:Y:S01]  /*8380*/  F2FP.BF16.F32.PACK_AB R121, R3, R0 ;  /* 0x000000000379723e */ /* 0x000fe200000010ff */
[----:B------:R-:W-:Y:S01]  /*8390*/  FMUL R7, R76, R19 ;  /* 0x000000134c077220 */ /* 0x000fe20000400000 */
        /* <DEDUP_REMOVED lines=11> */
[----:B------:R-:W-:Y:S01]  /*8450*/  SHF.L.U32 R80, R101, 0x10, RZ ;  /* 0x0000001065507819 */ /* 0x000fe200000006ff */
[----:B------:R-:W-:Y:S01]  /*8460*/  FFMA R3, R83, R82, R3 ;  /* 0x0000005253037223 */ /* 0x000fe20000000003 */
[----:B------:R-:W-:Y:S01]  /*8470*/  LOP3.LUT R82, R103, 0xffff0000, RZ, 0xc0, !PT ;  /* 0xffff000067527812 */ /* 0x000fe200078ec0ff */
[C---:B------:R-:W-:Y:S01]  /*8480*/  FMUL R4, R76.reuse, R22 ;  /* 0x000000164c047220 */ /* 0x040fe20000400000 */
[----:B------:R2:W-:Y:S01]  /*8490*/  STS.128 [R178+UR49+0x4400], R96 ;  /* 0x00440060b2007988 */ /* 0x0005e20008000c31 */
[C---:B------:R-:W-:Y:S01]  /*84a0*/  FMUL R5, R76.reuse, R23 ;  /* 0x000000174c057220 */ /* 0x040fe20000400000 */
[----:B------:R-:W-:Y:S01]  /*84b0*/  F2FP.BF16.F32.PACK_AB R128, R3, R0 ;  /* 0x000000000380723e */ /* 0x000fe200000010ff */
[----:B------:R-:W-:Y:S01]  /*84c0*/  FFMA R4, R83, R80, R4 ;  /* 0x0000005053047223 */ /* 0x000fe20000000004 */
[----:B------:R-:W-:Y:S01]  /*84d0*/  LOP3.LUT R0, R101, 0xffff0000, RZ, 0xc0, !PT ;  /* 0xffff000065007812 */ /* 0x000fe200078ec0ff */
[----:B------:R-:W-:Y:S01]  /*84e0*/  FMUL R6, R76, R24 ;  /* 0x000000184c067220 */ /* 0x000fe20000400000 */
[----:B------:R-:W-:Y:S01]  /*84f0*/  SHF.L.U32 R3, R102, 0x10, RZ ;  /* 0x0000001066037819 */ /* 0x000fe200000006ff */
[----:B------:R-:W-:Y:S01]  /*8500*/  FMUL R7, R76, R25 ;  /* 0x000000194c077220 */ /* 0x000fe20000400000 */
[----:B------:R-:W-:Y:S01]  /*8510*/  LOP3.LUT R80, R102, 0xffff0000, RZ, 0xc0, !PT ;  /* 0xffff000066507812 */ /* 0x000fe200078ec0ff */
[C---:B------:R-:W-:Y:S01]  /*8520*/  FFMA R5, R83.reuse, R0, R5 ;  /* 0x0000000053057223 */ /* 0x040fe20000000005 */
[----:B------:R-:W-:Y:S01]  /*8530*/  SHF.L.U32 R0, R108, 0x10, RZ ;  /* 0x000000106c007819 */ /* 0x000fe200000006ff */
[C---:B------:R-:W-:Y:S01]  /*8540*/  FMUL R8, R76.reuse, R26 ;  /* 0x0000001a4c087220 */ /* 0x040fe20000400000 */
        /* <DEDUP_REMOVED lines=18> */
[----:B------:R4:W-:Y:S01]  /*8670*/  STS.128 [R177+0x4400], R120 ;  /* 0x00440078b1007388 */ /* 0x0009e20000000c00 */
[----:B------:R-:W-:Y:S01]  /*8680*/  FFMA R11, R83, R80, R11 ;  /* 0x00000050530b7223 */ /* 0x000fe2000000000b */
[----:B------:R-:W-:Y:S01]  /*8690*/  LOP3.LUT R80, R111, 0xffff0000, RZ, 0xc0, !PT ;  /* 0xffff00006f507812 */ /* 0x000fe200078ec0ff */
[C---:B------:R-:W-:Y:S01]  /*86a0*/  FFMA R12, R83.reuse, R3, R12 ;  /* 0x00000003530c7223 */ /* 0x040fe2000000000c */
[C---:B------:R-:W-:Y:S01]  /*86b0*/  SHF.L.U32 R3, R110.reuse, 0x10, RZ ;  /* 0x000000106e037819 */ /* 0x040fe200000006ff */
[----:B------:R-:W-:Y:S01]  /*86c0*/  FFMA R13, R83, R0, R13 ;  /* 0x00000000530d7223 */ /* 0x000fe2000000000d */
[----:B------:R-:W-:Y:S01]  /*86d0*/  LOP3.LUT R0, R110, 0xffff0000, RZ, 0xc0, !PT ;  /* 0xffff00006e007812 */ /* 0x000fe200078ec0ff */
[C---:B------:R-:W-:Y:S01]  /*86e0*/  FMUL R14, R76.reuse, R32 ;  /* 0x000000204c0e7220 */ /* 0x040fe20000400000 */
[----:B--2---:R-:W-:Y:S01]  /*86f0*/  F2FP.BF16.F32.PACK_AB R96, R11, R10 ;  /* 0x0000000a0b60723e */ /* 0x004fe200000010ff */
[C---:B------:R-:W-:Y:S01]  /*8700*/  FMUL R15, R76.reuse, R33 ;  /* 0x000000214c0f7220 */ /* 0x040fe20000400000 */
[----:B------:R-:W-:Y:S01]  /*8710*/  F2FP.BF16.F32.PACK_AB R97, R13, R12 ;  /* 0x0000000c0d61723e */ /* 0x000fe200000010ff */
        /* <DEDUP_REMOVED lines=14> */
[----:B------:R-:W-:Y:S01]  /*8800*/  FMUL R20, R76, R38 ;  /* 0x000000264c147220 */ /* 0x000fe20000400000 */
[----:B------:R-:W-:Y:S01]  /*8810*/  FFMA R18, R83, R0, R18 ;  /* 0x0000000053127223 */ /* 0x000fe20000000012 */
[----:B------:R-:W-:Y:S01]  /*8820*/  LOP3.LUT R0, R117, 0xffff0000, RZ, 0xc0, !PT ;  /* 0xffff000075007812 */ /* 0x000fe200078ec0ff */
[C---:B------:R-:W-:Y:S01]  /*8830*/  FFMA R19, R83.reuse, R80, R19 ;  /* 0x0000005053137223 */ /* 0x040fe20000000013 */
[C---:B------:R-:W-:Y:S01]  /*8840*/  LOP3.LUT R80, R118.reuse, 0xffff0000, RZ, 0xc0, !PT ;  /* 0xffff000076507812 */ /* 0x040fe200078ec0ff */
[----:B------:R-:W-:Y:S01]  /*8850*/  FFMA R20, R83, R3, R20 ;  /* 0x0000000353147223 */ /* 0x000fe20000000014 */
[----:B------:R-:W-:Y:S01]  /*8860*/  SHF.L.U32 R3, R118, 0x10, RZ ;  /* 0x0000001076037819 */ /* 0x000fe200000006ff */
[C---:B------:R-:W-:Y:S01]  /*8870*/  FMUL R21, R76.reuse, R39 ;  /* 0x000000274c157220 */ /* 0x040fe20000400000 */
[----:B----4-:R-:W-:Y:S01]  /*8880*/  F2FP.BF16.F32.PACK_AB R120, R19, R18 ;  /* 0x000000121378723e */ /* 0x010fe200000010ff */
[C---:B------:R-:W-:Y:S01]  /*8890*/  FMUL R22, R76.reuse, R40 ;  /* 0x000000284c167220 */ /* 0x040fe20000400000 */
[----:B------:R-:W-:Y:S01]  /*88a0*/  STS.128 [R176+0x4400], R128 ;  /* 0x00440080b0007388 */ /* 0x000fe20000000c00 */
[C---:B------:R-:W-:Y:S01]  /*88b0*/  FMUL R23, R76.reuse, R41 ;  /* 0x000000294c177220 */ /* 0x040fe20000400000 */
[----:B------:R-:W-:Y:S01]  /*88c0*/  FMUL R24, R76, R42 ;  /* 0x0000002a4c187220 */ /* 0x000fe20000400000 */
[C---:B------:R-:W-:Y:S01]  /*88d0*/  FFMA R21, R83.reuse, R0, R21 ;  /* 0x0000000053157223 */ /* 0x040fe20000000015 */
[----:B------:R-:W-:Y:S01]  /*88e0*/  SHF.L.U32 R0, R124, 0x10, RZ ;  /* 0x000000107c007819 */ /* 0x000fe200000006ff */
[----:B------:R-:W-:Y:S01]  /*88f0*/  FMUL R25, R76, R43 ;  /* 0x0000002b4c197220 */ /* 0x000fe20000400000 */
[----:B------:R-:W-:Y:S01]  /*8900*/  FFMA R22, R83, R3, R22 ;  /* 0x0000000353167223 */ /* 0x000fe20000000016 */
[----:B------:R-:W-:Y:S01]  /*8910*/  SHF.L.U32 R3, R125, 0x10, RZ ;  /* 0x000000107d037819 */ /* 0x000fe200000006ff */
[----:B------:R-:W-:Y:S01]  /*8920*/  FFMA R23, R83, R80, R23 ;  /* 0x0000005053177223 */ /* 0x000fe20000000017 */
[----:B------:R-:W-:Y:S01]  /*8930*/  LOP3.LUT R80, R124, 0xffff0000, RZ, 0xc0, !PT ;  /* 0xffff00007c507812 */ /* 0x000fe200078ec0ff */
[C---:B------:R-:W-:Y:S01]  /*8940*/  FMUL R26, R76.reuse, R44 ;  /* 0x0000002c4c1a7220 */ /* 0x040fe20000400000 */
[----:B------:R-:W-:Y:S01]  /*8950*/  F2FP.BF16.F32.PACK_AB R121, R21, R20 ;  /* 0x000000141579723e */ /* 0x000fe200000010ff */
[----:B------:R-:W-:Y:S01]  /*8960*/  FFMA R24, R83, R85, R24 ;  /* 0x0000005553187223 */ /* 0x000fe20000000018 */
[----:B------:R-:W-:Y:S01]  /*8970*/  F2FP.BF16.F32.PACK_AB R122, R23, R22 ;  /* 0x00000016177a723e */ /* 0x000fe200000010ff */
[----:B------:R-:W-:Y:S01]  /*8980*/  FFMA R25, R83, R82, R25 ;  /* 0x0000005253197223 */ /* 0x000fe20000000019 */
[----:B------:R-:W-:Y:S01]  /*8990*/  SHF.L.U32 R85, R127, 0x10, RZ ;  /* 0x000000107f557819 */ /* 0x000fe200000006ff */
[C---:B------:R-:W-:Y:S01]  /*89a0*/  FMUL R27, R76.reuse, R45 ;  /* 0x0000002d4c1b7220 */ /* 0x040fe20000400000 */
[----:B------:R-:W-:Y:S01]  /*89b0*/  LOP3.LUT R82, R143, 0xffff0000, RZ, 0xc0, !PT ;  /* 0xffff00008f527812 */ /* 0x000fe200078ec0ff */
[----:B------:R-:W-:Y:S01]  /*89c0*/  FMUL R28, R76, R46 ;  /* 0x0000002e4c1c7220 */ /* 0x000fe20000400000 */
[----:B------:R-:W-:Y:S01]  /*89d0*/  F2FP.BF16.F32.PACK_AB R123, R25, R24 ;  /* 0x00000018197b723e */ /* 0x000fe200000010ff */
[----:B------:R2:W-:Y:S01]  /*89e0*/  STS.128 [R175+0x4400], R96 ;  /* 0x00440060af007388 */ /* 0x0005e20000000c00 */
        /* <DEDUP_REMOVED lines=12> */
[----:B------:R4:W-:Y:S01]  /*8ab0*/  STS.128 [R173+0x4400], R120 ;  /* 0x00440078ad007388 */ /* 0x0009e20000000c00 */
[----:B------:R-:W-:Y:S01]  /*8ac0*/  FMUL R33, R76, R51 ;  /* 0x000000334c217220 */ /* 0x000fe20000400000 */
[C---:B------:R-:W-:Y:S01]  /*8ad0*/  FFMA R30, R83.reuse, R3, R30 ;  /* 0x00000003531e7223 */ /* 0x040fe2000000001e */
[C---:B------:R-:W-:Y:S01]  /*8ae0*/  SHF.L.U32 R3, R132.reuse, 0x10, RZ ;  /* 0x0000001084037819 */ /* 0x040fe200000006ff */
[C---:B------:R-:W-:Y:S01]  /*8af0*/  FFMA R31, R83.reuse, R80, R31 ;  /* 0x00000050531f7223 */ /* 0x040fe2000000001f */
[----:B------:R-:W-:Y:S01]  /*8b00*/  LOP3.LUT R80, R132, 0xffff0000, RZ, 0xc0, !PT ;  /* 0xffff000084507812 */ /* 0x000fe200078ec0ff */
[----:B------:R-:W-:Y:S01]  /*8b10*/  FFMA R32, R83, R85, R32 ;  /* 0x0000005553207223 */ /* 0x000fe20000000020 */
        /* <DEDUP_REMOVED lines=9> */
[----:B------:R-:W-:Y:S01]  /*8bb0*/  FFMA R35, R83, R80, R35 ;  /* 0x0000005053237223 */ /* 0x000fe20000000023 */
[----:B------:R-:W-:Y:S01]  /*8bc0*/  LOP3.LUT R80, R135, 0xffff0000, RZ, 0xc0, !PT ;  /* 0xffff000087507812 */ /* 0x000fe200078ec0ff */
[----:B------:R-:W-:Y:S01]  /*8bd0*/  FFMA R36, R83, R85, R36 ;  /* 0x0000005553247223 */ /* 0x000fe20000000024 */
[----:B------:R-:W-:Y:S01]  /*8be0*/  SHF.L.U32 R85, R135, 0x10, RZ ;  /* 0x0000001087557819 */ /* 0x000fe200000006ff */
[----:B------:R-:W-:Y:S01]  /*8bf0*/  FFMA R37, R83, R0, R37 ;  /* 0x0000000053257223 */ /* 0x000fe20000000025 */
[----:B------:R-:W-:Y:S01]  /*8c00*/  LOP3.LUT R0, R134, 0xffff0000, RZ, 0xc0, !PT ;  /* 0xffff000086007812 */ /* 0x000fe200078ec0ff */
[C---:B------:R-:W-:Y:S01]  /*8c10*/  FMUL R38, R76.reuse, R56 ;  /* 0x000000384c267220 */ /* 0x040fe20000400000 */
[----:B--2---:R-:W-:Y:S01]  /*8c20*/  F2FP.BF16.F32.PACK_AB R96, R27, R26 ;  /* 0x0000001a1b60723e */ /* 0x004fe200000010ff */
[C---:B------:R-:W-:Y:S01]  /*8c30*/  FMUL R39, R76.reuse, R57 ;  /* 0x000000394c277220 */ /* 0x040fe20000400000 */
[----:B------:R-:W-:Y:S01]  /*8c40*/  F2FP.BF16.F32.PACK_AB R97, R29, R28 ;  /* 0x0000001c1d61723e */ /* 0x000fe200000010ff */
[C---:B------:R-:W-:Y:S01]  /*8c50*/  FMUL R40, R76.reuse, R58 ;  /* 0x0000003a4c287220 */ /* 0x040fe20000400000 */
[----:B------:R-:W-:Y:S01]  /*8c60*/  F2FP.BF16.F32.PACK_AB R98, R31, R30 ;  /* 0x0000001e1f62723e */ /* 0x000fe200000010ff */
[----:B------:R-:W-:Y:S01]  /*8c70*/  FMUL R41, R76, R59 ;  /* 0x0000003b4c297220 */ /* 0x000fe20000400000 */
[----:B------:R-:W-:Y:S01]  /*8c80*/  F2FP.BF16.F32.PACK_AB R99, R33, R32 ;  /* 0x000000202163723e */ /* 0x000fe200000010ff */
[----:B------:R-:W-:Y:S01]  /*8c90*/  FFMA R38, R83, R3, R38 ;  /* 0x0000000353267223 */ /* 0x000fe20000000026 */
[----:B------:R-:W-:Y:S01]  /*8ca0*/  SHF.L.U32 R3, R141, 0x10, RZ ;  /* 0x000000108d037819 */ /* 0x000fe200000006ff */
[C---:B------:R-:W-:Y:S01]  /*8cb0*/  FFMA R39, R83.reuse, R0, R39 ;  /* 0x0000000053277223 */ /* 0x040fe20000000027 */
[C---:B------:R-:W-:Y:S01]  /*8cc0*/  SHF.L.U32 R0, R140.reuse, 0x10, RZ ;  /* 0x000000108c007819 */ /* 0x040fe200000006ff */
[----:B------:R-:W-:Y:S01]  /*8cd0*/  FFMA R40, R83, R85, R40 ;  /* 0x0000005553287223 */ /* 0x000fe20000000028 */
[----:B------:R-:W-:Y:S01]  /*8ce0*/  SHF.L.U32 R85, R143, 0x10, RZ ;  /* 0x000000108f557819 */ /* 0x000fe200000006ff */
[----:B------:R2:W-:Y:S01]  /*8cf0*/  STS.128 [R172+0x4400], R96 ;  /* 0x00440060ac007388 */ /* 0x0005e20000000c00 */
[----:B----4-:R-:W-:Y:S01]  /*8d00*/  F2FP.BF16.F32.PACK_AB R120, R35, R34 ;  /* 0x000000222378723e */ /* 0x010fe200000010ff */
[----:B------:R-:W-:Y:S01]  /*8d10*/  FFMA R41, R83, R80, R41 ;  /* 0x0000005053297223 */ /* 0x000fe20000000029 */
[----:B------:R-:W-:Y:S01]  /*8d20*/  LOP3.LUT R80, R140, 0xffff0000, RZ, 0xc0, !PT ;  /* 0xffff00008c507812 */ /* 0x000fe200078ec0ff */
[C---:B------:R-:W-:Y:S01]  /*8d30*/  FMUL R42, R76.reuse, R60 ;  /* 0x0000003c4c2a7220 */ /* 0x040fe20000400000 */
[----:B------:R-:W-:Y:S01]  /*8d40*/  F2FP.BF16.F32.PACK_AB R121, R37, R36 ;  /* 0x000000242579723e */ /* 0x000fe200000010ff */
[C---:B------:R-:W-:Y:S01]  /*8d50*/  FMUL R43, R76.reuse, R61 ;  /* 0x0000003d4c2b7220 */ /* 0x040fe20000400000 */
[----:B------:R-:W-:Y:S01]  /*8d60*/  F2FP.BF16.F32.PACK_AB R122, R39, R38 ;  /* 0x00000026277a723e */ /* 0x000fe200000010ff */
[C---:B------:R-:W-:Y:S01]  /*8d70*/  FMUL R44, R76.reuse, R62 ;  /* 0x0000003e4c2c7220 */ /* 0x040fe20000400000 */
[C---:B------:R-:W-:Y:S01]  /*8d80*/  FFMA R42, R83.reuse, R0, R42 ;  /* 0x00000000532a7223 */ /* 0x040fe2000000002a */
[----:B------:R-:W-:Y:S01]  /*8d90*/  FFMA R43, R83, R80, R43 ;  /* 0x00000050532b7223 */ /* 0x000fe2000000002b */
[----:B------:R-:W-:Y:S01]  /*8da0*/  LOP3.LUT R0, R141, 0xffff0000, RZ, 0xc0, !PT ;  /* 0xffff00008d007812 */ /* 0x000fe200078ec0ff */
[C---:B------:R-:W-:Y:S01]  /*8db0*/  FFMA R44, R83.reuse, R3, R44 ;  /* 0x00000003532c7223 */ /* 0x040fe2000000002c */
[----:B------:R-:W-:Y:S01]  /*8dc0*/  FMUL R45, R76, R63 ;  /* 0x0000003f4c2d7220 */ /* 0x000fe20000400000 */
[----:B------:R-:W-:Y:S01]  /*8dd0*/  SHF.L.U32 R3, R142, 0x10, RZ ;  /* 0x000000108e037819 */ /* 0x000fe200000006ff */
[----:B------:R-:W-:Y:S01]  /*8de0*/  FMUL R46, R76, R64 ;  /* 0x000000404c2e7220 */ /* 0x000fe20000400000 */
[----:B------:R-:W-:Y:S01]  /*8df0*/  LOP3.LUT R80, R142, 0xffff0000, RZ, 0xc0, !PT ;  /* 0xffff00008e507812 */ /* 0x000fe200078ec0ff */
[C---:B------:R-:W-:Y:S01]  /*8e00*/  FMUL R47, R76.reuse, R65 ;  /* 0x000000414c2f7220 */ /* 0x040fe20000400000 */
[C---:B------:R-:W-:Y:S01]  /*8e10*/  FMUL R48, R76.reuse, R66 ;  /* 0x000000424c307220 */ /* 0x040fe20000400000 */
[----:B------:R-:W-:Y:S01]  /*8e20*/  FFMA R45, R83, R0, R45 ;  /* 0x00000000532d7223 */ /* 0x000fe2000000002d */
[----:B------:R-:W-:Y:S01]  /*8e30*/  FMUL R49, R76, R67 ;  /* 0x000000434c317220 */ /* 0x000fe20000400000 */
[----:B------:R-:W-:Y:S01]  /*8e40*/  F2FP.BF16.F32.PACK_AB R123, R41, R40 ;  /* 0x00000028297b723e */ /* 0x000fe200000010ff */
[C---:B------:R-:W-:Y:S01]  /*8e50*/  FFMA R46, R83.reuse, R3, R46 ;  /* 0x00000003532e7223 */ /* 0x040fe2000000002e */
[C---:B------:R-:W-:Y:S01]  /*8e60*/  FFMA R47, R83.reuse, R80, R47 ;  /* 0x00000050532f7223 */ /* 0x040fe2000000002f */
[C---:B------:R-:W-:Y:S01]  /*8e70*/  FFMA R48, R83.reuse, R85, R48 ;  /* 0x0000005553307223 */ /* 0x040fe20000000030 */
[----:B------:R-:W-:Y:S01]  /*8e80*/  FFMA R49, R83, R82, R49 ;  /* 0x0000005253317223 */ /* 0x000fe20000000031 */
[----:B------:R2:W-:Y:S01]  /*8e90*/  STS.128 [R171+0x4400], R120 ;  /* 0x00440078ab007388 */ /* 0x0005e20000000c00 */
[----:B------:R-:W-:Y:S02]  /*8ea0*/  F2FP.BF16.F32.PACK_AB R128, R43, R42 ;  /* 0x0000002a2b80723e */ /* 0x000fe400000010ff */
[----:B------:R-:W-:Y:S02]  /*8eb0*/  F2FP.BF16.F32.PACK_AB R129, R45, R44 ;  /* 0x0000002c2d81723e */ /* 0x000fe400000010ff */
[----:B------:R-:W-:Y:S02]  /*8ec0*/  F2FP.BF16.F32.PACK_AB R130, R47, R46 ;  /* 0x0000002e2f82723e */ /* 0x000fe400000010ff */
[----:B------:R-:W-:Y:S02]  /*8ed0*/  F2FP.BF16.F32.PACK_AB R131, R49, R48 ;  /* 0x000000303183723e */ /* 0x000fe400000010ff */
[----:B------:R-:W-:Y:S02]  /*8ee0*/  MOV R0, UR51 ;  /* 0x0000003300007c02 */ /* 0x000fe40008000f00 */
[----:B------:R-:W-:Y:S01]  /*8ef0*/  LEA R3, R105, UR49, 0x3 ;  /* 0x0000003169037c11 */ /* 0x000fe2000f8e18ff */
[----:B------:R2:W-:Y:S01]  /*8f00*/  STS.128 [R170+0x4400], R128 ;  /* 0x00440080aa007388 */ /* 0x0005e20000000c00 */
[----:B------:R-:W-:Y:S02]  /*8f10*/  @P6 LEA R0, R0, UR49, 0x3 ;  /* 0x0000003100006c11 */ /* 0x000fe4000f8e18ff */
[----:B------:R-:W-:Y:S02]  /*8f20*/  @P6 SHF.L.U32 R80, R162, 0x1f, RZ ;  /* 0x0000001fa2506819 */ /* 0x000fe400000006ff */
[----:B------:R-:W-:Y:S01]  /*8f30*/  @P6 IADD3 R0, PT, PT, R0, 0x50, RZ ;  /* 0x0000005000006810 */ /* 0x000fe20007ffe0ff */
[----:B------:R-:W-:Y:S01]  /*8f40*/  @!PT LDS RZ, [RZ] ;  /* 0x00000000fffff984 */ /* 0x000fe20000000800 */
[----:B------:R-:W-:Y:S01]  /*8f50*/  @!PT LDS RZ, [RZ] ;  /* 0x00000000fffff984 */ /* 0x000fe20000000800 */
[----:B------:R-:W-:Y:S01]  /*8f60*/  @!PT LDS RZ, [RZ] ;  /* 0x00000000fffff984 */ /* 0x000fe20000000800 */
[----:B------:R-:W-:Y:S01]  /*8f70*/  @!PT LDS RZ, [RZ] ;  /* 0x00000000fffff984 */ /* 0x000fe20000000800 */
[----:B------:R4:W-:Y:S06]  /*8f80*/  MEMBAR.ALL.CTA ;  /* 0x0000000000007992 */ /* 0x0009ec0000008000 */
[----:B----4-:R-:W4:Y:S01]  /*8f90*/  FENCE.VIEW.ASYNC.S ;  /* 0x00000000000073c6 */ /* 0x010f220000000000 */
[----:B-1----:R-:W-:Y:S01]  /*8fa0*/  @P6 PRMT R0, R179, 0x654, R0 ;  /* 0x00000654b3006816 */ /* 0x002fe20000000000 */
[----:B----4-:R-:W-:Y:S06]  /*8fb0*/  BAR.SYNC.DEFER_BLOCKING 0x1, 0x80 ;  /* 0x0042000000007b1d */ /* 0x010fec0000010000 */
[----:B------:R-:W-:Y:S05]  /*8fc0*/  @P0 BRA `(.L_x_118) ;  /* 0x0000000000280947 */ /* 0x000fea0003800000 */
[----:B------:R-:W-:Y:S01]  /*8fd0*/  R2UR UR4, R81 ;  /* 0x00000000510472ca */ /* 0x000fe200000e0000 */
[----:B------:R-:W-:Y:S01]  /*8fe0*/  UIADD3 UR6, UP0, UPT, UR52, 0xa80, URZ ;  /* 0x00000a8034067890 */ /* 0x000fe2000ff1e0ff */
[----:B------:R-:W-:Y:S01]  /*8ff0*/  R2UR UR5, R168 ;  /* 0x00000000a80572ca */ /* 0x000fe200000e0000 */
[----:B------:R-:W-:Y:S02]  /*9000*/  UIADD3 UR44, UPT, UPT, UR49, 0x4400, URZ ;  /* 0x00004400312c7890 */ /* 0x000fe4000fffe0ff */
[----:B------:R-:W-:Y:S01]  /*9010*/  UIADD3.X UR7, UPT, UPT, URZ, UR53, URZ, UP0, !UPT ;  /* 0x00000035ff077290 */ /* 0x000fe200087fe4ff */
[----:B------:R-:W-:Y:S09]  /*9020*/  UMOV UR47, UR36 ;  /* 0x00000024002f7c82 */ /* 0x000ff20008000000 */
[----:B------:R-:W-:Y:S09]  /*9030*/  UIADD3 UR45, UPT, UPT, UR5, UR4, URZ ;  /* 0x00000004052d7290 */ /* 0x000ff2000fffe0ff */
[----:B------:R1:W-:Y:S01]  /*9040*/  UTMASTG.3D [UR44], [UR6] ;  /* 0x0000002c060073b5 */ /* 0x0003e20008010000 */
[----:B------:R0:W-:Y:S01]  /*9050*/  UTMACMDFLUSH ;  /* 0x00000000000079b7 */ /* 0x0001e20000000000 */
[----:B-1----:R-:W-:Y:S04]  /*9060*/  DEPBAR.LE SB0, 0x1 ;  /* 0x000080400000791a */ /* 0x002fe80000000000 */
.L_x_118:
[----:B------:R-:W-:Y:S05]  /*9070*/  BSYNC.RECONVERGENT B0 ;  /* 0x0000000000007941 */ /* 0x000fea0003800200 */
.L_x_117:
[----:B------:R-:W-:Y:S01]  /*9080*/  BAR.SYNC.DEFER_BLOCKING 0x1, 0x80 ;  /* 0x0042000000007b1d */ /* 0x000fe20000010000 */
[----:B------:R-:W-:Y:S01]  /*9090*/  UIADD3 UR54, UPT, UPT, UR51, 0x1, URZ ;  /* 0x0000000133367890 */ /* 0x000fe2000fffe0ff */
[----:B------:R-:W-:Y:S03]  /*90a0*/  ISETP.NE.AND P0, PT, R79, RZ, PT ;  /* 0x000000ff4f00720c */ /* 0x000fe60003f05270 */
[----:B------:R-:W-:Y:S04]  /*90b0*/  UISETP.NE.AND UP0, UPT, UR54, 0x4, UPT ;  /* 0x000000043600788c */ /* 0x000fe8000bf05270 */
[----:B------:R-:W-:Y:S01]  /*90c0*/  USEL UR54, UR54, URZ, UP0 ;  /* 0x000000ff36367287 */ /* 0x000fe20008000000 */
[----:B------:R1:W-:Y:S01]  /*90d0*/  @P6 SYNCS.ARRIVE.TRANS64.RED.A1T0 RZ, [R0+URZ], RZ ;  /* 0x000000ff00ff69a7 */ /* 0x0003e200081004ff */
[----:B------:R-:W-:Y:S01]  /*90e0*/  BSSY B1, `(.L_x_119) ;  /* 0x0000022000017945 */ /* 0x000fe20003800000 */
[----:B------:R-:W4:Y:S01]  /*90f0*/  @P6 SYNCS.PHASECHK.TRANS64.TRYWAIT P1, [R3+URZ+0x30], R80 ;  /* 0x00003050030065a7 */ /* 0x000f2200080211ff */
[----:B-1----:R-:W-:Y:S05]  /*9100*/  IMAD.MOV.U32 R0, RZ, RZ, 0x40 ;  /* 0x00000040ff007424 */ /* 0x002fea00078e00ff */
        /* <DEDUP_REMOVED lines=13> */
[----:B------:R-:W1:Y:S02]  /*91e0*/  SYNCS.PHASECHK.TRANS64.TRYWAIT P0, [R3+URZ+0x30], R6 ;  /* 0x00003006030075a7 */ /* 0x000e6400080011ff */
[----:B-1----:R-:W-:Y:S05]  /*91f0*/  @!P0 BRA `(.L_x_123) ;  /* 0x0000003000fc8947 */ /* 0x002fea0003800000 */
.L_x_122:
[----:B------:R-:W-:Y:S05]  /*9200*/  BSYNC B0 ;  /* 0x0000000000007941 */ /* 0x000fea0003800000 */
.L_x_121:
[----:B------:R-:W-:Y:S01]  /*9210*/  ISETP.NE.AND P0, PT, R112, RZ, PT ;  /* 0x000000ff7000720c */ /* 0x000fe20003f05270 */
[----:B------:R-:W-:Y:S11]  /*9220*/  VIADD R105, R105, 0x1 ;  /* 0x0000000169697836 */ /* 0x000ff60000000000 */
[----:B------:R-:W-:Y:S01]  /*9230*/  @!UPT UIADD3 URZ, UPT, UPT, URZ, URZ, URZ ;  /* 0x000000fffffff290 */ /* 0x000fe2000fffe0ff */
[----:B------:R4:W2:Y:S01]  /*9240*/  @P0 LDS.128 R88, [R4+UR49+0x400] ;  /* 0x0004003104580984 */ /* 0x0008a20008000c00 */
[--C-:B-1----:R-:W-:Y:S01]  /*9250*/  @P0 IMAD.IADD R3, R104, 0x1, R5.reuse ;  /* 0x0000000168030824 */ /* 0x102fe200078e0205 */
[C---:B------:R-:W-:Y:S01]  /*9260*/  @P0 IADD3 R6, PT, PT, R106.reuse, R7, RZ ;  /* 0x000000076a060210 */ /* 0x040fe20007ffe0ff */
[C---:B------:R-:W-:Y:S01]  /*9270*/  @P0 IMAD.IADD R8, R106.reuse, 0x1, R5 ;  /* 0x000000016a080824 */ /* 0x040fe200078e0205 */
[----:B------:R4:W1:Y:S02]  /*9280*/  @P0 LDS.128 R92, [R0+0x400] ;  /* 0x00040000005c0984 */ /* 0x0008640000000c00 */
[----:B------:R-:W-:Y:S02]  /*9290*/  @P0 IADD3 R9, PT, PT, R106, R3, RZ ;  /* 0x000000036a090210 */ /* 0x000fe40007ffe0ff */
[----:B------:R4:W1:Y:S04]  /*92a0*/  @P0 LDS.128 R100, [R7+0x400] ;  /* 0x0004000007640984 */ /* 0x0008680000000c00 */
[----:B------:R4:W1:Y:S04]  /*92b0*/  @P0 LDS.128 R108, [R6+0x400] ;  /* 0x00040000066c0984 */ /* 0x0008680000000c00 */
[----:B------:R4:W1:Y:S04]  /*92c0*/  @P0 LDS.128 R116, [R5+0x400] ;  /* 0x0004000005740984 */ /* 0x0008680000000c00 */
[----:B------:R4:W1:Y:S04]  /*92d0*/  @P0 LDS.128 R124, [R8+0x400] ;  /* 0x00040000087c0984 */ /* 0x0008680000000c00 */
[----:B------:R4:W1:Y:S04]  /*92e0*/  @P0 LDS.128 R132, [R3+0x400] ;  /* 0x0004000003840984 */ /* 0x0008680000000c00 */
[----:B------:R4:W1:Y:S02]  /*92f0*/  @P0 LDS.128 R140, [R9+0x400] ;  /* 0x00040000098c0984 */ /* 0x0008640000000c00 */
.L_x_120:
[----:B------:R-:W-:Y:S05]  /*9300*/  BSYNC B1 ;  /* 0x0000000000017941 */ /* 0x000fea0003800000 */
.L_x_119:
        /* <DEDUP_REMOVED lines=21> */
.L_x_124:
[----:B--2---:R-:W-:Y:S01]  /*9460*/  SHF.L.U32 R80, R88, 0x10, RZ ;  /* 0x0000001058507819 */ /* 0x004fe200000006ff */
[----:B------:R-:W-:Y:S05]  /*9470*/  WARPSYNC.ALL ;  /* 0x0000000000007948 */ /* 0x000fea0003800000 */
[----:B------:R-:W-:Y:S01]  /*9480*/  R2UR UR4, R16 ;  /* 0x00000000100472ca */ /* 0x000fe200000e0000 */
[----:B------:R-:W-:Y:S01]  /*9490*/  BSSY.RECONVERGENT B0, `(.L_x_125) ;  /* 0x0000103000007945 */ /* 0x000fe20003800200 */
[----:B------:R-:W-:Y:S02]  /*94a0*/  LOP3.LUT R82, R91, 0xffff0000, RZ, 0xc0, !PT ;  /* 0xffff00005b527812 */ /* 0x000fe400078ec0ff */
[----:B------:R-:W-:Y:S02]  /*94b0*/  ISETP.NE.AND P6, PT, R174, RZ, PT ;  /* 0x000000ffae00720c */ /* 0x000fe40003fc5270 */
[----:B------:R-:W-:Y:S07]  /*94c0*/  ISETP.NE.AND P0, PT, R165, RZ, PT ;  /* 0x000000ffa500720c */ /* 0x000fee0003f05270 */
[----:B------:R-:W2:Y:S02]  /*94d0*/  LDTM.x64 R4, tmem[UR4] ;  /* 0x00000004000479ee */ /* 0x000ea40008340000 */
[----:B--2---:R-:W-:Y:S01]  /*94e0*/  FMUL R0, R76, R4 ;  /* 0x000000044c007220 */ /* 0x004fe20000400000 */
[----:B------:R-:W-:Y:S01]  /*94f0*/  LOP3.LUT R4, R88, 0xffff0000, RZ, 0xc0, !PT ;  /* 0xffff000058047812 */ /* 0x000fe200078ec0ff */
[C---:B------:R-:W-:Y:S01]  /*9500*/  FMUL R3, R76.reuse, R5 ;  /* 0x000000054c037220 */ /* 0x040fe20000400000 */
[----:B------:R-:W-:Y:S01]  /*9510*/  SHF.L.U32 R5, R89, 0x10, RZ ;  /* 0x0000001059057819 */ /* 0x000fe200000006ff */
[----:B------:R-:W-:Y:S01]  /*9520*/  FFMA R0, R83, R80, R0 ;  /* 0x0000005053007223 */ /* 0x000fe20000000000 */
[----:B------:R-:W-:Y:S01]  /*9530*/  LOP3.LUT R80, R89, 0xffff0000, RZ, 0xc0, !PT ;  /* 0xffff000059507812 */ /* 0x000fe200078ec0ff */
[C---:B------:R-:W-:Y:S01]  /*9540*/  FMUL R6, R76.reuse, R6 ;  /* 0x000000064c067220 */ /* 0x040fe20000400000 */
[C---:B------:R-:W-:Y:S01]  /*9550*/  FFMA R3, R83.reuse, R4, R3 ;  /* 0x0000000453037223 */ /* 0x040fe20000000003 */
[C---:B------:R-:W-:Y:S01]  /*9560*/  FMUL R7, R76.reuse, R7 ;  /* 0x000000074c077220 */ /* 0x040fe20000400000 */
[----:B------:R-:W-:Y:S01]  /*9570*/  FMUL R4, R76, R8 ;  /* 0x000000084c047220 */ /* 0x000fe20000400000 */
[C---:B------:R-:W-:Y:S01]  /*9580*/  LOP3.LUT R8, R90.reuse, 0xffff0000, RZ, 0xc0, !PT ;  /* 0xffff00005a087812 */ /* 0x040fe200078ec0ff */
[C---:B------:R-:W-:Y:S01]  /*9590*/  FFMA R6, R83.reuse, R5, R6 ;  /* 0x0000000553067223 */ /* 0x040fe20000000006 */
[----:B------:R-:W-:Y:S01]  /*95a0*/  SHF.L.U32 R5, R90, 0x10, RZ ;  /* 0x000000105a057819 */ /* 0x000fe200000006ff */
[----:B------:R-:W-:Y:S01]  /*95b0*/  FFMA R7, R83, R80, R7 ;  /* 0x0000005053077223 */ /* 0x000fe20000000007 */
[----:B------:R-:W-:Y:S01]  /*95c0*/  F2FP.BF16.F32.PACK_AB R96, R3, R0 ;  /* 0x000000000360723e */ /* 0x000fe200000010ff */
[----:B------:R-:W-:Y:S01]  /*95d0*/  FMUL R0, R76, R9 ;  /* 0x000000094c007220 */ /* 0x000fe20000400000 */
[----:B------:R-:W-:Y:S01]  /*95e0*/  SHF.L.U32 R80, R91, 0x10, RZ ;  /* 0x000000105b507819 */ /* 0x000fe200000006ff */
[----:B------:R-:W-:Y:S01]  /*95f0*/  FFMA R4, R83, R5, R4 ;  /* 0x0000000553047223 */ /* 0x000fe20000000004 */
[----:B------:R-:W-:Y:S01]  /*9600*/  F2FP.BF16.F32.PACK_AB R97, R7, R6 ;  /* 0x000000060761723e */ /* 0x000fe200000010ff */
[C---:B------:R-:W-:Y:S01]  /*9610*/  FFMA R0, R83.reuse, R8, R0 ;  /* 0x0000000853007223 */ /* 0x040fe20000000000 */
[----:B-1----:R-:W-:Y:S01]  /*9620*/  SHF.L.U32 R8, R92, 0x10, RZ ;  /* 0x000000105c087819 */ /* 0x002fe200000006ff */
[----:B------:R-:W-:Y:S01]  /*9630*/  FMUL R3, R76, R10 ;  /* 0x0000000a4c037220 */ /* 0x000fe20000400000 */
[----:B------:R-:W-:Y:S01]  /*9640*/  LOP3.LUT R10, R92, 0xffff0000, RZ, 0xc0, !PT ;  /* 0xffff00005c0a7812 */ /* 0x000fe200078ec0ff */
[----:B------:R-:W-:Y:S01]  /*9650*/  FMUL R5, R76, R11 ;  /* 0x0000000b4c057220 */ /* 0x000fe20000400000 */
[----:B------:R-:W-:Y:S01]  /*9660*/  F2FP.BF16.F32.PACK_AB R98, R0, R4 ;  /* 0x000000040062723e */ /* 0x000fe200000010ff */
[C---:B------:R-:W-:Y:S01]  /*9670*/  FMUL R6, R76.reuse, R12 ;  /* 0x0000000c4c067220 */ /* 0x040fe20000400000 */
[C---:B------:R-:W-:Y:S01]  /*9680*/  FMUL R7, R76.reuse, R13 ;  /* 0x0000000d4c077220 */ /* 0x040fe20000400000 */
[----:B------:R-:W-:Y:S01]  /*9690*/  FFMA R3, R83, R80, R3 ;  /* 0x0000005053037223 */ /* 0x000fe20000000003 */
[----:B------:R-:W-:Y:S01]  /*96a0*/  SHF.L.U32 R80, R93, 0x10, RZ ;  /* 0x000000105d507819 */ /* 0x000fe200000006ff */
[C---:B------:R-:W-:Y:S01]  /*96b0*/  FFMA R5, R83.reuse, R82, R5 ;  /* 0x0000005253057223 */ /* 0x040fe20000000005 */
[C---:B------:R-:W-:Y:S01]  /*96c0*/  FFMA R6, R83.reuse, R8, R6 ;  /* 0x0000000853067223 */ /* 0x040fe20000000006 */
[C---:B------:R-:W-:Y:S01]  /*96d0*/  FMUL R0, R76.reuse, R14 ;  /* 0x0000000e4c007220 */ /* 0x040fe20000400000 */
[----:B------:R-:W-:Y:S01]  /*96e0*/  FFMA R7, R83, R10, R7 ;  /* 0x0000000a53077223 */ /* 0x000fe20000000007 */
[C---:B------:R-:W-:Y:S01]  /*96f0*/  FMUL R14, R76.reuse, R24 ;  /* 0x000000184c0e7220 */ /* 0x040fe20000400000 */
[----:B------:R-:W-:Y:S01]  /*9700*/  F2FP.BF16.F32.PACK_AB R99, R5, R3 ;  /* 0x000000030563723e */ /* 0x000fe200000010ff */
[C---:B------:R-:W-:Y:S01]  /*9710*/  FMUL R24, R76.reuse, R34 ;  /* 0x000000224c187220 */ /* 0x040fe20000400000 */
[C---:B------:R-:W-:Y:S01]  /*9720*/  FMUL R34, R76.reuse, R44 ;  /* 0x0000002c4c227220 */ /* 0x040fe20000400000 */
[C---:B------:R-:W-:Y:S01]  /*9730*/  FMUL R44, R76.reuse, R54 ;  /* 0x000000364c2c7220 */ /* 0x040fe20000400000 */
[C---:B------:R-:W-:Y:S01]  /*9740*/  FMUL R54, R76.reuse, R64 ;  /* 0x000000404c367220 */ /* 0x040fe20000400000 */
[----:B------:R-:W-:Y:S01]  /*9750*/  F2FP.BF16.F32.PACK_AB R64, R7, R6 ;  /* 0x000000060740723e */ /* 0x000fe200000010ff */
[----:B------:R-:W-:Y:S01]  /*9760*/  STS.128 [R178+UR49+0x8400], R96 ;  /* 0x00840060b2007988 */ /* 0x000fe20008000c31 */
[----:B------:R-:W-:Y:S01]  /*9770*/  LOP3.LUT R6, R93, 0xffff0000, RZ, 0xc0, !PT ;  /* 0xffff00005d067812 */ /* 0x000fe200078ec0ff */
[----:B------:R-:W-:Y:S01]  /*9780*/  FMUL R3, R76, R15 ;  /* 0x0000000f4c037220 */ /* 0x000fe20000400000 */
[----:B------:R-:W-:Y:S01]  /*9790*/  SHF.L.U32 R7, R94, 0x10, RZ ;  /* 0x000000105e077819 */ /* 0x000fe200000006ff */
[C---:B------:R-:W-:Y:S01]  /*97a0*/  FMUL R8, R76.reuse, R18 ;  /* 0x000000124c087220 */ /* 0x040fe20000400000 */
[C---:B------:R-:W-:Y:S01]  /*97b0*/  FFMA R0, R83.reuse, R80, R0 ;  /* 0x0000005053007223 */ /* 0x040fe20000000000 */
[C---:B------:R-:W-:Y:S01]  /*97c0*/  FMUL R9, R76.reuse, R19 ;  /* 0x000000134c097220 */ /* 0x040fe20000400000 */
[----:B------:R-:W-:Y:S01]  /*97d0*/  FMUL R18, R76, R28 ;  /* 0x0000001c4c127220 */ /* 0x000fe20000400000 */
[----:B------:R-:W-:Y:S01]  /*97e0*/  FFMA R3, R83, R6, R3 ;  /* 0x0000000653037223 */ /* 0x000fe20000000003 */
[----:B------:R-:W-:Y:S01]  /*97f0*/  LOP3.LUT R6, R100, 0xffff0000, RZ, 0xc0, !PT ;  /* 0xffff000064067812 */ /* 0x000fe200078ec0ff */
[C---:B------:R-:W-:Y:S01]  /*9800*/  FMUL R10, R76.reuse, R20 ;  /* 0x000000144c0a7220 */ /* 0x040fe20000400000 */
        /* <DEDUP_REMOVED lines=10> */
[----:B------:R-:W-:Y:S01]  /*98b0*/  FMUL R48, R76, R58 ;  /* 0x0000003a4c307220 */ /* 0x000fe20000400000 */
[----:B------:R-:W-:Y:S01]  /*98c0*/  LOP3.LUT R58, R94, 0xffff0000, RZ, 0xc0, !PT ;  /* 0xffff00005e3a7812 */ /* 0x000fe200078ec0ff */
[C---:B------:R-:W-:Y:S01]  /*98d0*/  FMUL R4, R76.reuse, R16 ;  /* 0x000000104c047220 */ /* 0x040fe20000400000 */
[C---:B------:R-:W-:Y:S01]  /*98e0*/  FMUL R40, R76.reuse, R50 ;  /* 0x000000324c287220 */ /* 0x040fe20000400000 */
[C---:B------:R-:W-:Y:S01]  /*98f0*/  FMUL R45, R76.reuse, R55 ;  /* 0x000000374c2d7220 */ /* 0x040fe20000400000 */
[C---:B------:R-:W-:Y:S01]  /*9900*/  FMUL R49, R76.reuse, R59 ;  /* 0x0000003b4c317220 */ /* 0x040fe20000400000 */
[----:B------:R-:W-:Y:S01]  /*9910*/  SHF.L.U32 R59, R95, 0x10, RZ ;  /* 0x000000105f3b7819 */ /* 0x000fe200000006ff */
[C---:B------:R-:W-:Y:S01]  /*9920*/  FMUL R55, R76.reuse, R65 ;  /* 0x000000414c377220 */ /* 0x040fe20000400000 */
[----:B------:R-:W-:Y:S01]  /*9930*/  F2FP.BF16.F32.PACK_AB R65, R3, R0 ;  /* 0x000000000341723e */ /* 0x000fe200000010ff */
[----:B------:R-:W-:Y:S01]  /*9940*/  FMUL R5, R76, R17 ;  /* 0x000000114c057220 */ /* 0x000fe20000400000 */
[----:B------:R-:W-:Y:S01]  /*9950*/  SHF.L.U32 R0, R100, 0x10, RZ ;  /* 0x0000001064007819 */ /* 0x000fe200000006ff */
[C---:B------:R-:W-:Y:S01]  /*9960*/  FMUL R50, R76.reuse, R60 ;  /* 0x0000003c4c327220 */ /* 0x040fe20000400000 */
[----:B------:R-:W-:Y:S01]  /*9970*/  LOP3.LUT R60, R95, 0xffff0000, RZ, 0xc0, !PT ;  /* 0xffff00005f3c7812 */ /* 0x000fe200078ec0ff */
[----:B------:R-:W-:Y:S01]  /*9980*/  FFMA R4, R83, R7, R4 ;  /* 0x0000000753047223 */ /* 0x000fe20000000004 */
[----:B------:R-:W-:Y:S01]  /*9990*/  SHF.L.U32 R3, R101, 0x10, RZ ;  /* 0x0000001065037819 */ /* 0x000fe200000006ff */
[C---:B------:R-:W-:Y:S01]  /*99a0*/  FFMA R5, R83.reuse, R58, R5 ;  /* 0x0000003a53057223 */ /* 0x040fe20000000005 */
[C---:B------:R-:W-:Y:S01]  /*99b0*/  FFMA R8, R83.reuse, R59, R8 ;  /* 0x0000003b53087223 */ /* 0x040fe20000000008 */
[C---:B------:R-:W-:Y:S01]  /*99c0*/  FFMA R9, R83.reuse, R60, R9 ;  /* 0x0000003c53097223 */ /* 0x040fe20000000009 */
[----:B------:R-:W-:Y:S01]  /*99d0*/  FFMA R10, R83, R0, R10 ;  /* 0x00000000530a7223 */ /* 0x000fe2000000000a */
[----:B------:R-:W-:Y:S01]  /*99e0*/  LOP3.LUT R0, R101, 0xffff0000, RZ, 0xc0, !PT ;  /* 0xffff000065007812 */ /* 0x000fe200078ec0ff */
[C---:B------:R-:W-:Y:S01]  /*99f0*/  FMUL R11, R76.reuse, R21 ;  /* 0x000000154c0b7220 */ /* 0x040fe20000400000 */
[C---:B------:R-:W-:Y:S01]  /*9a00*/  FMUL R12, R76.reuse, R22 ;  /* 0x000000164c0c7220 */ /* 0x040fe20000400000 */
[C---:B------:R-:W-:Y:S01]  /*9a10*/  FMUL R13, R76.reuse, R23 ;  /* 0x000000174c0d7220 */ /* 0x040fe20000400000 */
[C---:B------:R-:W-:Y:S01]  /*9a20*/  FMUL R16, R76.reuse, R26 ;  /* 0x0000001a4c107220 */ /* 0x040fe20000400000 */
[C---:B------:R-:W-:Y:S01]  /*9a30*/  FMUL R26, R76.reuse, R36 ;  /* 0x000000244c1a7220 */ /* 0x040fe20000400000 */
[----:B------:R-:W-:Y:S01]  /*9a40*/  FFMA R11, R83, R6, R11 ;  /* 0x00000006530b7223 */ /* 0x000fe2000000000b */
[----:B------:R-:W-:Y:S01]  /*9a50*/  LOP3.LUT R6, R111, 0xffff0000, RZ, 0xc0, !PT ;  /* 0xffff00006f067812 */ /* 0x000fe200078ec0ff */
[----:B------:R-:W-:Y:S01]  /*9a60*/  FMUL R36, R76, R46 ;  /* 0x0000002e4c247220 */ /* 0x000fe20000400000 */
[----:B------:R-:W-:Y:S01]  /*9a70*/  FFMA R12, R83, R3, R12 ;  /* 0x00000003530c7223 */ /* 0x000fe2000000000c */
[----:B------:R-:W-:Y:S01]  /*9a80*/  SHF.L.U32 R3, R102, 0x10, RZ ;  /* 0x0000001066037819 */ /* 0x000fe200000006ff */
[C---:B------:R-:W-:Y:S01]  /*9a90*/  FMUL R46, R76.reuse, R56 ;  /* 0x000000384c2e7220 */ /* 0x040fe20000400000 */
[----:B------:R-:W-:Y:S01]  /*9aa0*/  FMUL R56, R76, R66 ;  /* 0x000000424c387220 */ /* 0x000fe20000400000 */
[----:B------:R-:W-:Y:S01]  /*9ab0*/  F2FP.BF16.F32.PACK_AB R66, R5, R4 ;  /* 0x000000040542723e */ /* 0x000fe200000010ff */
[C---:B------:R-:W-:Y:S01]  /*9ac0*/  FFMA R13, R83.reuse, R0, R13 ;  /* 0x00000000530d7223 */ /* 0x040fe2000000000d */
[----:B------:R-:W-:Y:S01]  /*9ad0*/  LOP3.LUT R0, R102, 0xffff0000, RZ, 0xc0, !PT ;  /* 0xffff000066007812 */ /* 0x000fe200078ec0ff */
[----:B------:R-:W-:Y:S01]  /*9ae0*/  FFMA R14, R83, R3, R14 ;  /* 0x00000003530e7223 */ /* 0x000fe2000000000e */
[C---:B------:R-:W-:Y:S01]  /*9af0*/  SHF.L.U32 R5, R103.reuse, 0x10, RZ ;  /* 0x0000001067057819 */ /* 0x040fe200000006ff */
[----:B------:R-:W-:Y:S01]  /*9b00*/  FMUL R17, R76, R27 ;  /* 0x0000001b4c117220 */ /* 0x000fe20000400000 */
        /* <DEDUP_REMOVED lines=8> */
[----:B------:R-:W-:Y:S01]  /*9b90*/  SHF.L.U32 R5, R111, 0x10, RZ ;  /* 0x000000106f057819 */ /* 0x000fe200000006ff */
[C---:B------:R-:W-:Y:S01]  /*9ba0*/  FMUL R37, R76.reuse, R47 ;  /* 0x0000002f4c257220 */ /* 0x040fe20000400000 */
[C---:B------:R-:W-:Y:S01]  /*9bb0*/  FMUL R47, R76.reuse, R57 ;  /* 0x000000394c2f7220 */ /* 0x040fe20000400000 */
[----:B------:R-:W-:Y:S01]  /*9bc0*/  FMUL R57, R76, R67 ;  /* 0x000000434c397220 */ /* 0x000fe20000400000 */
[----:B------:R-:W-:Y:S01]  /*9bd0*/  F2FP.BF16.F32.PACK_AB R67, R9, R8 ;  /* 0x000000080943723e */ /* 0x000fe200000010ff */
[----:B------:R-:W-:Y:S01]  /*9be0*/  FFMA R18, R83, R0, R18 ;  /* 0x0000000053127223 */ /* 0x000fe20000000012 */
[----:B------:R-:W-:Y:S01]  /*9bf0*/  LOP3.LUT R0, R109, 0xffff0000, RZ, 0xc0, !PT ;  /* 0xffff00006d007812 */ /* 0x000fe200078ec0ff */
[C---:B------:R-:W-:Y:S01]  /*9c00*/  FFMA R19, R83.reuse, R4, R19 ;  /* 0x0000000453137223 */ /* 0x040fe20000000013 */
[C---:B------:R-:W-:Y:S01]  /*9c10*/  LOP3.LUT R4, R110.reuse, 0xffff0000, RZ, 0xc0, !PT ;  /* 0xffff00006e047812 */ /* 0x040fe200078ec0ff */
[----:B------:R-:W-:Y:S01]  /*9c20*/  FFMA R20, R83, R3, R20 ;  /* 0x0000000353147223 */ /* 0x000fe20000000014 */
[----:B------:R-:W-:Y:S01]  /*9c30*/  SHF.L.U32 R3, R110, 0x10, RZ ;  /* 0x000000106e037819 */ /* 0x000fe200000006ff */
[C---:B------:R-:W-:Y:S01]  /*9c40*/  FMUL R21, R76.reuse, R31 ;  /* 0x0000001f4c157220 */ /* 0x040fe20000400000 */
[----:B------:R-:W-:Y:S01]  /*9c50*/  F2FP.BF16.F32.PACK_AB R8, R11, R10 ;  /* 0x0000000a0b08723e */ /* 0x000fe200000010ff */
[C---:B------:R-:W-:Y:S01]  /*9c60*/  FMUL R22, R76.reuse, R32 ;  /* 0x000000204c167220 */ /* 0x040fe20000400000 */
[----:B------:R-:W-:Y:S01]  /*9c70*/  F2FP.BF16.F32.PACK_AB R9, R13, R12 ;  /* 0x0000000c0d09723e */ /* 0x000fe200000010ff */
[----:B------:R-:W-:Y:S01]  /*9c80*/  STS.128 [R177+0x8400], R64 ;  /* 0x00840040b1007388 */ /* 0x000fe20000000c00 */
[----:B------:R-:W-:Y:S01]  /*9c90*/  F2FP.BF16.F32.PACK_AB R10, R15, R14 ;  /* 0x0000000e0f0a723e */ /* 0x000fe200000010ff */
[----:B------:R-:W-:Y:S01]  /*9ca0*/  FMUL R23, R76, R33 ;  /* 0x000000214c177220 */ /* 0x000fe20000400000 */
[----:B------:R-:W-:Y:S01]  /*9cb0*/  F2FP.BF16.F32.PACK_AB R11, R17, R16 ;  /* 0x00000010110b723e */ /* 0x000fe200000010ff */
[----:B------:R-:W-:Y:S01]  /*9cc0*/  FFMA R21, R83, R0, R21 ;  /* 0x0000000053157223 */ /* 0x000fe20000000015 */
[----:B------:R-:W-:Y:S01]  /*9cd0*/  F2FP.BF16.F32.PACK_AB R12, R19, R18 ;  /* 0x00000012130c723e */ /* 0x000fe200000010ff */
[C---:B------:R-:W-:Y:S01]  /*9ce0*/  FFMA R22, R83.reuse, R3, R22 ;  /* 0x0000000353167223 */ /* 0x040fe20000000016 */
[C---:B------:R-:W-:Y:S01]  /*9cf0*/  SHF.L.U32 R0, R116.reuse, 0x10, RZ ;  /* 0x0000001074007819 */ /* 0x040fe200000006ff */
[----:B------:R-:W-:Y:S01]  /*9d00*/  FFMA R23, R83, R4, R23 ;  /* 0x0000000453177223 */ /* 0x000fe20000000017 */
[----:B------:R-:W-:Y:S01]  /*9d10*/  F2FP.BF16.F32.PACK_AB R13, R21, R20 ;  /* 0x00000014150d723e */ /* 0x000fe200000010ff */
[C---:B------:R-:W-:Y:S01]  /*9d20*/  FFMA R24, R83.reuse, R5, R24 ;  /* 0x0000000553187223 */ /* 0x040fe20000000018 */
[----:B------:R-:W-:Y:S01]  /*9d30*/  LOP3.LUT R4, R116, 0xffff0000, RZ, 0xc0, !PT ;  /* 0xffff000074047812 */ /* 0x000fe200078ec0ff */
[----:B------:R-:W-:Y:S01]  /*9d40*/  FFMA R25, R83, R6, R25 ;  /* 0x0000000653197223 */ /* 0x000fe20000000019 */
[----:B------:R-:W-:Y:S01]  /*9d50*/  F2FP.BF16.F32.PACK_AB R14, R23, R22 ;  /* 0x00000016170e723e */ /* 0x000fe200000010ff */
[----:B------:R1:W-:Y:S01]  /*9d60*/  STS.128 [R176+0x8400], R8 ;  /* 0x00840008b0007388 */ /* 0x0003e20000000c00 */
[----:B------:R-:W-:Y:S01]  /*9d70*/  SHF.L.U32 R3, R117, 0x10, RZ ;  /* 0x0000001075037819 */ /* 0x000fe200000006ff */
[----:B------:R-:W-:Y:S01]  /*9d80*/  FFMA R26, R83, R0, R26 ;  /* 0x00000000531a7223 */ /* 0x000fe2000000001a */
[----:B------:R-:W-:Y:S01]  /*9d90*/  F2FP.BF16.F32.PACK_AB R15, R25, R24 ;  /* 0x00000018190f723e */ /* 0x000fe200000010ff */
[----:B------:R-:W-:Y:S01]  /*9da0*/  FFMA R27, R83, R4, R27 ;  /* 0x00000004531b7223 */ /* 0x000fe2000000001b */
[----:B------:R-:W-:Y:S01]  /*9db0*/  LOP3.LUT R0, R117, 0xffff0000, RZ, 0xc0, !PT ;  /* 0xffff000075007812 */ /* 0x000fe200078ec0ff */
[C---:B------:R-:W-:Y:S01]  /*9dc0*/  FFMA R28, R83.reuse, R3, R28 ;  /* 0x00000003531c7223 */ /* 0x040fe2000000001c */
[C---:B------:R-:W-:Y:S01]  /*9dd0*/  SHF.L.U32 R3, R118.reuse, 0x10, RZ ;  /* 0x0000001076037819 */ /* 0x040fe200000006ff */
[----:B------:R2:W-:Y:S01]  /*9de0*/  STS.128 [R175+0x8400], R12 ;  /* 0x0084000caf007388 */ /* 0x0005e20000000c00 */
[----:B------:R-:W-:Y:S01]  /*9df0*/  LOP3.LUT R4, R118, 0xffff0000, RZ, 0xc0, !PT ;  /* 0xffff000076047812 */ /* 0x000fe200078ec0ff */
[----:B------:R-:W-:Y:S01]  /*9e00*/  FFMA R29, R83, R0, R29 ;  /* 0x00000000531d7223 */ /* 0x000fe2000000001d */
[C---:B------:R-:W-:Y:S01]  /*9e10*/  SHF.L.U32 R5, R119.reuse, 0x10, RZ ;  /* 0x0000001077057819 */ /* 0x040fe200000006ff */
[C---:B------:R-:W-:Y:S01]  /*9e20*/  FMUL R31, R76.reuse, R41 ;  /* 0x000000294c1f7220 */ /* 0x040fe20000400000 */
[----:B------:R-:W-:Y:S01]  /*9e30*/  LOP3.LUT R6, R119, 0xffff0000, RZ, 0xc0, !PT ;  /* 0xffff000077067812 */ /* 0x000fe200078ec0ff */
[----:B------:R-:W-:Y:S01]  /*9e40*/  FMUL R32, R76, R42 ;  /* 0x0000002a4c207220 */ /* 0x000fe20000400000 */
[----:B------:R-:W-:Y:S01]  /*9e50*/  SHF.L.U32 R0, R124, 0x10, RZ ;  /* 0x000000107c007819 */ /* 0x000fe200000006ff */
[----:B------:R-:W-:Y:S01]  /*9e60*/  FMUL R33, R76, R43 ;  /* 0x0000002b4c217220 */ /* 0x000fe20000400000 */
[----:B------:R-:W-:Y:S01]  /*9e70*/  @P6 SHF.L.U32 R16, R162, 0x1f, RZ ;  /* 0x0000001fa2106819 */ /* 0x000fe200000006ff */
[----:B------:R-:W-:Y:S01]  /*9e80*/  FFMA R30, R83, R3, R30 ;  /* 0x00000003531e7223 */ /* 0x000fe2000000001e */
[----:B------:R-:W-:Y:S01]  /*9e90*/  SHF.L.U32 R3, R125, 0x10, RZ ;  /* 0x000000107d037819 */ /* 0x000fe200000006ff */
[C---:B------:R-:W-:Y:S01]  /*9ea0*/  FFMA R31, R83.reuse, R4, R31 ;  /* 0x00000004531f7223 */ /* 0x040fe2000000001f */
[----:B------:R-:W-:Y:S01]  /*9eb0*/  LOP3.LUT R4, R124, 0xffff0000, RZ, 0xc0, !PT ;  /* 0xffff00007c047812 */ /* 0x000fe200078ec0ff */
[----:B------:R-:W-:Y:S01]  /*9ec0*/  FFMA R32, R83, R5, R32 ;  /* 0x0000000553207223 */ /* 0x000fe20000000020 */
[----:B------:R-:W-:Y:S01]  /*9ed0*/  SHF.L.U32 R5, R127, 0x10, RZ ;  /* 0x000000107f057819 */ /* 0x000fe200000006ff */
[----:B------:R-:W-:Y:S01]  /*9ee0*/  FFMA R33, R83, R6, R33 ;  /* 0x0000000653217223 */ /* 0x000fe20000000021 */
[----:B------:R-:W-:Y:S01]  /*9ef0*/  LOP3.LUT R6, R143, 0xffff0000, RZ, 0xc0, !PT ;  /* 0xffff00008f067812 */ /* 0x000fe200078ec0ff */
[----:B------:R-:W-:Y:S01]  /*9f00*/  FFMA R34, R83, R0, R34 ;  /* 0x0000000053227223 */ /* 0x000fe20000000022 */
[----:B------:R-:W-:Y:S01]  /*9f10*/  LOP3.LUT R0, R125, 0xffff0000, RZ, 0xc0, !PT ;  /* 0xffff00007d007812 */ /* 0x000fe200078ec0ff */
[C---:B------:R-:W-:Y:S01]  /*9f20*/  FFMA R35, R83.reuse, R4, R35 ;  /* 0x0000000453237223 */ /* 0x040fe20000000023 */
[----:B------:R-:W-:Y:S01]  /*9f30*/  LOP3.LUT R4, R132, 0xffff0000, RZ, 0xc0, !PT ;  /* 0xffff000084047812 */ /* 0x000fe200078ec0ff */
[C---:B------:R-:W-:Y:S01]  /*9f40*/  FFMA R36, R83.reuse, R3, R36 ;  /* 0x0000000353247223 */ /* 0x040fe20000000024 */
[C---:B------:R-:W-:Y:S01]  /*9f50*/  SHF.L.U32 R3, R126.reuse, 0x10, RZ ;  /* 0x000000107e037819 */ /* 0x040fe200000006ff */
[----:B------:R-:W-:Y:S01]  /*9f60*/  FFMA R37, R83, R0, R37 ;  /* 0x0000000053257223 */ /* 0x000fe20000000025 */
[----:B------:R-:W-:Y:S01]  /*9f70*/  LOP3.LUT R0, R126, 0xffff0000, RZ, 0xc0, !PT ;  /* 0xffff00007e007812 */ /* 0x000fe200078ec0ff */
[----:B------:R-:W-:Y:S01]  /*9f80*/  FMUL R41, R76, R51 ;  /* 0x000000334c297220 */ /* 0x000fe20000400000 */
[----:B-1----:R-:W-:Y:S01]  /*9f90*/  F2FP.BF16.F32.PACK_AB R8, R35, R34 ;  /* 0x000000222308723e */ /* 0x002fe200000010ff */
[C---:B------:R-:W-:Y:S01]  /*9fa0*/  FFMA R38, R83.reuse, R3, R38 ;  /* 0x0000000353267223 */ /* 0x040fe20000000026 */
[----:B------:R-:W-:Y:S01]  /*9fb0*/  SHF.L.U32 R3, R132, 0x10, RZ ;  /* 0x0000001084037819 */ /* 0x000fe200000006ff */
[----:B------:R-:W-:Y:S01]  /*9fc0*/  FFMA R39, R83, R0, R39 ;  /* 0x0000000053277223 */ /* 0x000fe20000000027 */
[----:B--2---:R-:W-:Y:S01]  /*9fd0*/  F2FP.BF16.F32.PACK_AB R12, R27, R26 ;  /* 0x0000001a1b0c723e */ /* 0x004fe200000010ff */
[----:B------:R-:W-:Y:S01]  /*9fe0*/  FFMA R40, R83, R5, R40 ;  /* 0x0000000553287223 */ /* 0x000fe20000000028 */
[----:B------:R-:W-:Y:S01]  /*9ff0*/  F2FP.BF16.F32.PACK_AB R13, R29, R28 ;  /* 0x0000001c1d0d723e */ /* 0x000fe200000010ff */
[C---:B------:R-:W-:Y:S01]  /*a000*/  FMUL R42, R76.reuse, R52 ;  /* 0x000000344c2a7220 */ /* 0x040fe20000400000 */
[----:B------:R-:W-:Y:S01]  /*a010*/  F2FP.BF16.F32.PACK_AB R14, R31, R30 ;  /* 0x0000001e1f0e723e */ /* 0x000fe200000010ff */
[C---:B------:R-:W-:Y:S01]  /*a020*/  FMUL R43, R76.reuse, R53 ;  /* 0x000000354c2b7220 */ /* 0x040fe20000400000 */
[----:B------:R-:W-:Y:S01]  /*a030*/  F2FP.BF16.F32.PACK_AB R15, R33, R32 ;  /* 0x00000020210f723e */ /* 0x000fe200000010ff */
[C---:B------:R-:W-:Y:S01]  /*a040*/  FMUL R51, R76.reuse, R61 ;  /* 0x0000003d4c337220 */ /* 0x040fe20000400000 */
[----:B------:R-:W-:Y:S01]  /*a050*/  LOP3.LUT R0, R127, 0xffff0000, RZ, 0xc0, !PT ;  /* 0xffff00007f007812 */ /* 0x000fe200078ec0ff */
[----:B------:R-:W-:Y:S01]  /*a060*/  FMUL R52, R76, R62 ;  /* 0x0000003e4c347220 */ /* 0x000fe20000400000 */
[----:B------:R-:W-:Y:S01]  /*a070*/  SHF.L.U32 R5, R133, 0x10, RZ ;  /* 0x0000001085057819 */ /* 0x000fe200000006ff */
[----:B------:R1:W-:Y:S01]  /*a080*/  STS.128 [R173+0x8400], R12 ;  /* 0x0084000cad007388 */ /* 0x0003e20000000c00 */
[----:B------:R-:W-:Y:S01]  /*a090*/  F2FP.BF16.F32.PACK_AB R9, R37, R36 ;  /* 0x000000242509723e */ /* 0x000fe200000010ff */
[----:B------:R-:W-:Y:S01]  /*a0a0*/  FFMA R41, R83, R0, R41 ;  /* 0x0000000053297223 */ /* 0x000fe20000000029 */
[----:B------:R-:W-:Y:S01]  /*a0b0*/  LOP3.LUT R0, R133, 0xffff0000, RZ, 0xc0, !PT ;  /* 0xffff000085007812 */ /* 0x000fe200078ec0ff */
[C---:B------:R-:W-:Y:S01]  /*a0c0*/  FFMA R42, R83.reuse, R3, R42 ;  /* 0x00000003532a7223 */ /* 0x040fe2000000002a */
[C---:B------:R-:W-:Y:S01]  /*a0d0*/  SHF.L.U32 R3, R134.reuse, 0x10, RZ ;  /* 0x0000001086037819 */ /* 0x040fe200000006ff */
[----:B------:R-:W-:Y:S01]  /*a0e0*/  FFMA R43, R83, R4, R43 ;  /* 0x00000004532b7223 */ /* 0x000fe2000000002b */
[----:B------:R-:W-:Y:S01]  /*a0f0*/  LOP3.LUT R4, R135, 0xffff0000, RZ, 0xc0, !PT ;  /* 0xffff000087047812 */ /* 0x000fe200078ec0ff */
[----:B------:R-:W-:Y:S01]  /*a100*/  FFMA R44, R83, R5, R44 ;  /* 0x00000005532c7223 */ /* 0x000fe2000000002c */
[----:B------:R-:W-:Y:S01]  /*a110*/  SHF.L.U32 R5, R135, 0x10, RZ ;  /* 0x0000001087057819 */ /* 0x000fe200000006ff */
[C---:B------:R-:W-:Y:S01]  /*a120*/  FFMA R45, R83.reuse, R0, R45 ;  /* 0x00000000532d7223 */ /* 0x040fe2000000002d */
[----:B------:R-:W-:Y:S01]  /*a130*/  LOP3.LUT R0, R134, 0xffff0000, RZ, 0xc0, !PT ;  /* 0xffff000086007812 */ /* 0x000fe200078ec0ff */
[----:B------:R-:W-:Y:S01]  /*a140*/  FFMA R46, R83, R3, R46 ;  /* 0x00000003532e7223 */ /* 0x000fe2000000002e */
[----:B------:R-:W-:Y:S01]  /*a150*/  SHF.L.U32 R3, R141, 0x10, RZ ;  /* 0x000000108d037819 */ /* 0x000fe200000006ff */
[----:B------:R-:W-:Y:S01]  /*a160*/  FMUL R53, R76, R63 ;  /* 0x0000003f4c357220 */ /* 0x000fe20000400000 */
        /* <DEDUP_REMOVED lines=8> */
[----:B------:R-:W-:Y:S01]  /*a1f0*/  LOP3.LUT R0, R141, 0xffff0000, RZ, 0xc0, !PT ;  /* 0xffff00008d007812 */ /* 0x000fe200078ec0ff */
[----:B------:R2:W-:Y:S01]  /*a200*/  STS.128 [R172+0x8400], R8 ;  /* 0x00840008ac007388 */ /* 0x0005e20000000c00 */
[----:B------:R-:W-:Y:S01]  /*a210*/  SHF.L.U32 R5, R143, 0x10, RZ ;  /* 0x000000108f057819 */ /* 0x000fe200000006ff */
[C---:B------:R-:W-:Y:S01]  /*a220*/  FFMA R51, R83.reuse, R4, R51 ;  /* 0x0000000453337223 */ /* 0x040fe20000000033 */
[C---:B------:R-:W-:Y:S01]  /*a230*/  LOP3.LUT R4, R142.reuse, 0xffff0000, RZ, 0xc0, !PT ;  /* 0xffff00008e047812 */ /* 0x040fe200078ec0ff */
[C---:B------:R-:W-:Y:S01]  /*a240*/  FFMA R52, R83.reuse, R3, R52 ;  /* 0x0000000353347223 */ /* 0x040fe20000000034 */
[----:B------:R-:W-:Y:S01]  /*a250*/  SHF.L.U32 R3, R142, 0x10, RZ ;  /* 0x000000108e037819 */ /* 0x000fe200000006ff */
[----:B------:R-:W-:Y:S01]  /*a260*/  FFMA R53, R83, R0, R53 ;  /* 0x0000000053357223 */ /* 0x000fe20000000035 */
[----:B-1----:R-:W-:Y:S02]  /*a270*/  F2FP.BF16.F32.PACK_AB R12, R43, R42 ;  /* 0x0000002a2b0c723e */ /* 0x002fe400000010ff */
[----:B------:R-:W-:Y:S01]  /*a280*/  F2FP.BF16.F32.PACK_AB R13, R45, R44 ;  /* 0x0000002c2d0d723e */ /* 0x000fe200000010ff */
[----:B------:R-:W-:Y:S01]  /*a290*/  FFMA R54, R83, R3, R54 ;  /* 0x0000000353367223 */ /* 0x000fe20000000036 */
[----:B------:R-:W-:Y:S01]  /*a2a0*/  F2FP.BF16.F32.PACK_AB R14, R47, R46 ;  /* 0x0000002e2f0e723e */ /* 0x000fe200000010ff */
[----:B------:R-:W-:Y:S01]  /*a2b0*/  FFMA R55, R83, R4, R55 ;  /* 0x0000000453377223 */ /* 0x000fe20000000037 */
[----:B------:R-:W-:Y:S01]  /*a2c0*/  F2FP.BF16.F32.PACK_AB R15, R49, R48 ;  /* 0x00000030310f723e */ /* 0x000fe200000010ff */
[C---:B------:R-:W-:Y:S01]  /*a2d0*/  FFMA R56, R83.reuse, R5, R56 ;  /* 0x0000000553387223 */ /* 0x040fe20000000038 */
[----:B------:R-:W-:Y:S01]  /*a2e0*/  FFMA R57, R83, R6, R57 ;  /* 0x0000000653397223 */ /* 0x000fe20000000039 */
[----:B------:R-:W-:Y:S02]  /*a2f0*/  F2FP.BF16.F32.PACK_AB R4, R51, R50 ;  /* 0x000000323304723e */ /* 0x000fe400000010ff */
[----:B------:R2:W-:Y:S01]  /*a300*/  STS.128 [R171+0x8400], R12 ;  /* 0x0084000cab007388 */ /* 0x0005e20000000c00 */
[----:B------:R-:W-:Y:S02]  /*a310*/  F2FP.BF16.F32.PACK_AB R5, R53, R52 ;  /* 0x000000343505723e */ /* 0x000fe400000010ff */
[----:B------:R-:W-:Y:S02]  /*a320*/  F2FP.BF16.F32.PACK_AB R6, R55, R54 ;  /* 0x000000363706723e */ /* 0x000fe400000010ff */
[----:B------:R-:W-:Y:S02]  /*a330*/  F2FP.BF16.F32.PACK_AB R7, R57, R56 ;  /* 0x000000383907723e */ /* 0x000fe400000010ff */
[----:B------:R-:W-:Y:S02]  /*a340*/  MOV R0, UR54 ;  /* 0x0000003600007c02 */ /* 0x000fe40008000f00 */
[----:B------:R-:W-:Y:S01]  /*a350*/  LEA R3, R105, UR49, 0x3 ;  /* 0x0000003169037c11 */ /* 0x000fe2000f8e18ff */
[----:B------:R2:W-:Y:S01]  /*a360*/  STS.128 [R170+0x8400], R4 ;  /* 0x00840004aa007388 */ /* 0x0005e20000000c00 */
[----:B------:R-:W-:Y:S04]  /*a370*/  @P6 LEA R0, R0, UR49, 0x3 ;  /* 0x0000003100006c11 */ /* 0x000fe8000f8e18ff */
[----:B------:R-:W-:Y:S01]  /*a380*/  @P6 IADD3 R0, PT, PT, R0, 0x50, RZ ;  /* 0x0000005000006810 */ /* 0x000fe20007ffe0ff */
[----:B------:R-:W-:Y:S01]  /*a390*/  @!PT LDS RZ, [RZ] ;  /* 0x00000000fffff984 */ /* 0x000fe20000000800 */
[----:B------:R-:W-:Y:S01]  /*a3a0*/  @!PT LDS RZ, [RZ] ;  /* 0x00000000fffff984 */ /* 0x000fe20000000800 */
[----:B------:R-:W-:Y:S01]  /*a3b0*/  @!PT LDS RZ, [RZ] ;  /* 0x00000000fffff984 */ /* 0x000fe20000000800 */
[----:B------:R-:W-:Y:S01]  /*a3c0*/  @!PT LDS RZ, [RZ] ;  /* 0x00000000fffff984 */ /* 0x000fe20000000800 */
[----:B------:R1:W-:Y:S06]  /*a3d0*/  MEMBAR.ALL.CTA ;  /* 0x0000000000007992 */ /* 0x0003ec0000008000 */
[----:B-1----:R-:W1:Y:S01]  /*a3e0*/  FENCE.VIEW.ASYNC.S ;  /* 0x00000000000073c6 */ /* 0x002e620000000000 */
[----:B------:R-:W-:Y:S01]  /*a3f0*/  @P6 PRMT R0, R179, 0x654, R0 ;  /* 0x00000654b3006816 */ /* 0x000fe20000000000 */
[----:B-1----:R-:W-:Y:S06]  /*a400*/  BAR.SYNC.DEFER_BLOCKING 0x1, 0x80 ;  /* 0x0042000000007b1d */ /* 0x002fec0000010000 */
        /* <DEDUP_REMOVED lines=11> */
.L_x_126:
[----:B------:R-:W-:Y:S05]  /*a4c0*/  BSYNC.RECONVERGENT B0 ;  /* 0x0000000000007941 */ /* 0x000fea0003800200 */
.L_x_125:
[----:B------:R-:W-:Y:S01]  /*a4d0*/  BAR.SYNC.DEFER_BLOCKING 0x1, 0x80 ;  /* 0x0042000000007b1d */ /* 0x000fe20000010000 */
[----:B------:R-:W-:Y:S01]  /*a4e0*/  UIADD3 UR51, UPT, UPT, UR54, 0x1, URZ ;  /* 0x0000000136337890 */ /* 0x000fe2000fffe0ff */
[----:B------:R-:W-:Y:S03]  /*a4f0*/  ISETP.NE.AND P0, PT, R79, RZ, PT ;  /* 0x000000ff4f00720c */ /* 0x000fe60003f05270 */
[----:B------:R-:W-:Y:S01]  /*a500*/  UISETP.NE.AND UP0, UPT, UR51, 0x4, UPT ;  /* 0x000000043300788c */ /* 0x000fe2000bf05270 */
[----:B------:R-:W-:Y:S03]  /*a510*/  SEL R81, RZ, 0xc0, !P0 ;  /* 0x000000c0ff517807 */ /* 0x000fe60004000000 */
[----:B------:R-:W-:Y:S01]  /*a520*/  USEL UR51, UR51, URZ, UP0 ;  /* 0x000000ff33337287 */ /* 0x000fe20008000000 */
[----:B------:R1:W-:Y:S01]  /*a530*/  @P6 SYNCS.ARRIVE.TRANS64.RED.A1T0 RZ, [R0+URZ], RZ ;  /* 0x000000ff00ff69a7 */ /* 0x0003e200081004ff */
[----:B------:R-:W-:Y:S01]  /*a540*/  BSSY B1, `(.L_x_127) ;  /* 0x000001f000017945 */ /* 0x000fe20003800000 */
[----:B------:R-:W4:Y:S02]  /*a550*/  @P6 SYNCS.PHASECHK.TRANS64.TRYWAIT P1, [R3+URZ+0x30], R16 ;  /* 0x00003010030065a7 */ /* 0x000f2400080211ff */
[----:B----4-:R-:W-:Y:S01]  /*a560*/  @P6 SEL R107, RZ, 0x1, !P1 ;  /* 0x00000001ff6b6807 */ /* 0x010fe20004800000 */
[----:B-1----:R-:W-:Y:S06]  /*a570*/  @!P6 BRA `(.L_x_128) ;  /* 0x00000000006ce947 */ /* 0x002fec0003800000 */
[----:B------:R-:W-:Y:S01]  /*a580*/  ISETP.NE.AND P2, PT, R112, RZ, PT ;  /* 0x000000ff7000720c */ /* 0x000fe20003f45270 */
[----:B------:R-:W-:Y:S01]  /*a590*/  BSSY B0, `(.L_x_129) ;  /* 0x000000b000007945 */ /* 0x000fe20003800000 */
[----:B------:R-:W-:Y:S11]  /*a5a0*/  ISETP.NE.AND P0, PT, R107, RZ, PT ;  /* 0x000000ff6b00720c */ /* 0x000ff60003f05270 */
[----:B------:R-:W-:Y:S05]  /*a5b0*/  @P2 IMAD R105, R105, 0x4000, R178 ;  /* 0x0000400069692824 */ /* 0x000fea00078e02b2 */
[----:B--2---:R-:W-:Y:S04]  /*a5c0*/  @P2 IADD3 R9, PT, PT, R105, UR49, RZ ;  /* 0x0000003169092c10 */ /* 0x004fe8000fffe0ff */
[----:B------:R-:W-:Y:S01]  /*a5d0*/  @P2 IADD3 R7, PT, PT, R104, R9, RZ ;  /* 0x0000000968072210 */ /* 0x000fe20007ffe0ff */
[--C-:B------:R-:W-:Y:S02]  /*a5e0*/  @P2 IMAD.IADD R5, R86, 0x1, R9.reuse ;  /* 0x0000000156052824 */ /* 0x100fe400078e0209 */
[----:B------:R-:W-:Y:S01]  /*a5f0*/  @P2 IMAD.IADD R4, R106, 0x1, R9 ;  /* 0x000000016a042824 */ /* 0x000fe200078e0209 */
[----:B------:R-:W-:Y:S06]  /*a600*/  @P0 BRA `(.L_x_130) ;  /* 0x00000000000c0947 */ /* 0x000fec0003800000 */
[----:B------:R-:W-:Y:S04]  /*a610*/  SHF.L.U32 R0, R162, 0x1f, RZ ;  /* 0x0000001fa2007819 */ /* 0x000fe800000006ff */
[----:B------:R-:W1:Y:S02]  /*a620*/  SYNCS.PHASECHK.TRANS64.TRYWAIT P0, [R3+URZ+0x30], R0 ;  /* 0x00003000030075a7 */ /* 0x000e6400080011ff */
[----:B-1----:R-:W-:Y:S05]  /*a630*/  @!P0 BRA `(.L_x_131) ;  /* 0x0000002000008947 */ /* 0x002fea0003800000 */
.L_x_130:
[----:B------:R-:W-:Y:S05]  /*a640*/  BSYNC B0 ;  /* 0x0000000000007941 */ /* 0x000fea0003800000 */
.L_x_129:
[----:B------:R-:W-:Y:S11]  /*a650*/  ISETP.NE.AND P0, PT, R112, RZ, PT ;  /* 0x000000ff7000720c */ /* 0x000ff60003f05270 */
[----:B------:R-:W-:Y:S02]  /*a660*/  @!UPT UIADD3 URZ, UPT, UPT, URZ, URZ, URZ ;  /* 0x000000fffffff290 */ /* 0x000fe4000fffe0ff */
[----:B------:R4:W2:Y:S01]  /*a670*/  @P0 LDS.128 R88, [R105+UR49+0x400] ;  /* 0x0004003169580984 */ /* 0x0008a20008000c00 */
[----:B-1----:R-:W-:Y:S01]  /*a680*/  @P0 IMAD.IADD R3, R104, 0x1, R5 ;  /* 0x0000000168030824 */ /* 0x002fe200078e0205 */
        /* <DEDUP_REMOVED lines=10> */
.L_x_128:
[----:B------:R-:W-:Y:S05]  /*a730*/  BSYNC B1 ;  /* 0x0000000000017941 */ /* 0x000fea0003800000 */
.L_x_127:
[----:B------:R-:W-:Y:S01]  /*a740*/  IMAD.IADD R16, R78, 0x1, R81 ;  /* 0x000000014e107824 */ /* 0x000fe200078e0251 */
[----:B------:R-:W-:Y:S04]  /*a750*/  BSSY.RECONVERGENT B6, `(.L_x_132) ;  /* 0x0000015000067945 */ /* 0x000fe80003800200 */
[----:B----4-:R-:W-:Y:S04]  /*a760*/  SHF.R.U32.HI R3, RZ, 0x15, R16 ;  /* 0x00000015ff037819 */ /* 0x010fe80000011610 */
[----:B------:R-:W-:Y:S11]  /*a770*/  LOP3.LUT P0, RZ, R3, 0x3, R158, 0x48, !PT ;  /* 0x0000000303ff7812 */ /* 0x000ff6000780489e */
[----:B------:R-:W-:Y:S02]  /*a780*/  @!UPT UIADD3 URZ, UPT, UPT, URZ, URZ, URZ ;  /* 0x000000fffffff290 */ /* 0x000fe4000fffe0ff */
[----:B------:R-:W-:Y:S05]  /*a790*/  @!P0 BRA `(.L_x_133) ;  /* 0x0000000000408947 */ /* 0x000fea0003800000 */
[----:B------:R-:W4:Y:S01]  /*a7a0*/  LDCU.64 UR8, c[0x4][0x70] ;  /* 0x01000e00ff0877ac */ /* 0x000f220008000a00 */
[----:B--2---:R-:W-:Y:S01]  /*a7b0*/  MOV R15, 0x0 ;  /* 0x00000000000f7802 */ /* 0x004fe20000000f00 */
[----:B------:R-:W-:Y:S02]  /*a7c0*/  HFMA2 R12, -RZ, RZ, 0, 5.9604644775390625e-08 ;  /* 0x00000001ff0c7431 */ /* 0x000fe400000001ff */
[----:B------:R-:W-:Y:S02]  /*a7d0*/  IMAD.MOV.U32 R8, RZ, RZ, 0x192 ;  /* 0x00000192ff087424 */ /* 0x000fe400078e00ff */
[----:B------:R-:W-:Y:S01]  /*a7e0*/  IMAD.MOV.U32 R13, RZ, RZ, RZ ;  /* 0x000000ffff0d7224 */ /* 0x000fe200078e00ff */
[----:B------:R-:W2:Y:S01]  /*a7f0*/  LDCU.64 UR6, c[0x4][0x78] ;  /* 0x01000f00ff0677ac */ /* 0x000ea20008000a00 */
[----:B------:R-:W1:Y:S01]  /*a800*/  LDC.64 R14, c[0x4][R15] ;  /* 0x010000000f0e7b82 */ /* 0x000e620000000a00 */
[----:B------:R-:W5:Y:S01]  /*a810*/  LDCU.64 UR4, c[0x4][0x10] ;  /* 0x01000200ff0477ac */ /* 0x000f620008000a00 */
[----:B----4-:R-:W-:Y:S01]  /*a820*/  MOV R5, UR9 ;  /* 0x0000000900057c02 */ /* 0x010fe20008000f00 */
[----:B------:R-:W-:Y:S01]  /*a830*/  IMAD.U32 R4, RZ, RZ, UR8 ;  /* 0x00000008ff047e24 */ /* 0x000fe2000f8e00ff */
[----:B--2---:R-:W-:Y:S01]  /*a840*/  MOV R7, UR7 ;  /* 0x0000000700077c02 */ /* 0x004fe20008000f00 */
[----:B------:R-:W-:Y:S01]  /*a850*/  IMAD.U32 R6, RZ, RZ, UR6 ;  /* 0x00000006ff067e24 */ /* 0x000fe2000f8e00ff */
[----:B-----5:R-:W-:Y:S01]  /*a860*/  MOV R11, UR5 ;  /* 0x00000005000b7c02 */ /* 0x020fe20008000f00 */
[----:B------:R-:W-:Y:S02]  /*a870*/  IMAD.U32 R10, RZ, RZ, UR4 ;  /* 0x00000004ff0a7e24 */ /* 0x000fe4000f8e00ff */
[----:B------:R-:W-:Y:S07]  /*a880*/  LEPC R20, `(.L_x_133) ;  /* 0x000000001014794e */ /* 0x000fee0000000000 */
[----:B-1-3--:R-:W-:Y:S05]  /*a890*/  CALL.ABS.NOINC R14 ;  /* 0x000000000e007343 */ /* 0x00afea0003c00000 */
.L_x_133:
[----:B------:R-:W-:Y:S05]  /*a8a0*/  BSYNC.RECONVERGENT B6 ;  /* 0x0000000000067941 */ /* 0x000fea0003800200 */
.L_x_132:
[----:B--2---:R-:W-:Y:S01]  /*a8b0*/  SHF.L.U32 R78, R88, 0x10, RZ ;  /* 0x00000010584e7819 */ /* 0x004fe200000006ff */
[----:B------:R-:W-:Y:S05]  /*a8c0*/  WARPSYNC.ALL ;  /* 0x0000000000007948 */ /* 0x000fea0003800000 */
[----:B------:R-:W-:Y:S01]  /*a8d0*/  R2UR UR4, R16 ;  /* 0x00000000100472ca */ /* 0x000fe200000e0000 */
[----:B------:R-:W-:Y:S01]  /*a8e0*/  BSSY.RECONVERGENT B0, `(.L_x_134) ;  /* 0x00000fc000007945 */ /* 0x000fe20003800200 */
[----:B------:R-:W-:Y:S02]  /*a8f0*/  LOP3.LUT R0, R88, 0xffff0000, RZ, 0xc0, !PT ;  /* 0xffff000058007812 */ /* 0x000fe400078ec0ff */
[C---:B------:R-:W-:Y:S02]  /*a900*/  SHF.L.U32 R3, R89.reuse, 0x10, RZ ;  /* 0x0000001059037819 */ /* 0x040fe400000006ff */
[----:B------:R-:W-:Y:S02]  /*a910*/  LOP3.LUT R80, R89, 0xffff0000, RZ, 0xc0, !PT ;  /* 0xffff000059507812 */ /* 0x000fe400078ec0ff */
[C---:B------:R-:W-:Y:S02]  /*a920*/  SHF.L.U32 R82, R90.reuse, 0x10, RZ ;  /* 0x000000105a527819 */ /* 0x040fe400000006ff */
[----:B------:R-:W-:Y:S02]  /*a930*/  LOP3.LUT R84, R90, 0xffff0000, RZ, 0xc0, !PT ;  /* 0xffff00005a547812 */ /* 0x000fe400078ec0ff */
[C---:B------:R-:W-:Y:S01]  /*a940*/  SHF.L.U32 R85, R91.reuse, 0x10, RZ ;  /* 0x000000105b557819 */ /* 0x040fe200000006ff */
[----:B------:R-:W2:Y:S01]  /*a950*/  LDTM.x64 R4, tmem[UR4] ;  /* 0x00000004000479ee */ /* 0x000ea20008340000 */
[----:B------:R-:W-:Y:S02]  /*a960*/  LOP3.LUT R86, R91, 0xffff0000, RZ, 0xc0, !PT ;  /* 0xffff00005b567812 */ /* 0x000fe400078ec0ff */
[C---:B-1----:R-:W-:Y:S02]  /*a970*/  SHF.L.U32 R87, R92.reuse, 0x10, RZ ;  /* 0x000000105c577819 */ /* 0x042fe400000006ff */
[----:B------:R-:W-:Y:S02]  /*a980*/  LOP3.LUT R88, R92, 0xffff0000, RZ, 0xc0, !PT ;  /* 0xffff00005c587812 */ /* 0x000fe400078ec0ff */
[C---:B------:R-:W-:Y:S02]  /*a990*/  SHF.L.U32 R89, R93.reuse, 0x10, RZ ;  /* 0x000000105d597819 */ /* 0x040fe400000006ff */
[----:B------:R-:W-:Y:S02]  /*a9a0*/  LOP3.LUT R90, R93, 0xffff0000, RZ, 0xc0, !PT ;  /* 0xffff00005d5a7812 */ /* 0x000fe400078ec0ff */
[C---:B------:R-:W-:Y:S02]  /*a9b0*/  SHF.L.U32 R91, R94.reuse, 0x10, RZ ;  /* 0x000000105e5b7819 */ /* 0x040fe400000006ff */
[----:B------:R-:W-:Y:S02]  /*a9c0*/  LOP3.LUT R92, R94, 0xffff0000, RZ, 0xc0, !PT ;  /* 0xffff00005e5c7812 */ /* 0x000fe400078ec0ff */
[C---:B------:R-:W-:Y:S02]  /*a9d0*/  SHF.L.U32 R93, R95.reuse, 0x10, RZ ;  /* 0x000000105f5d7819 */ /* 0x040fe400000006ff */
[----:B------:R-:W-:Y:S02]  /*a9e0*/  LOP3.LUT R94, R95, 0xffff0000, RZ, 0xc0, !PT ;  /* 0xffff00005f5e7812 */ /* 0x000fe400078ec0ff */
[C---:B------:R-:W-:Y:S02]  /*a9f0*/  SHF.L.U32 R95, R100.reuse, 0x10, RZ ;  /* 0x00000010645f7819 */ /* 0x040fe400000006ff */
[----:B------:R-:W-:Y:S02]  /*aa00*/  LOP3.LUT R96, R100, 0xffff0000, RZ, 0xc0, !PT ;  /* 0xffff000064607812 */ /* 0x000fe400078ec0ff */
[C---:B------:R-:W-:Y:S01]  /*aa10*/  SHF.L.U32 R97, R101.reuse, 0x10, RZ ;  /* 0x0000001065617819 */ /* 0x040fe200000006ff */
[C---:B--2---:R-:W-:Y:S01]  /*aa20*/  FMUL R4, R76.reuse, R4 ;  /* 0x000000044c047220 */ /* 0x044fe20000400000 */
[----:B------:R-:W-:Y:S01]  /*aa30*/  LOP3.LUT R98, R101, 0xffff0000, RZ, 0xc0, !PT ;  /* 0xffff000065627812 */ /* 0x000fe200078ec0ff */
[----:B------:R-:W-:Y:S01]  /*aa40*/  FMUL R5, R76, R5 ;  /* 0x000000054c057220 */ /* 0x000fe20000400000 */
[C---:B------:R-:W-:Y:S01]  /*aa50*/  SHF.L.U32 R99, R102.reuse, 0x10, RZ ;  /* 0x0000001066637819 */ /* 0x040fe200000006ff */
[C---:B------:R-:W-:Y:S01]  /*aa60*/  FFMA R4, R83.reuse, R78, R4 ;  /* 0x0000004e53047223 */ /* 0x040fe20000000004 */
[----:B------:R-:W-:Y:S01]  /*aa70*/  LOP3.LUT R100, R102, 0xffff0000, RZ, 0xc0, !PT ;  /* 0xffff000066647812 */ /* 0x000fe200078ec0ff */
[----:B------:R-:W-:Y:S01]  /*aa80*/  FFMA R5, R83, R0, R5 ;  /* 0x0000000053057223 */ /* 0x000fe20000000005 */
[C---:B------:R-:W-:Y:S01]  /*aa90*/  SHF.L.U32 R101, R103.reuse, 0x10, RZ ;  /* 0x0000001067657819 */ /* 0x040fe200000006ff */
[C---:B------:R-:W-:Y:S01]  /*aaa0*/  FMUL R6, R76.reuse, R6 ;  /* 0x000000064c067220 */ /* 0x040fe20000400000 */
[----:B------:R-:W-:Y:S01]  /*aab0*/  LOP3.LUT R102, R103, 0xffff0000, RZ, 0xc0, !PT ;  /* 0xffff000067667812 */ /* 0x000fe200078ec0ff */
[----:B------:R-:W-:Y:S01]  /*aac0*/  FMUL R7, R76, R7 ;  /* 0x000000074c077220 */ /* 0x000fe20000400000 */
[----:B------:R-:W-:Y:S01]  /*aad0*/  F2FP.BF16.F32.PACK_AB R4, R5, R4 ;  /* 0x000000040504723e */ /* 0x000fe200000010ff */
[C---:B------:R-:W-:Y:S01]  /*aae0*/  FFMA R6, R83.reuse, R3, R6 ;  /* 0x0000000353067223 */ /* 0x040fe20000000006 */
[C---:B------:R-:W-:Y:S01]  /*aaf0*/  SHF.L.U32 R103, R108.reuse, 0x10, RZ ;  /* 0x000000106c677819 */ /* 0x040fe200000006ff */
[----:B------:R-:W-:Y:S01]  /*ab00*/  FFMA R7, R83, R80, R7 ;  /* 0x0000005053077223 */ /* 0x000fe20000000007 */
[----:B------:R-:W-:Y:S01]  /*ab10*/  LOP3.LUT R104, R108, 0xffff0000, RZ, 0xc0, !PT ;  /* 0xffff00006c687812 */ /* 0x000fe200078ec0ff */
[C---:B------:R-:W-:Y:S01]  /*ab20*/  FMUL R8, R76.reuse, R8 ;  /* 0x000000084c087220 */ /* 0x040fe20000400000 */
[----:B------:R-:W-:Y:S01]  /*ab30*/  SHF.L.U32 R105, R109, 0x10, RZ ;  /* 0x000000106d697819 */ /* 0x000fe200000006ff */
[----:B------:R-:W-:Y:S01]  /*ab40*/  FMUL R9, R76, R9 ;  /* 0x000000094c097220 */ /* 0x000fe20000400000 */
[----:B------:R-:W-:Y:S01]  /*ab50*/  F2FP.BF16.F32.PACK_AB R5, R7, R6 ;  /* 0x000000060705723e */ /* 0x000fe200000010ff */
[----:B------:R-:W-:Y:S01]  /*ab60*/  FFMA R8, R83, R82, R8 ;  /* 0x0000005253087223 */ /* 0x000fe20000000008 */
[----:B------:R-:W-:Y:S01]  /*ab70*/  LOP3.LUT R106, R109, 0xffff0000, RZ, 0xc0, !PT ;  /* 0xffff00006d6a7812 */ /* 0x000fe200078ec0ff */
[----:B------:R-:W-:Y:S01]  /*ab80*/  FFMA R9, R83, R84, R9 ;  /* 0x0000005453097223 */ /* 0x000fe20000000009 */
[----:B------:R-:W-:Y:S01]  /*ab90*/  SHF.L.U32 R107, R110, 0x10, RZ ;  /* 0x000000106e6b7819 */ /* 0x000fe200000006ff */
[----:B------:R-:W-:Y:S01]  /*aba0*/  FMUL R10, R76, R10 ;  /* 0x0000000a4c0a7220 */ /* 0x000fe20000400000 */
[----:B------:R-:W-:Y:S01]  /*abb0*/  LOP3.LUT R108, R110, 0xffff0000, RZ, 0xc0, !PT ;  /* 0xffff00006e6c7812 */ /* 0x000fe200078ec0ff */
[C---:B------:R-:W-:Y:S01]  /*abc0*/  FMUL R11, R76.reuse, R11 ;  /* 0x0000000b4c0b7220 */ /* 0x040fe20000400000 */
[----:B------:R-:W-:Y:S01]  /*abd0*/  F2FP.BF16.F32.PACK_AB R6, R9, R8 ;  /* 0x000000080906723e */ /* 0x000fe200000010ff */
[----:B------:R-:W-:Y:S01]  /*abe0*/  FFMA R10, R83, R85, R10 ;  /* 0x00000055530a7223 */ /* 0x000fe2000000000a */
[----:B------:R-:W-:Y:S01]  /*abf0*/  SHF.L.U32 R109, R111, 0x10, RZ ;  /* 0x000000106f6d7819 */ /* 0x000fe200000006ff */
[----:B------:R-:W-:Y:S01]  /*ac00*/  FFMA R11, R83, R86, R11 ;  /* 0x00000056530b7223 */ /* 0x000fe2000000000b */
[----:B------:R-:W-:Y:S01]  /*ac10*/  LOP3.LUT R110, R111, 0xffff0000, RZ, 0xc0, !PT ;  /* 0xffff00006f6e7812 */ /* 0x000fe200078ec0ff */
[----:B------:R-:W-:Y:S01]  /*ac20*/  FMUL R0, R76, R12 ;  /* 0x0000000c4c007220 */ /* 0x000fe20000400000 */
[----:B------:R-:W-:Y:S01]  /*ac30*/  SHF.L.U32 R111, R116, 0x10, RZ ;  /* 0x00000010746f7819 */ /* 0x000fe200000006ff */
[C---:B------:R-:W-:Y:S01]  /*ac40*/  FMUL R3, R76.reuse, R13 ;  /* 0x0000000d4c037220 */ /* 0x040fe20000400000 */
[----:B------:R-:W-:Y:S01]  /*ac50*/  F2FP.BF16.F32.PACK_AB R7, R11, R10 ;  /* 0x0000000a0b07723e */ /* 0x000fe200000010ff */
[----:B------:R-:W-:Y:S01]  /*ac60*/  FMUL R14, R76, R14 ;  /* 0x0000000e4c0e7220 */ /* 0x000fe20000400000 */
[----:B------:R-:W-:Y:S01]  /*ac70*/  LOP3.LUT R112, R116, 0xffff0000, RZ, 0xc0, !PT ;  /* 0xffff000074707812 */ /* 0x000fe200078ec0ff */
[C---:B------:R-:W-:Y:S01]  /*ac80*/  FMUL R15, R76.reuse, R15 ;  /* 0x0000000f4c0f7220 */ /* 0x040fe20000400000 */
[----:B------:R-:W-:Y:S01]  /*ac90*/  SHF.L.U32 R113, R117, 0x10, RZ ;  /* 0x0000001075717819 */ /* 0x000fe200000006ff */
[----:B------:R-:W-:Y:S01]  /*aca0*/  FFMA R0, R83, R87, R0 ;  /* 0x0000005753007223 */ /* 0x000fe20000000000 */
[----:B------:R-:W-:Y:S01]  /*acb0*/  LOP3.LUT R114, R117, 0xffff0000, RZ, 0xc0, !PT ;  /* 0xffff000075727812 */ /* 0x000fe200078ec0ff */
[----:B------:R-:W-:Y:S01]  /*acc0*/  FMUL R12, R76, R16 ;  /* 0x000000104c0c7220 */ /* 0x000fe20000400000 */
[C---:B------:R-:W-:Y:S01]  /*acd0*/  SHF.L.U32 R115, R118.reuse, 0x10, RZ ;  /* 0x0000001076737819 */ /* 0x040fe200000006ff */
[----:B------:R-:W-:Y:S01]  /*ace0*/  FFMA R3, R83, R88, R3 ;  /* 0x0000005853037223 */ /* 0x000fe20000000003 */
[----:B------:R-:W-:Y:S01]  /*acf0*/  LOP3.LUT R116, R118, 0xffff0000, RZ, 0xc0, !PT ;  /* 0xffff000076747812 */ /* 0x000fe200078ec0ff */
[C---:B------:R-:W-:Y:S01]  /*ad00*/  FMUL R13, R76.reuse, R17 ;  /* 0x000000114c0d7220 */ /* 0x040fe20000400000 */
[----:B------:R-:W-:Y:S01]  /*ad10*/  SHF.L.U32 R117, R119, 0x10, RZ ;  /* 0x0000001077757819 */ /* 0x000fe200000006ff */
[----:B------:R-:W-:Y:S01]  /*ad20*/  FFMA R14, R83, R89, R14 ;  /* 0x00000059530e7223 */ /* 0x000fe2000000000e */
[----:B------:R-:W-:Y:S01]  /*ad30*/  F2FP.BF16.F32.PACK_AB R8, R3, R0 ;  /* 0x000000000308723e */ /* 0x000fe200000010ff */
[----:B------:R-:W-:Y:S01]  /*ad40*/  FMUL R18, R76, R18 ;  /* 0x000000124c127220 */ /* 0x000fe20000400000 */
[----:B------:R-:W-:Y:S01]  /*ad50*/  LOP3.LUT R118, R119, 0xffff0000, RZ, 0xc0, !PT ;  /* 0xffff000077767812 */ /* 0x000fe200078ec0ff */
[----:B------:R-:W-:Y:S01]  /*ad60*/  FFMA R15, R83, R90, R15 ;  /* 0x0000005a530f7223 */ /* 0x000fe2000000000f */
[----:B------:R-:W-:Y:S01]  /*ad70*/  SHF.L.U32 R119, R124, 0x10, RZ ;  /* 0x000000107c777819 */ /* 0x000fe200000006ff */
[----:B------:R-:W-:Y:S01]  /*ad80*/  FMUL R19, R76, R19 ;  /* 0x000000134c137220 */ /* 0x000fe20000400000 */
[----:B------:R-:W-:Y:S01]  /*ad90*/  LOP3.LUT R120, R124, 0xffff0000, RZ, 0xc0, !PT ;  /* 0xffff00007c787812 */ /* 0x000fe200078ec0ff */
[----:B------:R1:W-:Y:S01]  /*ada0*/  STS.128 [R178+UR49+0xc400], R4 ;  /* 0x00c40004b2007988 */ /* 0x0003e20008000c31 */
[----:B------:R-:W-:Y:S01]  /*adb0*/  F2FP.BF16.F32.PACK_AB R9, R15, R14 ;  /* 0x0000000e0f09723e */ /* 0x000fe200000010ff */
[C---:B------:R-:W-:Y:S01]  /*adc0*/  FFMA R12, R83.reuse, R91, R12 ;  /* 0x0000005b530c7223 */ /* 0x040fe2000000000c */
[C---:B------:R-:W-:Y:S01]  /*add0*/  FFMA R13, R83.reuse, R92, R13 ;  /* 0x0000005c530d7223 */ /* 0x040fe2000000000d */
[----:B------:R-:W-:Y:S01]  /*ade0*/  FFMA R18, R83, R93, R18 ;  /* 0x0000005d53127223 */ /* 0x000fe20000000012 */
[----:B------:R-:W-:Y:S01]  /*adf0*/  SHF.L.U32 R121, R125, 0x10, RZ ;  /* 0x000000107d797819 */ /* 0x000fe200000006ff */
[----:B------:R-:W-:Y:S01]  /*ae00*/  FFMA R19, R83, R94, R19 ;  /* 0x0000005e53137223 */ /* 0x000fe20000000013 */
[C---:B------:R-:W-:Y:S01]  /*ae10*/  FMUL R16, R76.reuse, R20 ;  /* 0x000000144c107220 */ /* 0x040fe20000400000 */
[----:B------:R-:W-:Y:S01]  /*ae20*/  F2FP.BF16.F32.PACK_AB R10, R13, R12 ;  /* 0x0000000c0d0a723e */ /* 0x000fe200000010ff */
[C---:B------:R-:W-:Y:S01]  /*ae30*/  FMUL R17, R76.reuse, R21 ;  /* 0x000000154c117220 */ /* 0x040fe20000400000 */
[C---:B------:R-:W-:Y:S01]  /*ae40*/  FMUL R22, R76.reuse, R22 ;  /* 0x000000164c167220 */ /* 0x040fe20000400000 */
[----:B------:R-:W-:Y:S01]  /*ae50*/  F2FP.BF16.F32.PACK_AB R11, R19, R18 ;  /* 0x00000012130b723e */ /* 0x000fe200000010ff */
[C---:B------:R-:W-:Y:S01]  /*ae60*/  FFMA R16, R83.reuse, R95, R16 ;  /* 0x0000005f53107223 */ /* 0x040fe20000000010 */
[----:B------:R-:W-:Y:S01]  /*ae70*/  FFMA R17, R83, R96, R17 ;  /* 0x0000006053117223 */ /* 0x000fe20000000011 */
[----:B------:R-:W-:Y:S01]  /*ae80*/  LOP3.LUT R122, R125, 0xffff0000, RZ, 0xc0, !PT ;  /* 0xffff00007d7a7812 */ /* 0x000fe200078ec0ff */
[----:B------:R-:W-:Y:S01]  /*ae90*/  FFMA R22, R83, R97, R22 ;  /* 0x0000006153167223 */ /* 0x000fe20000000016 */
[----:B------:R1:W-:Y:S01]  /*aea0*/  STS.128 [R177+0xc400], R8 ;  /* 0x00c40008b1007388 */ /* 0x0003e20000000c00 */
[C---:B------:R-:W-:Y:S01]  /*aeb0*/  FMUL R23, R76.reuse, R23 ;  /* 0x000000174c177220 */ /* 0x040fe20000400000 */
[----:B------:R-:W-:Y:S01]  /*aec0*/  F2FP.BF16.F32.PACK_AB R16, R17, R16 ;  /* 0x000000101110723e */ /* 0x000fe200000010ff */
[C---:B------:R-:W-:Y:S01]  /*aed0*/  FMUL R20, R76.reuse, R24 ;  /* 0x000000184c147220 */ /* 0x040fe20000400000 */
[----:B------:R-:W-:Y:S01]  /*aee0*/  FMUL R21, R76, R25 ;  /* 0x000000194c157220 */ /* 0x000fe20000400000 */
[C---:B------:R-:W-:Y:S01]  /*aef0*/  SHF.L.U32 R123, R126.reuse, 0x10, RZ ;  /* 0x000000107e7b7819 */ /* 0x040fe200000006ff */
[C---:B------:R-:W-:Y:S01]  /*af00*/  FFMA R23, R83.reuse, R98, R23 ;  /* 0x0000006253177223 */ /* 0x040fe20000000017 */
[C---:B------:R-:W-:Y:S01]  /*af10*/  FFMA R20, R83.reuse, R99, R20 ;  /* 0x0000006353147223 */ /* 0x040fe20000000014 */
[----:B------:R-:W-:Y:S01]  /*af20*/  LOP3.LUT R124, R126, 0xffff0000, RZ, 0xc0, !PT ;  /* 0xffff00007e7c7812 */ /* 0x000fe200078ec0ff */
        /* <DEDUP_REMOVED lines=8> */
[----:B------:R-:W-:Y:S01]  /*afb0*/  SHF.L.U32 R125, R127, 0x10, RZ ;  /* 0x000000107f7d7819 */ /* 0x000fe200000006ff */
[----:B------:R-:W-:Y:S01]  /*afc0*/  FFMA R24, R83, R103, R24 ;  /* 0x0000006753187223 */ /* 0x000fe20000000018 */
[C---:B------:R-:W-:Y:S01]  /*afd0*/  FMUL R25, R76.reuse, R29 ;  /* 0x0000001d4c197220 */ /* 0x040fe20000400000 */
[----:B------:R-:W-:Y:S01]  /*afe0*/  LOP3.LUT R126, R127, 0xffff0000, RZ, 0xc0, !PT ;  /* 0xffff00007f7e7812 */ /* 0x000fe200078ec0ff */
[C---:B------:R-:W-:Y:S01]  /*aff0*/  FMUL R30, R76.reuse, R30 ;  /* 0x0000001e4c1e7220 */ /* 0x040fe20000400000 */
[----:B------:R-:W-:Y:S01]  /*b000*/  F2FP.BF16.F32.PACK_AB R19, R27, R26 ;  /* 0x0000001a1b13723e */ /* 0x000fe200000010ff */
[C---:B------:R-:W-:Y:S01]  /*b010*/  FFMA R25, R83.reuse, R104, R25 ;  /* 0x0000006853197223 */ /* 0x040fe20000000019 */
[----:B------:R-:W-:Y:S01]  /*b020*/  FMUL R31, R76, R31 ;  /* 0x0000001f4c1f7220 */ /* 0x000fe20000400000 */
[----:B------:R-:W-:Y:S01]  /*b030*/  FFMA R30, R83, R105, R30 ;  /* 0x00000069531e7223 */ /* 0x000fe2000000001e */
[----:B------:R-:W-:Y:S01]  /*b040*/  SHF.L.U32 R127, R132, 0x10, RZ ;  /* 0x00000010847f7819 */ /* 0x000fe200000006ff */
[----:B------:R1:W-:Y:S01]  /*b050*/  STS.128 [R176+0xc400], R16 ;  /* 0x00c40010b0007388 */ /* 0x0003e20000000c00 */
[----:B------:R-:W-:Y:S01]  /*b060*/  F2FP.BF16.F32.PACK_AB R24, R25, R24 ;  /* 0x000000181918723e */ /* 0x000fe200000010ff */
[C---:B------:R-:W-:Y:S01]  /*b070*/  FFMA R31, R83.reuse, R106, R31 ;  /* 0x0000006a531f7223 */ /* 0x040fe2000000001f */
[C---:B------:R-:W-:Y:S01]  /*b080*/  FMUL R28, R76.reuse, R32 ;  /* 0x000000204c1c7220 */ /* 0x040fe20000400000 */
[C---:B------:R-:W-:Y:S01]  /*b090*/  FMUL R29, R76.reuse, R33 ;  /* 0x000000214c1d7220 */ /* 0x040fe20000400000 */
[----:B------:R-:W-:Y:S01]  /*b0a0*/  FMUL R34, R76, R34 ;  /* 0x000000224c227220 */ /* 0x000fe20000400000 */
[----:B------:R-:W-:Y:S01]  /*b0b0*/  LOP3.LUT R128, R132, 0xffff0000, RZ, 0xc0, !PT ;  /* 0xffff000084807812 */ /* 0x000fe200078ec0ff */
[----:B------:R-:W-:Y:S01]  /*b0c0*/  FFMA R28, R83, R107, R28 ;  /* 0x0000006b531c7223 */ /* 0x000fe2000000001c */
[----:B------:R-:W-:Y:S01]  /*b0d0*/  F2FP.BF16.F32.PACK_AB R25, R31, R30 ;  /* 0x0000001e1f19723e */ /* 0x000fe200000010ff */
[C---:B------:R-:W-:Y:S01]  /*b0e0*/  FFMA R29, R83.reuse, R108, R29 ;  /* 0x0000006c531d7223 */ /* 0x040fe2000000001d */
[----:B------:R-:W-:Y:S01]  /*b0f0*/  FFMA R34, R83, R109, R34 ;  /* 0x0000006d53227223 */ /* 0x000fe20000000022 */
[C---:B------:R-:W-:Y:S01]  /*b100*/  FMUL R35, R76.reuse, R35 ;  /* 0x000000234c237220 */ /* 0x040fe20000400000 */
[----:B------:R-:W-:Y:S01]  /*b110*/  SHF.L.U32 R129, R133, 0x10, RZ ;  /* 0x0000001085817819 */ /* 0x000fe200000006ff */
[C---:B------:R-:W-:Y:S01]  /*b120*/  FMUL R32, R76.reuse, R36 ;  /* 0x000000244c207220 */ /* 0x040fe20000400000 */
[----:B------:R-:W-:Y:S01]  /*b130*/  F2FP.BF16.F32.PACK_AB R26, R29, R28 ;  /* 0x0000001c1d1a723e */ /* 0x000fe200000010ff */
[C---:B------:R-:W-:Y:S01]  /*b140*/  FFMA R35, R83.reuse, R110, R35 ;  /* 0x0000006e53237223 */ /* 0x040fe20000000023 */
[C---:B------:R-:W-:Y:S01]  /*b150*/  FMUL R33, R76.reuse, R37 ;  /* 0x000000254c217220 */ /* 0x040fe20000400000 */
[----:B------:R-:W-:Y:S01]  /*b160*/  FFMA R32, R83, R111, R32 ;  /* 0x0000006f53207223 */ /* 0x000fe20000000020 */
        /* <DEDUP_REMOVED lines=29> */
[C---:B------:R-:W-:Y:S01]  /*b340*/  FMUL R47, R76.reuse, R47 ;  /* 0x0000002f4c2f7220 */ /* 0x040fe20000400000 */
[C---:B------:R-:W-:Y:S01]  /*b350*/  FMUL R44, R76.reuse, R48 ;  /* 0x000000304c2c7220 */ /* 0x040fe20000400000 */
[----:B------:R-:W-:Y:S01]  /*b360*/  FMUL R45, R76, R49 ;  /* 0x000000314c2d7220 */ /* 0x000fe20000400000 */
[----:B------:R1:W-:Y:S01]  /*b370*/  STS.128 [R173+0xc400], R32 ;  /* 0x00c40020ad007388 */ /* 0x0003e20000000c00 */
[C---:B------:R-:W-:Y:S01]  /*b380*/  SHF.L.U32 R135, R140.reuse, 0x10, RZ ;  /* 0x000000108c877819 */ /* 0x040fe200000006ff */
[----:B------:R-:W-:Y:S01]  /*b390*/  FFMA R46, R83, R121, R46 ;  /* 0x00000079532e7223 */ /* 0x000fe2000000002e */
[----:B------:R-:W-:Y:S01]  /*b3a0*/  F2FP.BF16.F32.PACK_AB R40, R41, R40 ;  /* 0x000000282928723e */ /* 0x000fe200000010ff */
[C---:B------:R-:W-:Y:S01]  /*b3b0*/  FFMA R47, R83.reuse, R122, R47 ;  /* 0x0000007a532f7223 */ /* 0x040fe2000000002f */
[C---:B------:R-:W-:Y:S01]  /*b3c0*/  FFMA R44, R83.reuse, R123, R44 ;  /* 0x0000007b532c7223 */ /* 0x040fe2000000002c */
[----:B------:R-:W-:Y:S01]  /*b3d0*/  LOP3.LUT R136, R140, 0xffff0000, RZ, 0xc0, !PT ;  /* 0xffff00008c887812 */ /* 0x000fe200078ec0ff */
[C---:B------:R-:W-:Y:S01]  /*b3e0*/  FFMA R45, R83.reuse, R124, R45 ;  /* 0x0000007c532d7223 */ /* 0x040fe2000000002d */
[C---:B------:R-:W-:Y:S01]  /*b3f0*/  FMUL R50, R76.reuse, R50 ;  /* 0x000000324c327220 */ /* 0x040fe20000400000 */
[C---:B------:R-:W-:Y:S01]  /*b400*/  FMUL R51, R76.reuse, R51 ;  /* 0x000000334c337220 */ /* 0x040fe20000400000 */
[C---:B------:R-:W-:Y:S01]  /*b410*/  FMUL R48, R76.reuse, R52 ;  /* 0x000000344c307220 */ /* 0x040fe20000400000 */
[C---:B------:R-:W-:Y:S01]  /*b420*/  FMUL R49, R76.reuse, R53 ;  /* 0x000000354c317220 */ /* 0x040fe20000400000 */
[C---:B------:R-:W-:Y:S01]  /*b430*/  FFMA R50, R83.reuse, R125, R50 ;  /* 0x0000007d53327223 */ /* 0x040fe20000000032 */
        /* <DEDUP_REMOVED lines=9> */
[----:B------:R-:W-:Y:S01]  /*b4d0*/  FFMA R55, R83, R130, R55 ;  /* 0x0000008253377223 */ /* 0x000fe20000000037 */
[C---:B------:R-:W-:Y:S01]  /*b4e0*/  FMUL R59, R76.reuse, R59 ;  /* 0x0000003b4c3b7220 */ /* 0x040fe20000400000 */
[----:B------:R-:W-:Y:S01]  /*b4f0*/  F2FP.BF16.F32.PACK_AB R41, R47, R46 ;  /* 0x0000002e2f29723e */ /* 0x000fe200000010ff */
[----:B------:R-:W-:Y:S01]  /*b500*/  FFMA R52, R83, R131, R52 ;  /* 0x0000008353347223 */ /* 0x000fe20000000034 */
[----:B------:R-:W-:Y:S01]  /*b510*/  F2FP.BF16.F32.PACK_AB R42, R45, R44 ;  /* 0x0000002c2d2a723e */ /* 0x000fe200000010ff */
[C---:B------:R-:W-:Y:S01]  /*b520*/  FMUL R56, R76.reuse, R60 ;  /* 0x0000003c4c387220 */ /* 0x040fe20000400000 */
[----:B------:R-:W-:Y:S01]  /*b530*/  F2FP.BF16.F32.PACK_AB R43, R51, R50 ;  /* 0x00000032332b723e */ /* 0x000fe200000010ff */
[----:B------:R-:W-:Y:S01]  /*b540*/  FFMA R53, R83, R132, R53 ;  /* 0x0000008453357223 */ /* 0x000fe20000000035 */
[----:B------:R-:W-:Y:S01]  /*b550*/  SHF.L.U32 R137, R141, 0x10, RZ ;  /* 0x000000108d897819 */ /* 0x000fe200000006ff */
[C---:B------:R-:W-:Y:S01]  /*b560*/  FMUL R57, R76.reuse, R61 ;  /* 0x0000003d4c397220 */ /* 0x040fe20000400000 */
[----:B------:R-:W-:Y:S01]  /*b570*/  FFMA R58, R83, R133, R58 ;  /* 0x00000085533a7223 */ /* 0x000fe2000000003a */
[----:B------:R1:W-:Y:S01]  /*b580*/  STS.128 [R172+0xc400], R40 ;  /* 0x00c40028ac007388 */ /* 0x0003e20000000c00 */
[----:B------:R-:W-:Y:S01]  /*b590*/  LOP3.LUT R138, R141, 0xffff0000, RZ, 0xc0, !PT ;  /* 0xffff00008d8a7812 */ /* 0x000fe200078ec0ff */
[----:B------:R-:W-:Y:S01]  /*b5a0*/  FMUL R62, R76, R62 ;  /* 0x0000003e4c3e7220 */ /* 0x000fe20000400000 */
[C---:B------:R-:W-:Y:S01]  /*b5b0*/  FFMA R59, R83.reuse, R134, R59 ;  /* 0x00000086533b7223 */ /* 0x040fe2000000003b */
[----:B------:R-:W-:Y:S01]  /*b5c0*/  SHF.L.U32 R139, R142, 0x10, RZ ;  /* 0x000000108e8b7819 */ /* 0x000fe200000006ff */
[----:B------:R-:W-:Y:S01]  /*b5d0*/  FMUL R63, R76, R63 ;  /* 0x0000003f4c3f7220 */ /* 0x000fe20000400000 */
[C---:B------:R-:W-:Y:S01]  /*b5e0*/  FFMA R56, R83.reuse, R135, R56 ;  /* 0x0000008753387223 */ /* 0x040fe20000000038 */
[----:B------:R-:W-:Y:S01]  /*b5f0*/  LOP3.LUT R140, R142, 0xffff0000, RZ, 0xc0, !PT ;  /* 0xffff00008e8c7812 */ /* 0x000fe200078ec0ff */
[C---:B------:R-:W-:Y:S01]  /*b600*/  FMUL R60, R76.reuse, R64 ;  /* 0x000000404c3c7220 */ /* 0x040fe20000400000 */
[----:B------:R-:W-:Y:S01]  /*b610*/  FFMA R57, R83, R136, R57 ;  /* 0x0000008853397223 */ /* 0x000fe20000000039 */
[----:B------:R-:W-:Y:S01]  /*b620*/  SHF.L.U32 R141, R143, 0x10, RZ ;  /* 0x000000108f8d7819 */ /* 0x000fe200000006ff */
[C---:B------:R-:W-:Y:S01]  /*b630*/  FMUL R61, R76.reuse, R65 ;  /* 0x000000414c3d7220 */ /* 0x040fe20000400000 */
[----:B------:R-:W-:Y:S01]  /*b640*/  FFMA R62, R83, R137, R62 ;  /* 0x00000089533e7223 */ /* 0x000fe2000000003e */
[----:B------:R-:W-:Y:S01]  /*b650*/  LOP3.LUT R142, R143, 0xffff0000, RZ, 0xc0, !PT ;  /* 0xffff00008f8e7812 */ /* 0x000fe200078ec0ff */
[C---:B------:R-:W-:Y:S01]  /*b660*/  FMUL R66, R76.reuse, R66 ;  /* 0x000000424c427220 */ /* 0x040fe20000400000 */
[----:B------:R-:W-:Y:S01]  /*b670*/  F2FP.BF16.F32.PACK_AB R48, R49, R48 ;  /* 0x000000303130723e */ /* 0x000fe200000010ff */
[----:B------:R-:W-:Y:S01]  /*b680*/  FFMA R63, R83, R138, R63 ;  /* 0x0000008a533f7223 */ /* 0x000fe2000000003f */
[----:B------:R-:W-:Y:S01]  /*b690*/  FMUL R67, R76, R67 ;  /* 0x000000434c437220 */ /* 0x000fe20000400000 */
        /* <DEDUP_REMOVED lines=12> */
[----:B------:R-:W-:Y:S03]  /*b760*/  ISETP.NE.AND P0, PT, R165, RZ, PT ;  /* 0x000000ffa500720c */ /* 0x000fe60003f05270 */
        /* <DEDUP_REMOVED lines=18> */
[----:B--2---:R-:W-:Y:S04]  /*b890*/  DEPBAR.LE SB0, 0x1 ;  /* 0x000080400000791a */ /* 0x004fe80000000000 */
.L_x_135:
[----:B------:R-:W-:Y:S05]  /*b8a0*/  BSYNC.RECONVERGENT B0 ;  /* 0x0000000000007941 */ /* 0x000fea0003800200 */
.L_x_134:
[----:B------:R-:W-:Y:S01]  /*b8b0*/  BAR.SYNC.DEFER_BLOCKING 0x1, 0x80 ;  /* 0x0042000000007b1d */ /* 0x000fe20000010000 */
[----:B------:R-:W-:Y:S09]  /*b8c0*/  UISETP.NE.AND UP0, UPT, UR50, -0x4, UPT ;  /* 0xfffffffc3200788c */ /* 0x000ff2000bf05270 */
[----:B------:R-:W-:Y:S05]  /*b8d0*/  BRA.U !UP0, `(.L_x_136) ;  /* 0x0000000108247547 */ /* 0x000fea000b800000 */
[----:B------:R-:W-:Y:S01]  /*b8e0*/  ISETP.NE.AND P0, PT, R174, RZ, PT ;  /* 0x000000ffae00720c */ /* 0x000fe20003f05270 */
[----:B------:R-:W-:Y:S01]  /*b8f0*/  IMAD.U32 R0, RZ, RZ, UR51 ;  /* 0x00000033ff007e24 */ /* 0x000fe2000f8e00ff */
[----:B------:R-:W-:Y:S04]  /*b900*/  UIADD3 UR51, UPT, UPT, UR51, 0x1, URZ ;  /* 0x0000000133337890 */ /* 0x000fe8000fffe0ff */
[----:B------:R-:W-:Y:S04]  /*b910*/  UISETP.NE.AND UP0, UPT, UR51, 0x4, UPT ;  /* 0x000000043300788c */ /* 0x000fe8000bf05270 */
[----:B------:R-:W-:Y:S03]  /*b920*/  USEL UR51, UR51, URZ, UP0 ;  /* 0x000000ff33337287 */ /* 0x000fe60008000000 */
[----:B------:R-:W-:Y:S05]  /*b930*/  @P0 LEA R0, R0, UR49, 0x3 ;  /* 0x0000003100000c11 */ /* 0x000fea000f8e18ff */
[----:B------:R-:W-:Y:S05]  /*b940*/  @P0 VIADD R0, R0, 0x50 ;  /* 0x0000005000000836 */ /* 0x000fea0000000000 */
[----:B------:R-:W-:Y:S04]  /*b950*/  @P0 PRMT R0, R179, 0x654, R0 ;  /* 0x00000654b3000816 */ /* 0x000fe80000000000 */
[----:B------:R2:W-:Y:S03]  /*b960*/  @P0 SYNCS.ARRIVE.TRANS64.RED.A1T0 RZ, [R0+URZ], RZ ;  /* 0x000000ff00ff09a7 */ /* 0x0005e600081004ff */
.L_x_136:
[----:B------:R-:W-:Y:S01]  /*b970*/  ISETP.NE.AND P1, PT, R166, RZ, PT ;  /* 0x000000ffa600720c */ /* 0x000fe20003f25270 */
[----:B--2---:R-:W-:Y:S01]  /*b980*/  IMAD.IADD R0, R77, 0x1, R152 ;  /* 0x000000014d007824 */ /* 0x004fe200078e0298 */
[----:B------:R-:W-:Y:S01]  /*b990*/  ISETP.NE.AND P0, PT, R169, 0x2, PT ;  /* 0x00000002a900780c */ /* 0x000fe20003f05270 */
[----:B------:R-:W-:Y:S01]  /*b9a0*/  UIADD3 UR50, UPT, UPT, UR50, 0x4, URZ ;  /* 0x0000000432327890 */ /* 0x000fe2000fffe0ff */
[----:B------:R-:W-:Y:S01]  /*b9b0*/  LOP3.LUT R79, R79, 0x1, RZ, 0x3c, !PT ;  /* 0x000000014f4f7812 */ /* 0x000fe200078e3cff */
[----:B------:R-:W-:Y:S01]  /*b9c0*/  IMAD.IADD R20, R75, 0x1, R150 ;  /* 0x000000014b147824 */ /* 0x000fe200078e0296 */
[----:B------:R-:W-:Y:S02]  /*b9d0*/  R2UR UR20, R0 ;  /* 0x00000000001472ca */ /* 0x000fe400000e0000 */
[----:B------:R-:W-:Y:S02]  /*b9e0*/  SEL R0, RZ, 0x1, P0 ;  /* 0x00000001ff007807 */ /* 0x000fe40000000000 */
[----:B------:R-:W-:Y:S02]  /*b9f0*/  SEL R169, R169, RZ, P0 ;  /* 0x000000ffa9a97207 */ /* 0x000fe40000000000 */
[----:B------:R-:W-:Y:S02]  /*ba00*/  LOP3.LUT R161, R161, R0, RZ, 0x3c, !PT ;  /* 0x00000000a1a17212 */ /* 0x000fe400078e3cff */
[----:B------:R-:W-:Y:S01]  /*ba10*/  @P1 R2UR UR36, R160 ;  /* 0x00000000a02412ca */ /* 0x000fe200000e0000 */
[----:B------:R-:W-:Y:S03]  /*ba20*/  @!UPT UIADD3 URZ, UPT, UPT, URZ, URZ, URZ ;  /* 0x000000fffffff290 */ /* 0x000fe6000fffe0ff */
[----:B------:R-:W-:Y:S11]  /*ba30*/  @P1 BRA `(.L_x_137) ;  /* 0xffffff9c00fc1947 */ /* 0x000ff6000383ffff */
[----:B------:R-:W-:Y:S01]  /*ba40*/  SYNCS.ARRIVE.TRANS64.A1T0 RZ, [UR49+0xd0], RZ ;  /* 0x0000d0ffffff79a7 */ /* 0x000fe20008100031 */
[----:B------:R-:W-:-:S09]  /*ba50*/  UISETP.NE.AND UP0, UPT, UR48, URZ, UPT ;  /* 0x000000ff3000728c */ /* 0x000fd2000bf05270 */
[----:B------:R-:W-:Y:S05]  /*ba60*/  BRA.U !UP0, `(.L_x_138) ;  /* 0x0000000108487547 */ /* 0x000fea000b800000 */
[----:B------:R-:W2:Y:S02]  /*ba70*/  LDCU.64 UR4, c[0x0][0xc90] ;  /* 0x00019200ff0477ac */ /* 0x000ea40008000a00 */
[----:B--2---:R-:W-:-:S04]  /*ba80*/  UISETP.NE.U32.AND UP0, UPT, UR4, URZ, UPT ;  /* 0x000000ff0400728c */ /* 0x004fc8000bf05070 */
[----:B------:R-:W-:-:S09]  /*ba90*/  UISETP.NE.AND.EX UP0, UPT, UR5, URZ, UPT, UP0 ;  /* 0x000000ff0500728c */ /* 0x000fd2000bf05300 */
[----:B------:R-:W-:Y:S05]  /*baa0*/  BRA.U UP0, `(.L_x_139) ;  /* 0x00000001000c7547 */ /* 0x000fea000b800000 */
[----:B------:R-:W-:-:S13]  /*bab0*/  FSETP.NEU.AND P0, PT, R83, RZ, PT ;  /* 0x000000ff5300720b */ /* 0x000fda0003f0d000 */
[----:B------:R-:W-:Y:S05]  /*bac0*/  @!P0 EXIT ;  /* 0x000000000000894d */ /* 0x000fea0003800000 */
[----:B------:R-:W-:Y:S05]  /*bad0*/  BRA `(.L_x_138) ;  /* 0x00000000002c7947 */ /* 0x000fea0003800000 */
.L_x_139:
[----:B------:R-:W-:Y:S01]  /*bae0*/  ISETP.NE.AND P0, PT, R167, RZ, PT ;  /* 0x000000ffa700720c */ /* 0x000fe20003f05270 */
[----:B------:R-:W-:-:S12]  /*baf0*/  BSSY.RECONVERGENT B0, `(.L_x_138) ;  /* 0x0000009000007945 */ /* 0x000fd80003800200 */
[----:B------:R-:W-:Y:S05]  /*bb00*/  @P0 BRA `(.L_x_140) ;  /* 0x0000000000140947 */ /* 0x000fea0003800000 */
[----:B------:R-:W2:Y:S02]  /*bb10*/  LDCU.64 UR4, c[0x0][0xc88] ;  /* 0x00019100ff0477ac */ /* 0x000ea40008000a00 */
[----:B--2---:R-:W-:-:S04]  /*bb20*/  ISETP.NE.U32.AND P0, PT, RZ, UR4, PT ;  /* 0x00000004ff007c0c */ /* 0x004fc8000bf05070 */
[----:B------:R-:W-:-:S13]  /*bb30*/  ISETP.NE.AND.EX P0, PT, RZ, UR5, PT, P0 ;  /* 0x00000005ff007c0c */ /* 0x000fda000bf05300 */
[----:B------:R-:W-:Y:S05]  /*bb40*/  @!P0 EXIT ;  /* 0x000000000000894d */ /* 0x000fea0003800000 */
[----:B------:R-:W-:Y:S05]  /*bb50*/  BRA `(.L_x_141) ;  /* 0x0000000000087947 */ /* 0x000fea0003800000 */
.L_x_140:
[----:B------:R-:W-:-:S13]  /*bb60*/  FSETP.NEU.AND P0, PT, R83, RZ, PT ;  /* 0x000000ff5300720b */ /* 0x000fda0003f0d000 */
[----:B------:R-:W-:Y:S05]  /*bb70*/  @!P0 EXIT ;  /* 0x000000000000894d */ /* 0x000fea0003800000 */
.L_x_141:
[----:B------:R-:W-:Y:S05]  /*bb80*/  BSYNC.RECONVERGENT B0 ;  /* 0x0000000000007941 */ /* 0x000fea0003800200 */
.L_x_138:
[----:B------:R-:W-:Y:S01]  /*bb90*/  ULEA UR4, UR51, UR49, 0x3 ;  /* 0x0000003133047291 */ /* 0x000fe2000f8e18ff */
[----:B------:R-:W-:-:S04]  /*bba0*/  DEPBAR.LE SB0, 0x0 ;  /* 0x000080000000791a */ /* 0x000fc80000000000 */
[----:B------:R-:W-:-:S04]  /*bbb0*/  UIADD3 UR4, UPT, UPT, UR4, 0x50, URZ ;  /* 0x0000005004047890 */ /* 0x000fc8000fffe0ff */
[----:B------:R-:W-:-:S09]  /*bbc0*/  UPRMT UR4, UR37, 0x654, UR4 ;  /* 0x0000065425047896 */ /* 0x000fd20008000004 */
[----:B------:R-:W-:Y:S01]  /*bbd0*/  SYNCS.ARRIVE.TRANS64.RED.A1T0 RZ, [UR4], RZ ;  /* 0x000000ffffff79a7 */ /* 0x000fe20008100404 */
[----:B------:R-:W-:Y:S05]  /*bbe0*/  EXIT ;  /* 0x000000000000794d */ /* 0x000fea0003800000 */
.L_x_24:
[----:B------:R1:W1:Y:S02]  /*bbf0*/  SYNCS.PHASECHK.TRANS64.TRYWAIT P0, [R2+URZ+0xc0], R3 ;  /* 0x0000c003020075a7 */ /* 0x00026400080011ff */
[----:B-1----:R-:W-:Y:S05]  /*bc00*/  @!P0 NANOSLEEP.SYNCS 0x989680 ;  /* 0x009896800000895d */ /* 0x002fea0003900000 */
[----:B------:R-:W1:Y:S02]  /*bc10*/  @!P0 SYNCS.PHASECHK.TRANS64 P0, [R2+URZ+0xc0], R3 ;  /* 0x0000c003020085a7 */ /* 0x000e6400080010ff */
[----:B-1----:R-:W-:Y:S05]  /*bc20*/  @!P0 BRA `(.L_x_24) ;  /* 0xfffffffc00f08947 */ /* 0x002fea000383ffff */
[----:B------:R-:W-:Y:S05]  /*bc30*/  BRA `(.L_x_142) ;  /* 0xffffff5c00707947 */ /* 0x000fea000383ffff */
.L_x_27:
[----:B------:R-:W-:-:S07]  /*bc40*/  MOV R2, UR33 ;  /* 0x0000002100027c02 */ /* 0x000fce0008000f00 */
.L_x_143:
[----:B------:R1:W1:Y:S02]  /*bc50*/  SYNCS.PHASECHK.TRANS64.TRYWAIT P0, [R2+URZ+0x18], R5 ;  /* 0x00001805020075a7 */ /* 0x00026400080011ff */
[----:B-1----:R-:W-:Y:S05]  /*bc60*/  @!P0 NANOSLEEP.SYNCS 0x989680 ;  /* 0x009896800000895d */ /* 0x002fea0003900000 */
[----:B------:R-:W1:Y:S02]  /*bc70*/  @!P0 SYNCS.PHASECHK.TRANS64 P0, [R2+URZ+0x18], R5 ;  /* 0x00001805020085a7 */ /* 0x000e6400080010ff */
[----:B-1----:R-:W-:Y:S05]  /*bc80*/  @!P0 BRA `(.L_x_143) ;  /* 0xfffffffc00f08947 */ /* 0x002fea000383ffff */
[----:B------:R-:W-:Y:S05]  /*bc90*/  BRA `(.L_x_26) ;  /* 0xffffff5c00bc7947 */ /* 0x000fea000383ffff */
.L_x_36:
[----:B-1----:R-:W-:-:S07]  /*bca0*/  MOV R2, UR33 ;  /* 0x0000002100027c02 */ /* 0x002fce0008000f00 */
.L_x_144:
[----:B-1----:R1:W2:Y:S02]  /*bcb0*/  SYNCS.PHASECHK.TRANS64.TRYWAIT P0, [R2+URZ+0x18], R5 ;  /* 0x00001805020075a7 */ /* 0x0022a400080011ff */
[----:B--2---:R-:W-:Y:S05]  /*bcc0*/  @!P0 NANOSLEEP.SYNCS 0x989680 ;  /* 0x009896800000895d */ /* 0x004fea0003900000 */
[----:B------:R-:W2:Y:S02]  /*bcd0*/  @!P0 SYNCS.PHASECHK.TRANS64 P0, [R2+URZ+0x18], R5 ;  /* 0x00001805020085a7 */ /* 0x000ea400080010ff */
[----:B--2---:R-:W-:Y:S05]  /*bce0*/  @!P0 BRA `(.L_x_144) ;  /* 0xfffffffc00f08947 */ /* 0x004fea000383ffff */
[----:B------:R-:W-:Y:S05]  /*bcf0*/  BRA `(.L_x_35) ;  /* 0xffffff6000d07947 */ /* 0x000fea000383ffff */
.L_x_43:
[----:B-1----:R1:W2:Y:S02]  /*bd00*/  SYNCS.PHASECHK.TRANS64.TRYWAIT P0, [R2+URZ+0x80], R3 ;  /* 0x00008003020075a7 */ /* 0x0022a400080011ff */
[----:B--2---:R-:W-:Y:S05]  /*bd10*/  @!P0 NANOSLEEP.SYNCS 0x989680 ;  /* 0x009896800000895d */ /* 0x004fea0003900000 */
[----:B------:R-:W2:Y:S02]  /*bd20*/  @!P0 SYNCS.PHASECHK.TRANS64 P0, [R2+URZ+0x80], R3 ;  /* 0x00008003020085a7 */ /* 0x000ea400080010ff */
[----:B--2---:R-:W-:Y:S05]  /*bd30*/  @!P0 BRA `(.L_x_43) ;  /* 0xfffffffc00f08947 */ /* 0x004fea000383ffff */
[----:B------:R-:W-:Y:S05]  /*bd40*/  BRA `(.L_x_145) ;  /* 0xffffff6400c07947 */ /* 0x000fea000383ffff */
.L_x_47:
[----:B----4-:R-:W-:-:S07]  /*bd50*/  MOV R0, UR4 ;  /* 0x0000000400007c02 */ /* 0x010fce0008000f00 */
.L_x_146:
[----:B-1----:R1:W2:Y:S02]  /*bd60*/  SYNCS.PHASECHK.TRANS64.TRYWAIT P0, [R0+URZ], R3 ;  /* 0x00000003000075a7 */ /* 0x0022a400080011ff */
[----:B--2---:R-:W-:Y:S05]  /*bd70*/  @!P0 NANOSLEEP.SYNCS 0x989680 ;  /* 0x009896800000895d */ /* 0x004fea0003900000 */
[----:B------:R-:W2:Y:S02]  /*bd80*/  @!P0 SYNCS.PHASECHK.TRANS64 P0, [R0+URZ], R3 ;  /* 0x00000003000085a7 */ /* 0x000ea400080010ff */
[----:B--2---:R-:W-:Y:S05]  /*bd90*/  @!P0 BRA `(.L_x_146) ;  /* 0xfffffffc00f08947 */ /* 0x004fea000383ffff */
[----:B------:R-:W-:Y:S05]  /*bda0*/  BRA `(.L_x_147) ;  /* 0xffffff6c00347947 */ /* 0x000fea000383ffff */
.L_x_48:
[----:B----4-:R-:W-:-:S07]  /*bdb0*/  MOV R0, UR4 ;  /* 0x0000000400007c02 */ /* 0x010fce0008000f00 */
.L_x_148:
[----:B-1----:R1:W2:Y:S02]  /*bdc0*/  SYNCS.PHASECHK.TRANS64.TRYWAIT P0, [R0+URZ], R3 ;  /* 0x00000003000075a7 */ /* 0x0022a400080011ff */
[----:B--2---:R-:W-:Y:S05]  /*bdd0*/  @!P0 NANOSLEEP.SYNCS 0x989680 ;  /* 0x009896800000895d */ /* 0x004fea0003900000 */
[----:B------:R-:W2:Y:S02]  /*bde0*/  @!P0 SYNCS.PHASECHK.TRANS64 P0, [R0+URZ], R3 ;  /* 0x00000003000085a7 */ /* 0x000ea400080010ff */
[----:B--2---:R-:W-:Y:S05]  /*bdf0*/  @!P0 BRA `(.L_x_148) ;  /* 0xfffffffc00f08947 */ /* 0x004fea000383ffff */
[----:B------:R-:W-:Y:S05]  /*be00*/  BRA `(.L_x_149) ;  /* 0xffffff6c00407947 */ /* 0x000fea000383ffff */
.L_x_51:
[----:B-1----:R1:W2:Y:S02]  /*be10*/  SYNCS.PHASECHK.TRANS64.TRYWAIT P0, [R0+URZ+0xb0], R5 ;  /* 0x0000b005000075a7 */ /* 0x0022a400080011ff */
[----:B--2---:R-:W-:Y:S05]  /*be20*/  @!P0 NANOSLEEP.SYNCS 0x989680 ;  /* 0x009896800000895d */ /* 0x004fea0003900000 */
[----:B------:R-:W2:Y:S02]  /*be30*/  @!P0 SYNCS.PHASECHK.TRANS64 P0, [R0+URZ+0xb0], R5 ;  /* 0x0000b005000085a7 */ /* 0x000ea400080010ff */
[----:B--2---:R-:W-:Y:S05]  /*be40*/  @!P0 BRA `(.L_x_51) ;  /* 0xfffffffc00f08947 */ /* 0x004fea000383ffff */
[----:B------:R-:W-:Y:S05]  /*be50*/  BRA `(.L_x_150) ;  /* 0xffffff6c00a07947 */ /* 0x000fea000383ffff */
.L_x_52:
[----:B------:R-:W-:-:S07]  /*be60*/  MOV R0, UR5 ;  /* 0x0000000500007c02 */ /* 0x000fce0008000f00 */
.L_x_151:
[----:B-1----:R1:W2:Y:S02]  /*be70*/  SYNCS.PHASECHK.TRANS64.TRYWAIT P0, [R0+URZ+0x90], R7 ;  /* 0x00009007000075a7 */ /* 0x0022a400080011ff */
[----:B--2---:R-:W-:Y:S05]  /*be80*/  @!P0 NANOSLEEP.SYNCS 0x989680 ;  /* 0x009896800000895d */ /* 0x004fea0003900000 */
[----:B------:R-:W2:Y:S02]  /*be90*/  @!P0 SYNCS.PHASECHK.TRANS64 P0, [R0+URZ+0x90], R7 ;  /* 0x00009007000085a7 */ /* 0x000ea400080010ff */
[----:B--2---:R-:W-:Y:S05]  /*bea0*/  @!P0 BRA `(.L_x_151) ;  /* 0xfffffffc00f08947 */ /* 0x004fea000383ffff */
[----:B------:R-:W-:Y:S05]  /*beb0*/  BRA `(.L_x_152) ;  /* 0xffffff6c00b07947 */ /* 0x000fea000383ffff */
.L_x_53:
[----:B-1----:R1:W2:Y:S02]  /*bec0*/  SYNCS.PHASECHK.TRANS64.TRYWAIT P1, [R0+URZ+0x80], R5 ;  /* 0x00008005000075a7 */ /* 0x0022a400080211ff */
[----:B--2---:R-:W-:Y:S05]  /*bed0*/  @!P1 NANOSLEEP.SYNCS 0x989680 ;  /* 0x009896800000995d */ /* 0x004fea0003900000 */
[----:B------:R-:W2:Y:S02]  /*bee0*/  @!P1 SYNCS.PHASECHK.TRANS64 P1, [R0+URZ+0x80], R5 ;  /* 0x00008005000095a7 */ /* 0x000ea400080210ff */
[----:B--2---:R-:W-:Y:S05]  /*bef0*/  @!P1 BRA `(.L_x_53) ;  /* 0xfffffffc00f09947 */ /* 0x004fea000383ffff */
[----:B------:R-:W-:Y:S05]  /*bf00*/  BRA `(.L_x_153) ;  /* 0xffffff6c00e07947 */ /* 0x000fea000383ffff */
.L_x_56:
[----:B------:R-:W-:-:S07]  /*bf10*/  MOV R0, UR5 ;  /* 0x0000000500007c02 */ /* 0x000fce0008000f00 */
.L_x_154:
[----:B-1----:R1:W2:Y:S02]  /*bf20*/  SYNCS.PHASECHK.TRANS64.TRYWAIT P0, [R0+URZ+0x90], R3 ;  /* 0x00009003000075a7 */ /* 0x0022a400080011ff */
[----:B--2---:R-:W-:Y:S05]  /*bf30*/  @!P0 NANOSLEEP.SYNCS 0x989680 ;  /* 0x009896800000895d */ /* 0x004fea0003900000 */
[----:B------:R-:W2:Y:S02]  /*bf40*/  @!P0 SYNCS.PHASECHK.TRANS64 P0, [R0+URZ+0x90], R3 ;  /* 0x00009003000085a7 */ /* 0x000ea400080010ff */
[----:B--2---:R-:W-:Y:S05]  /*bf50*/  @!P0 BRA `(.L_x_154) ;  /* 0xfffffffc00f08947 */ /* 0x004fea000383ffff */
[----:B------:R-:W-:Y:S05]  /*bf60*/  BRA `(.L_x_55) ;  /* 0xffffff7000347947 */ /* 0x000fea000383ffff */
.L_x_63:
[----:B-1----:R1:W2:Y:S02]  /*bf70*/  SYNCS.PHASECHK.TRANS64.TRYWAIT P0, [R2+URZ+0x80], R5 ;  /* 0x00008005020075a7 */ /* 0x0022a400080011ff */
[----:B--2---:R-:W-:Y:S05]  /*bf80*/  @!P0 NANOSLEEP.SYNCS 0x989680 ;  /* 0x009896800000895d */ /* 0x004fea0003900000 */
[----:B------:R-:W2:Y:S02]  /*bf90*/  @!P0 SYNCS.PHASECHK.TRANS64 P0, [R2+URZ+0x80], R5 ;  /* 0x00008005020085a7 */ /* 0x000ea400080010ff */
[----:B--2---:R-:W-:Y:S05]  /*bfa0*/  @!P0 BRA `(.L_x_63) ;  /* 0xfffffffc00f08947 */ /* 0x004fea000383ffff */
[----:B------:R-:W-:Y:S05]  /*bfb0*/  BRA `(.L_x_155) ;  /* 0xffffff7800587947 */ /* 0x000fea000383ffff */
.L_x_66:
[----:B------:R-:W-:-:S07]  /*bfc0*/  MOV R2, UR23 ;  /* 0x0000001700027c02 */ /* 0x000fce0008000f00 */
.L_x_156:
[----:B-1----:R1:W2:Y:S02]  /*bfd0*/  SYNCS.PHASECHK.TRANS64.TRYWAIT P0, [R2+URZ], R5 ;  /* 0x00000005020075a7 */ /* 0x0022a400080011ff */
[----:B--2---:R-:W-:Y:S05]  /*bfe0*/  @!P0 NANOSLEEP.SYNCS 0x989680 ;  /* 0x009896800000895d */ /* 0x004fea0003900000 */
[----:B------:R-:W2:Y:S02]  /*bff0*/  @!P0 SYNCS.PHASECHK.TRANS64 P0, [R2+URZ], R5 ;  /* 0x00000005020085a7 */ /* 0x000ea400080010ff */
[----:B--2---:R-:W-:Y:S05]  /*c000*/  @!P0 BRA `(.L_x_156) ;  /* 0xfffffffc00f08947 */ /* 0x004fea000383ffff */
[----:B------:R-:W-:Y:S05]  /*c010*/  BRA `(.L_x_65) ;  /* 0xffffff7800a07947 */ /* 0x000fea000383ffff */
.L_x_67:
[----:B------:R-:W-:-:S07]  /*c020*/  MOV R2, UR13 ;  /* 0x0000000d00027c02 */ /* 0x000fce0008000f00 */
.L_x_157:
[----:B-1----:R1:W2:Y:S02]  /*c030*/  SYNCS.PHASECHK.TRANS64.TRYWAIT P0, [R2+URZ+0xa8], R5 ;  /* 0x0000a805020075a7 */ /* 0x0022a400080011ff */
[----:B--2---:R-:W-:Y:S05]  /*c040*/  @!P0 NANOSLEEP.SYNCS 0x989680 ;  /* 0x009896800000895d */ /* 0x004fea0003900000 */
[----:B------:R-:W2:Y:S02]  /*c050*/  @!P0 SYNCS.PHASECHK.TRANS64 P0, [R2+URZ+0xa8], R5 ;  /* 0x0000a805020085a7 */ /* 0x000ea400080010ff */
[----:B--2---:R-:W-:Y:S05]  /*c060*/  @!P0 BRA `(.L_x_157) ;  /* 0xfffffffc00f08947 */ /* 0x004fea000383ffff */
[----:B------:R-:W-:Y:S05]  /*c070*/  BRA `(.L_x_158) ;  /* 0xffffff7c00107947 */ /* 0x000fea000383ffff */
.L_x_70:
[----:B------:R-:W-:Y:S07]  /*c080*/  MOV R2, UR14 ;  /* 0x0000000e00027c02 */ /* 0x000fee0008000f00 */
.L_x_159:
[----:B-1----:R1:W2:Y:S02]  /*c090*/  SYNCS.PHASECHK.TRANS64.TRYWAIT P0, [R2+URZ], R5 ;  /* 0x00000005020075a7 */ /* 0x0022a400080011ff */
[----:B--2---:R-:W-:Y:S05]  /*c0a0*/  @!P0 NANOSLEEP.SYNCS 0x989680 ;  /* 0x009896800000895d */ /* 0x004fea0003900000 */
[----:B------:R-:W2:Y:S02]  /*c0b0*/  @!P0 SYNCS.PHASECHK.TRANS64 P0, [R2+URZ], R5 ;  /* 0x00000005020085a7 */ /* 0x000ea400080010ff */
[----:B--2---:R-:W-:Y:S05]  /*c0c0*/  @!P0 BRA `(.L_x_159) ;  /* 0xfffffffc00f08947 */ /* 0x004fea000383ffff */
[----:B------:R-:W-:Y:S05]  /*c0d0*/  BRA `(.L_x_69) ;  /* 0xffffff7c00907947 */ /* 0x000fea000383ffff */
.L_x_73:
[----:B------:R-:W-:-:S07]  /*c0e0*/  MOV R0, UR13 ;  /* 0x0000000d00007c02 */ /* 0x000fce0008000f00 */
.L_x_160:
[----:B--2---:R2:W4:Y:S02]  /*c0f0*/  SYNCS.PHASECHK.TRANS64.TRYWAIT P0, [R0+URZ+0xd0], R3 ;  /* 0x0000d003000075a7 */ /* 0x00452400080011ff */
[----:B----4-:R-:W-:Y:S05]  /*c100*/  @!P0 NANOSLEEP.SYNCS 0x989680 ;  /* 0x009896800000895d */ /* 0x010fea0003900000 */
[----:B------:R-:W4:Y:S02]  /*c110*/  @!P0 SYNCS.PHASECHK.TRANS64 P0, [R0+URZ+0xd0], R3 ;  /* 0x0000d003000085a7 */ /* 0x000f2400080010ff */
[----:B----4-:R-:W-:Y:S05]  /*c120*/  @!P0 BRA `(.L_x_160) ;  /* 0xfffffffc00f08947 */ /* 0x010fea000383ffff */
[----:B------:R-:W-:Y:S05]  /*c130*/  BRA `(.L_x_161) ;  /* 0xffffff8000b87947 */ /* 0x000fea000383ffff */
.L_x_78:
[----:B--2---:R2:W4:Y:S02]  /*c140*/  SYNCS.PHASECHK.TRANS64.TRYWAIT P0, [R0+URZ+0x80], R3 ;  /* 0x00008003000075a7 */ /* 0x00452400080011ff */
[----:B----4-:R-:W-:Y:S05]  /*c150*/  @!P0 NANOSLEEP.SYNCS 0x989680 ;  /* 0x009896800000895d */ /* 0x010fea0003900000 */
[----:B------:R-:W4:Y:S02]  /*c160*/  @!P0 SYNCS.PHASECHK.TRANS64 P0, [R0+URZ+0x80], R3 ;  /* 0x00008003000085a7 */ /* 0x000f2400080010ff */
[----:B----4-:R-:W-:Y:S05]  /*c170*/  @!P0 BRA `(.L_x_78) ;  /* 0xfffffffc00f08947 */ /* 0x010fea000383ffff */
[----:B------:R-:W-:Y:S05]  /*c180*/  BRA `(.L_x_162) ;  /* 0xffffff8400c07947 */ /* 0x000fea000383ffff */
.L_x_81:
[----:B------:R-:W-:Y:S07]  /*c190*/  MOV R0, UR4 ;  /* 0x0000000400007c02 */ /* 0x000fee0008000f00 */
.L_x_163:
[----:B-1----:R1:W2:Y:S02]  /*c1a0*/  SYNCS.PHASECHK.TRANS64.TRYWAIT P0, [R0+URZ+0x78], R3 ;  /* 0x00007803000075a7 */ /* 0x0022a400080011ff */
[----:B--2---:R-:W-:Y:S05]  /*c1b0*/  @!P0 NANOSLEEP.SYNCS 0x989680 ;  /* 0x009896800000895d */ /* 0x004fea0003900000 */
[----:B------:R-:W2:Y:S02]  /*c1c0*/  @!P0 SYNCS.PHASECHK.TRANS64 P0, [R0+URZ+0x78], R3 ;  /* 0x00007803000085a7 */ /* 0x000ea400080010ff */
[----:B--2---:R-:W-:Y:S05]  /*c1d0*/  @!P0 BRA `(.L_x_163) ;  /* 0xfffffffc00f08947 */ /* 0x004fea000383ffff */
[----:B------:R-:W-:Y:S05]  /*c1e0*/  BRA `(.L_x_80) ;  /* 0xffffff8800b87947 */ /* 0x000fea000383ffff */
.L_x_84:
[----:B------:R-:W-:Y:S07]  /*c1f0*/  MOV R3, UR4 ;  /* 0x0000000400037c02 */ /* 0x000fee0008000f00 */
.L_x_164:
[----:B-1----:R1:W2:Y:S02]  /*c200*/  SYNCS.PHASECHK.TRANS64.TRYWAIT P2, [R3+URZ+0x50], R38 ;  /* 0x00005026030075a7 */ /* 0x0022a400080411ff */
[----:B--2---:R-:W-:Y:S05]  /*c210*/  @!P2 NANOSLEEP.SYNCS 0x989680 ;  /* 0x009896800000a95d */ /* 0x004fea0003900000 */
[----:B------:R-:W2:Y:S02]  /*c220*/  @!P2 SYNCS.PHASECHK.TRANS64 P2, [R3+URZ+0x50], R38 ;  /* 0x000050260300a5a7 */ /* 0x000ea400080410ff */
[----:B--2---:R-:W-:Y:S05]  /*c230*/  @!P2 BRA `(.L_x_164) ;  /* 0xfffffffc00f0a947 */ /* 0x004fea000383ffff */
[----:B------:R-:W-:Y:S05]  /*c240*/  BRA `(.L_x_165) ;  /* 0xffffff8c00147947 */ /* 0x000fea000383ffff */
.L_x_85:
[----:B-1----:R-:W-:Y:S07]  /*c250*/  MOV R3, UR4 ;  /* 0x0000000400037c02 */ /* 0x002fee0008000f00 */
.L_x_166:
[----:B-1----:R1:W2:Y:S02]  /*c260*/  SYNCS.PHASECHK.TRANS64.TRYWAIT P0, [R3+URZ+0x58], R38 ;  /* 0x00005826030075a7 */ /* 0x0022a400080011ff */
[----:B--2---:R-:W-:Y:S05]  /*c270*/  @!P0 NANOSLEEP.SYNCS 0x989680 ;  /* 0x009896800000895d */ /* 0x004fea0003900000 */
[----:B------:R-:W2:Y:S02]  /*c280*/  @!P0 SYNCS.PHASECHK.TRANS64 P0, [R3+URZ+0x58], R38 ;  /* 0x00005826030085a7 */ /* 0x000ea400080010ff */
[----:B--2---:R-:W-:Y:S05]  /*c290*/  @!P0 BRA `(.L_x_166) ;  /* 0xfffffffc00f08947 */ /* 0x004fea000383ffff */
[----:B------:R-:W-:Y:S05]  /*c2a0*/  BRA `(.L_x_167) ;  /* 0xffffff8c005c7947 */ /* 0x000fea000383ffff */
.L_x_86:
[----:B-1----:R-:W-:Y:S07]  /*c2b0*/  MOV R3, UR4 ;  /* 0x0000000400037c02 */ /* 0x002fee0008000f00 */
.L_x_168:
[----:B-1----:R1:W2:Y:S02]  /*c2c0*/  SYNCS.PHASECHK.TRANS64.TRYWAIT P0, [R3+URZ+0x60], R38 ;  /* 0x00006026030075a7 */ /* 0x0022a400080011ff */
[----:B--2---:R-:W-:Y:S05]  /*c2d0*/  @!P0 NANOSLEEP.SYNCS 0x989680 ;  /* 0x009896800000895d */ /* 0x004fea0003900000 */
[----:B------:R-:W2:Y:S02]  /*c2e0*/  @!P0 SYNCS.PHASECHK.TRANS64 P0, [R3+URZ+0x60], R38 ;  /* 0x00006026030085a7 */ /* 0x000ea400080010ff */
[----:B--2---:R-:W-:Y:S05]  /*c2f0*/  @!P0 BRA `(.L_x_168) ;  /* 0xfffffffc00f08947 */ /* 0x004fea000383ffff */
[----:B------:R-:W-:Y:S05]  /*c300*/  BRA `(.L_x_169) ;  /* 0xffffff8c00a47947 */ /* 0x000fea000383ffff */
.L_x_87:
[----:B-1----:R-:W-:Y:S07]  /*c310*/  MOV R3, UR4 ;  /* 0x0000000400037c02 */ /* 0x002fee0008000f00 */
.L_x_170:
[----:B-1----:R1:W2:Y:S02]  /*c320*/  SYNCS.PHASECHK.TRANS64.TRYWAIT P0, [R3+URZ+0x68], R38 ;  /* 0x00006826030075a7 */ /* 0x0022a400080011ff */
[----:B--2---:R-:W-:Y:S05]  /*c330*/  @!P0 NANOSLEEP.SYNCS 0x989680 ;  /* 0x009896800000895d */ /* 0x004fea0003900000 */
[----:B------:R-:W2:Y:S02]  /*c340*/  @!P0 SYNCS.PHASECHK.TRANS64 P0, [R3+URZ+0x68], R38 ;  /* 0x00006826030085a7 */ /* 0x000ea400080010ff */
[----:B--2---:R-:W-:Y:S05]  /*c350*/  @!P0 BRA `(.L_x_170) ;  /* 0xfffffffc00f08947 */ /* 0x004fea000383ffff */
[----:B------:R-:W-:Y:S05]  /*c360*/  BRA `(.L_x_171) ;  /* 0xffffff8c00ec7947 */ /* 0x000fea000383ffff */
.L_x_89:
[----:B------:R-:W-:-:S07]  /*c370*/  MOV R0, UR4 ;  /* 0x0000000400007c02 */ /* 0x000fce0008000f00 */
.L_x_172:
[----:B-1----:R1:W2:Y:S02]  /*c380*/  SYNCS.PHASECHK.TRANS64.TRYWAIT P0, [R0+URZ+0x50], R3 ;  /* 0x00005003000075a7 */ /* 0x0022a400080011ff */
[----:B--2---:R-:W-:Y:S05]  /*c390*/  @!P0 NANOSLEEP.SYNCS 0x989680 ;  /* 0x009896800000895d */ /* 0x004fea0003900000 */
[----:B------:R-:W2:Y:S02]  /*c3a0*/  @!P0 SYNCS.PHASECHK.TRANS64 P0, [R0+URZ+0x50], R3 ;  /* 0x00005003000085a7 */ /* 0x000ea400080010ff */
[----:B--2---:R-:W-:Y:S05]  /*c3b0*/  @!P0 BRA `(.L_x_172) ;  /* 0xfffffffc00f08947 */ /* 0x004fea000383ffff */
[----:B------:R-:W-:Y:S05]  /*c3c0*/  BRA `(.L_x_173) ;  /* 0xffffff9000b87947 */ /* 0x000fea000383ffff */
.L_x_90:
[----:B-1----:R-:W-:-:S07]  /*c3d0*/  MOV R0, UR4 ;  /* 0x0000000400007c02 */ /* 0x002fce0008000f00 */
.L_x_174:
[----:B-1----:R1:W2:Y:S02]  /*c3e0*/  SYNCS.PHASECHK.TRANS64.TRYWAIT P0, [R0+URZ+0x58], R3 ;  /* 0x00005803000075a7 */ /* 0x0022a400080011ff */
[----:B--2---:R-:W-:Y:S05]  /*c3f0*/  @!P0 NANOSLEEP.SYNCS 0x989680 ;  /* 0x009896800000895d */ /* 0x004fea0003900000 */
[----:B------:R-:W2:Y:S02]  /*c400*/  @!P0 SYNCS.PHASECHK.TRANS64 P0, [R0+URZ+0x58], R3 ;  /* 0x00005803000085a7 */ /* 0x000ea400080010ff */
[----:B--2---:R-:W-:Y:S05]  /*c410*/  @!P0 BRA `(.L_x_174) ;  /* 0xfffffffc00f08947 */ /* 0x004fea000383ffff */
[----:B------:R-:W-:Y:S05]  /*c420*/  BRA `(.L_x_175) ;  /* 0xffffff9000a87947 */ /* 0x000fea000383ffff */
.L_x_91:
[----:B-1----:R-:W-:-:S07]  /*c430*/  MOV R0, UR4 ;  /* 0x0000000400007c02 */ /* 0x002fce0008000f00 */
.L_x_176:
[----:B-1----:R1:W2:Y:S02]  /*c440*/  SYNCS.PHASECHK.TRANS64.TRYWAIT P0, [R0+URZ+0x60], R3 ;  /* 0x00006003000075a7 */ /* 0x0022a400080011ff */
[----:B--2---:R-:W-:Y:S05]  /*c450*/  @!P0 NANOSLEEP.SYNCS 0x989680 ;  /* 0x009896800000895d */ /* 0x004fea0003900000 */
[----:B------:R-:W2:Y:S02]  /*c460*/  @!P0 SYNCS.PHASECHK.TRANS64 P0, [R0+URZ+0x60], R3 ;  /* 0x00006003000085a7 */ /* 0x000ea400080010ff */
[----:B--2---:R-:W-:Y:S05]  /*c470*/  @!P0 BRA `(.L_x_176) ;  /* 0xfffffffc00f08947 */ /* 0x004fea000383ffff */
[----:B------:R-:W-:Y:S05]  /*c480*/  BRA `(.L_x_177) ;  /* 0xffffff9000987947 */ /* 0x000fea000383ffff */
.L_x_93:
[----:B--2---:R2:W4:Y:S02]  /*c490*/  SYNCS.PHASECHK.TRANS64.TRYWAIT P0, [R0+URZ+0x80], R3 ;  /* 0x00008003000075a7 */ /* 0x00452400080011ff */
[----:B----4-:R-:W-:Y:S05]  /*c4a0*/  @!P0 NANOSLEEP.SYNCS 0x989680 ;  /* 0x009896800000895d */ /* 0x010fea0003900000 */
[----:B------:R-:W4:Y:S02]  /*c4b0*/  @!P0 SYNCS.PHASECHK.TRANS64 P0, [R0+URZ+0x80], R3 ;  /* 0x00008003000085a7 */ /* 0x000f2400080010ff */
[----:B----4-:R-:W-:Y:S05]  /*c4c0*/  @!P0 BRA `(.L_x_93) ;  /* 0xfffffffc00f08947 */ /* 0x010fea000383ffff */
[----:B------:R-:W-:Y:S05]  /*c4d0*/  BRA `(.L_x_178) ;  /* 0xffffff9400687947 */ /* 0x000fea000383ffff */
.L_x_104:
[----:B-1----:R-:W-:Y:S04]  /*c4e0*/  MOV R0, UR49 ;  /* 0x0000003100007c02 */ /* 0x002fe80008000f00 */
[----:B------:R1:W3:Y:S03]  /*c4f0*/  SYNCS.PHASECHK.TRANS64.TRYWAIT P0, [R0+URZ+0x30], R5 ;  /* 0x00003005000075a7 */ /* 0x0002e600080011ff */
[----:B---3--:R-:W-:Y:S05]  /*c500*/  @!P0 NANOSLEEP.SYNCS 0x989680 ;  /* 0x009896800000895d */ /* 0x008fea0003900000 */
[----:B------:R-:W3:Y:S02]  /*c510*/  @!P0 SYNCS.PHASECHK.TRANS64 P0, [R0+URZ+0x30], R5 ;  /* 0x00003005000085a7 */ /* 0x000ee400080010ff */
[----:B---3--:R-:W-:Y:S05]  /*c520*/  @!P0 BRA `(.L_x_104) ;  /* 0xfffffffc00ec8947 */ /* 0x008fea000383ffff */
[----:B------:R-:W-:Y:S05]  /*c530*/  BRA `(.L_x_103) ;  /* 0xffffffa000e47947 */ /* 0x000fea000383ffff */
.L_x_106:
[----:B-1----:R-:W-:Y:S04]  /*c540*/  MOV R0, UR49 ;  /* 0x0000003100007c02 */ /* 0x002fe80008000f00 */
[----:B------:R1:W4:Y:S03]  /*c550*/  SYNCS.PHASECHK.TRANS64.TRYWAIT P1, [R0+URZ+0xa0], R3 ;  /* 0x0000a003000075a7 */ /* 0x00032600080211ff */
[----:B----4-:R-:W-:Y:S05]  /*c560*/  @!P1 NANOSLEEP.SYNCS 0x989680 ;  /* 0x009896800000995d */ /* 0x010fea0003900000 */
[----:B------:R-:W4:Y:S02]  /*c570*/  @!P1 SYNCS.PHASECHK.TRANS64 P1, [R0+URZ+0xa0], R3 ;  /* 0x0000a003000095a7 */ /* 0x000f2400080210ff */
[----:B----4-:R-:W-:Y:S05]  /*c580*/  @!P1 BRA `(.L_x_106) ;  /* 0xfffffffc00ec9947 */ /* 0x010fea000383ffff */
[----:B------:R-:W-:Y:S05]  /*c590*/  BRA `(.L_x_105) ;  /* 0xffffffa4001c7947 */ /* 0x000fea000383ffff */
.L_x_115:
[----:B--2---:R2:W4:Y:S02]  /*c5a0*/  SYNCS.PHASECHK.TRANS64.TRYWAIT P0, [R3+URZ+0x30], R0 ;  /* 0x00003000030075a7 */ /* 0x00452400080011ff */
[----:B----4-:R-:W-:Y:S05]  /*c5b0*/  @!P0 NANOSLEEP.SYNCS 0x989680 ;  /* 0x009896800000895d */ /* 0x010fea0003900000 */
[----:B------:R-:W4:Y:S02]  /*c5c0*/  @!P0 SYNCS.PHASECHK.TRANS64 P0, [R3+URZ+0x30], R0 ;  /* 0x00003000030085a7 */ /* 0x000f2400080010ff */
[----:B----4-:R-:W-:Y:S05]  /*c5d0*/  @!P0 BRA `(.L_x_115) ;  /* 0xfffffffc00f08947 */ /* 0x010fea000383ffff */
[----:B------:R-:W-:Y:S05]  /*c5e0*/  BRA `(.L_x_114) ;  /* 0xffffffb400ec7947 */ /* 0x000fea000383ffff */
.L_x_123:
[----:B-1----:R1:W4:Y:S02]  /*c5f0*/  SYNCS.PHASECHK.TRANS64.TRYWAIT P0, [R3+URZ+0x30], R6 ;  /* 0x00003006030075a7 */ /* 0x00232400080011ff */
[----:B----4-:R-:W-:Y:S05]  /*c600*/  @!P0 NANOSLEEP.SYNCS 0x989680 ;  /* 0x009896800000895d */ /* 0x010fea0003900000 */
[----:B------:R-:W4:Y:S02]  /*c610*/  @!P0 SYNCS.PHASECHK.TRANS64 P0, [R3+URZ+0x30], R6 ;  /* 0x00003006030085a7 */ /* 0x000f2400080010ff */
[----:B----4-:R-:W-:Y:S05]  /*c620*/  @!P0 BRA `(.L_x_123) ;  /* 0xfffffffc00f08947 */ /* 0x010fea000383ffff */
[----:B------:R-:W-:Y:S05]  /*c630*/  BRA `(.L_x_122) ;  /* 0xffffffc800f07947 */ /* 0x000fea000383ffff */
.L_x_131:
[----:B-1----:R1:W2:Y:S02]  /*c640*/  SYNCS.PHASECHK.TRANS64.TRYWAIT P0, [R3+URZ+0x30], R0 ;  /* 0x00003000030075a7 */ /* 0x0022a400080011ff */
[----:B--2---:R-:W-:Y:S05]  /*c650*/  @!P0 NANOSLEEP.SYNCS 0x989680 ;  /* 0x009896800000895d */ /* 0x004fea0003900000 */
[----:B------:R-:W2:Y:S02]  /*c660*/  @!P0 SYNCS.PHASECHK.TRANS64 P0, [R3+URZ+0x30], R0 ;  /* 0x00003000030085a7 */ /* 0x000ea400080010ff */
[----:B--2---:R-:W-:Y:S05]  /*c670*/  @!P0 BRA `(.L_x_131) ;  /* 0xfffffffc00f08947 */ /* 0x004fea000383ffff */
[----:B------:R-:W-:Y:S05]  /*c680*/  BRA `(.L_x_130) ;  /* 0xffffffdc00ec7947 */ /* 0x000fea000383ffff */
        .weak           $__internal_0_$__cuda_sm10x_tcgen05_guardrail_trap_col_being_dealloced_not_returned_by_alloc
        .type           $__internal_0_$__cuda_sm10x_tcgen05_guardrail_trap_col_being_dealloced_not_returned_by_alloc,@function
        .size           $__internal_0_$__cuda_sm10x_tcgen05_guardrail_trap_col_being_dealloced_not_returned_by_alloc,($__internal_1_$__cuda_sm10x_tcgen05_guardrail_trap_phase_invalid_during_alloc - $__internal_0_$__cuda_sm10x_tcgen05_guardrail_trap_col_being_dealloced_not_returned_by_alloc)
$__internal_0_$__cuda_sm10x_tcgen05_guardrail_trap_col_being_dealloced_not_returned_by_alloc:
[----:B------:R-:W-:Y:S05]  /*c690*/  BPT.TRAP 0x1 ;  /* 0x000000040000795c */ /* 0x000fea0000300000 */
[----:B------:R-:W-:-:S04]  /*c6a0*/  HFMA2 R3, -RZ, RZ, 0, 0 ;  /* 0x00000000ff037431 */ /* 0x000fc800000001ff */
[----:B------:R-:W-:Y:S05]  /*c6b0*/  RET.REL.NODEC R2 `(_ZN7cutlass13device_kernelINS_4gemm6kernel13GemmUniversalIN4cute5tupleIJiiiiEEENS1_10collective13CollectiveMmaINS1_46MainloopSm100TmaUmmaWarpSpecializedBlockScaledILi3ELi2ELi1ENS5_IJNS4_1CILi1EEENSA_ILi8EEESB_EEEEENS5_IJNSA_ILi128EEENSA_ILi256EEESG_EEENS5_IJNS_12float_e2m1_tENS_13float_ue8m0_tEEEENS5_IJNS5_IJlSB_lEEENS4_6LayoutINS5_IJNS5_IJNS5_IJNSA_ILi32EEENSA_ILi4EEEEEEiEEESQ_NS5_IJSB_iEEEEEENS5_IJNS5_IJNS5_IJNSA_ILi16EEESO_EEEiEEENS5_IJNS5_IJNSA_ILi0EEESB_EEENSA_ILi512EEEEEENS5_IJSW_iEEEEEEEEEEESK_S13_NS4_8TiledMMAINS4_8MMA_AtomIJNS4_17SM100_MMA_MXF4_SSISI_SI_fSJ_Li128ELi256ELi32ELNS4_4UMMA5MajorE0ELS18_0ELNS17_7ScaleInE0ELS19_0EEEEEENSM_INS5_IJSB_SB_SB_EEENS5_IJSW_SW_SW_EEEEENS5_IJNS4_10UnderscoreES1F_S1F_EEEEENS5_IJNS4_23SM90_TMA_LOAD_MULTICASTES1I_EEENS5_IJNS4_14ComposedLayoutINS4_7SwizzleILi3ELi4ELi3EEENS4_18smem_ptr_flag_bitsILi4EEENSM_INS5_IJSC_SG_EEENS5_IJSG_SB_EEEEEEENSM_INS5_IJNS5_IJNS5_IJSP_SB_EEENS5_IJSN_NSA_ILi2EEEEEEEEESB_NS5_IJS1U_S1U_EEEEEENS5_IJNS5_IJNS5_IJSU_SY_EEESX_EEESW_NS5_IJS1U_SY_EEEEEEEEEEEvNS4_8identityENS5_IJNS4_13SM90_TMA_LOADES26_EEENS5_IJS1S_NSM_INS5_IJNS5_IJNS5_IJSP_S1U_EEES1V_EEESB_S1X_EEENS5_IJS20_SW_NS5_IJS1U_NSA_ILi1024EEEEEEEEEEEEEEvS25_EENS_8epilogue10collective18CollectiveEpilogueINS2H_23Sm100TmaWarpSpecializedILi4ELi2ELi64ELb1ELb0EEEJSH_NS5_IJNSM_ISF_SB_EENSM_INSA_ILi64EEESB_EEEEENS_10bfloat16_tESL_S2Q_SL_NS2H_6fusion15FusionCallbacksIS2L_NS2R_17LinearCombinationIS2Q_fS2Q_fLNS_15FloatRoundStyleE2EEESH_S2P_JEEENS4_5SM1004TMEM4LOAD26SM100_TMEM_LOAD_32dp32b64xES26_NS1K_IS1M_NS1N_ILi16EEENSM_INS5_IJSC_S2N_EEENS5_IJS2N_SB_EEEEEEENS4_39AutoVectorizingCopyWithAssumedAlignmentILi128EEENS4_14SM90_TMA_STOREES35_S37_S37_EEEvvEEEEvNT_6ParamsE) ;  /* 0xffffff3802507950 */ /* 0x000fea0003c3ffff */
        .weak           $__internal_1_$__cuda_sm10x_tcgen05_guardrail_trap_phase_invalid_during_alloc
        .type           $__internal_1_$__cuda_sm10x_tcgen05_guardrail_trap_phase_invalid_during_alloc,@function
        .size           $__internal_1_$__cuda_sm10x_tcgen05_guardrail_trap_phase_invalid_during_alloc,($__internal_2_$__cuda_sm10x_tcgen05_guardrail_trap_unallocated_columns_being_dealloced - $__internal_1_$__cuda_sm10x_tcgen05_guardrail_trap_phase_invalid_during_alloc)
$__internal_1_$__cuda_sm10x_tcgen05_guardrail_trap_phase_invalid_during_alloc:
[----:B------:R-:W-:Y:S05]  /*c6c0*/  BPT.TRAP 0x1 ;  /* 0x000000040000795c */ /* 0x000fea0000300000 */
[----:B------:R-:W-:-:S04]  /*c6d0*/  MOV R3, 0x0 ;  /* 0x0000000000037802 */ /* 0x000fc80000000f00 */
[----:B------:R-:W-:Y:S05]  /*c6e0*/  RET.REL.NODEC R2 `(_ZN7cutlass13device_kernelINS_4gemm6kernel13GemmUniversalIN4cute5tupleIJiiiiEEENS1_10collective13CollectiveMmaINS1_46MainloopSm100TmaUmmaWarpSpecializedBlockScaledILi3ELi2ELi1ENS5_IJNS4_1CILi1EEENSA_ILi8EEESB_EEEEENS5_IJNSA_ILi128EEENSA_ILi256EEESG_EEENS5_IJNS_12float_e2m1_tENS_13float_ue8m0_tEEEENS5_IJNS5_IJlSB_lEEENS4_6LayoutINS5_IJNS5_IJNS5_IJNSA_ILi32EEENSA_ILi4EEEEEEiEEESQ_NS5_IJSB_iEEEEEENS5_IJNS5_IJNS5_IJNSA_ILi16EEESO_EEEiEEENS5_IJNS5_IJNSA_ILi0EEESB_EEENSA_ILi512EEEEEENS5_IJSW_iEEEEEEEEEEESK_S13_NS4_8TiledMMAINS4_8MMA_AtomIJNS4_17SM100_MMA_MXF4_SSISI_SI_fSJ_Li128ELi256ELi32ELNS4_4UMMA5MajorE0ELS18_0ELNS17_7ScaleInE0ELS19_0EEEEEENSM_INS5_IJSB_SB_SB_EEENS5_IJSW_SW_SW_EEEEENS5_IJNS4_10UnderscoreES1F_S1F_EEEEENS5_IJNS4_23SM90_TMA_LOAD_MULTICASTES1I_EEENS5_IJNS4_14ComposedLayoutINS4_7SwizzleILi3ELi4ELi3EEENS4_18smem_ptr_flag_bitsILi4EEENSM_INS5_IJSC_SG_EEENS5_IJSG_SB_EEEEEEENSM_INS5_IJNS5_IJNS5_IJSP_SB_EEENS5_IJSN_NSA_ILi2EEEEEEEEESB_NS5_IJS1U_S1U_EEEEEENS5_IJNS5_IJNS5_IJSU_SY_EEESX_EEESW_NS5_IJS1U_SY_EEEEEEEEEEEvNS4_8identityENS5_IJNS4_13SM90_TMA_LOADES26_EEENS5_IJS1S_NSM_INS5_IJNS5_IJNS5_IJSP_S1U_EEES1V_EEESB_S1X_EEENS5_IJS20_SW_NS5_IJS1U_NSA_ILi1024EEEEEEEEEEEEEEvS25_EENS_8epilogue10collective18CollectiveEpilogueINS2H_23Sm100TmaWarpSpecializedILi4ELi2ELi64ELb1ELb0EEEJSH_NS5_IJNSM_ISF_SB_EENSM_INSA_ILi64EEESB_EEEEENS_10bfloat16_tESL_S2Q_SL_NS2H_6fusion15FusionCallbacksIS2L_NS2R_17LinearCombinationIS2Q_fS2Q_fLNS_15FloatRoundStyleE2EEESH_S2P_JEEENS4_5SM1004TMEM4LOAD26SM100_TMEM_LOAD_32dp32b64xES26_NS1K_IS1M_NS1N_ILi16EEENSM_INS5_IJSC_S2N_EEENS5_IJS2N_SB_EEEEEEENS4_39AutoVectorizingCopyWithAssumedAlignmentILi128EEENS4_14SM90_TMA_STOREES35_S37_S37_EEEvvEEEEvNT_6ParamsE) ;  /* 0xffffff3802447950 */ /* 0x000fea0003c3ffff */
        .weak           $__internal_2_$__cuda_sm10x_tcgen05_guardrail_trap_unallocated_columns_being_dealloced
        .type           $__internal_2_$__cuda_sm10x_tcgen05_guardrail_trap_unallocated_columns_being_dealloced,@function
        .size           $__internal_2_$__cuda_sm10x_tcgen05_guardrail_trap_unallocated_columns_being_dealloced,(.L_x_180 - $__internal_2_$__cuda_sm10x_tcgen05_guardrail_trap_unallocated_columns_being_dealloced)
$__internal_2_$__cuda_sm10x_tcgen05_guardrail_trap_unallocated_columns_being_dealloced:
[----:B------:R-:W-:Y:S05]  /*c6f0*/  BPT.TRAP 0x1 ;  /* 0x000000040000795c */ /* 0x000fea0000300000 */
[----:B------:R-:W-:-:S04]  /*c700*/  HFMA2 R3, -RZ, RZ, 0, 0 ;  /* 0x00000000ff037431 */ /* 0x000fc800000001ff */
[----:B------:R-:W-:Y:S05]  /*c710*/  RET.REL.NODEC R2 `(_ZN7cutlass13device_kernelINS_4gemm6kernel13GemmUniversalIN4cute5tupleIJiiiiEEENS1_10collective13CollectiveMmaINS1_46MainloopSm100TmaUmmaWarpSpecializedBlockScaledILi3ELi2ELi1ENS5_IJNS4_1CILi1EEENSA_ILi8EEESB_EEEEENS5_IJNSA_ILi128EEENSA_ILi256EEESG_EEENS5_IJNS_12float_e2m1_tENS_13float_ue8m0_tEEEENS5_IJNS5_IJlSB_lEEENS4_6LayoutINS5_IJNS5_IJNS5_IJNSA_ILi32EEENSA_ILi4EEEEEEiEEESQ_NS5_IJSB_iEEEEEENS5_IJNS5_IJNS5_IJNSA_ILi16EEESO_EEEiEEENS5_IJNS5_IJNSA_ILi0EEESB_EEENSA_ILi512EEEEEENS5_IJSW_iEEEEEEEEEEESK_S13_NS4_8TiledMMAINS4_8MMA_AtomIJNS4_17SM100_MMA_MXF4_SSISI_SI_fSJ_Li128ELi256ELi32ELNS4_4UMMA5MajorE0ELS18_0ELNS17_7ScaleInE0ELS19_0EEEEEENSM_INS5_IJSB_SB_SB_EEENS5_IJSW_SW_SW_EEEEENS5_IJNS4_10UnderscoreES1F_S1F_EEEEENS5_IJNS4_23SM90_TMA_LOAD_MULTICASTES1I_EEENS5_IJNS4_14ComposedLayoutINS4_7SwizzleILi3ELi4ELi3EEENS4_18smem_ptr_flag_bitsILi4EEENSM_INS5_IJSC_SG_EEENS5_IJSG_SB_EEEEEEENSM_INS5_IJNS5_IJNS5_IJSP_SB_EEENS5_IJSN_NSA_ILi2EEEEEEEEESB_NS5_IJS1U_S1U_EEEEEENS5_IJNS5_IJNS5_IJSU_SY_EEESX_EEESW_NS5_IJS1U_SY_EEEEEEEEEEEvNS4_8identityENS5_IJNS4_13SM90_TMA_LOADES26_EEENS5_IJS1S_NSM_INS5_IJNS5_IJNS5_IJSP_S1U_EEES1V_EEESB_S1X_EEENS5_IJS20_SW_NS5_IJS1U_NSA_ILi1024EEEEEEEEEEEEEEvS25_EENS_8epilogue10collective18CollectiveEpilogueINS2H_23Sm100TmaWarpSpecializedILi4ELi2ELi64ELb1ELb0EEEJSH_NS5_IJNSM_ISF_SB_EENSM_INSA_ILi64EEESB_EEEEENS_10bfloat16_tESL_S2Q_SL_NS2H_6fusion15FusionCallbacksIS2L_NS2R_17LinearCombinationIS2Q_fS2Q_fLNS_15FloatRoundStyleE2EEESH_S2P_JEEENS4_5SM1004TMEM4LOAD26SM100_TMEM_LOAD_32dp32b64xES26_NS1K_IS1M_NS1N_ILi16EEENSM_INS5_IJSC_S2N_EEENS5_IJS2N_SB_EEEEEEENS4_39AutoVectorizingCopyWithAssumedAlignmentILi128EEENS4_14SM90_TMA_STOREES35_S37_S37_EEEvvEEEEvNT_6ParamsE) ;  /* 0xffffff3802387950 */ /* 0x000fea0003c3ffff */
.L_x_179:
[----:B------:R-:W-:-:S00]  /*c720*/  BRA `(.L_x_179) ;  /* 0xfffffffc00fc7947 */ /* 0x000fc0000383ffff */
[----:B------:R-:W-:-:S00]  /*c730*/  NOP ;  /* 0x0000000000007918 */ /* 0x000fc00000000000 */
        /* <DEDUP_REMOVED lines=12> */
.L_x_180:


//--------------------- .nv.global.init           --------------------------
	.section	.nv.global.init,"aw",@progbits
.nv.global.init:
	.type		$str$29,@object
	.size		$str$29,($str$30 - $str$29)
$str$29:
        /*0000*/ 	.byte	0x28, 0x61, 0x64, 0x64, 0x72, 0x65, 0x73, 0x73, 0x20, 0x26, 0x20, 0x6d, 0x61, 0x73, 0x6b, 0x29
        /*0010*/ 	.byte	0x20, 0x3d, 0x3d, 0x20, 0x30, 0x00
	.type		$str$30,@object
	.size		$str$30,($str$26 - $str$30)
$str$30:
        /*0016*/ 	.byte	0x2f, 0x74, 0x6d, 0x70, 0x2f, 0x63, 0x75, 0x74, 0x6c, 0x61, 0x73, 0x73, 0x5f, 0x73, 0x77, 0x65
        /*0026*/ 	.byte	0x65, 0x70, 0x5f, 0x73, 0x72, 0x63, 0x2f, 0x69, 0x6e, 0x63, 0x6c, 0x75, 0x64, 0x65, 0x2f, 0x63
        /*0036*/ 	.byte	0x75, 0x74, 0x65, 0x2f, 0x70, 0x6f, 0x69, 0x6e, 0x74, 0x65, 0x72, 0x5f, 0x66, 0x6c, 0x61, 0x67
        /*0046*/ 	.byte	0x67, 0x65, 0x64, 0x2e, 0x68, 0x70, 0x70, 0x00
	.type		$str$26,@object
	.size		$str$26,($str$25 - $str$26)
$str$26:
        /*004e*/ 	.byte	0x2f, 0x74, 0x6d, 0x70, 0x2f, 0x63, 0x75, 0x74, 0x6c, 0x61, 0x73, 0x73, 0x5f, 0x73, 0x77, 0x65
        /*005e*/ 	.byte	0x65, 0x70, 0x5f, 0x73, 0x72, 0x63, 0x2f, 0x69, 0x6e, 0x63, 0x6c, 0x75, 0x64, 0x65, 0x2f, 0x63
        /*006e*/ 	.byte	0x75, 0x74, 0x65, 0x2f, 0x61, 0x74, 0x6f, 0x6d, 0x2f, 0x63, 0x6f, 0x70, 0x79, 0x5f, 0x74, 0x72
        /*007e*/ 	.byte	0x61, 0x69, 0x74, 0x73, 0x5f, 0x73, 0x6d, 0x31, 0x30, 0x30, 0x2e, 0x68, 0x70, 0x70, 0x00
	.type		$str$25,@object
	.size		$str$25,(__unnamed_1 - $str$25)
$str$25:
        /*008d*/ 	.byte	0x28, 0x28, 0x75, 0x69, 0x6e, 0x74, 0x33, 0x32, 0x5f, 0x74, 0x28, 0x74, 0x68, 0x72, 0x65, 0x61
        /*009d*/ 	.byte	0x64, 0x49, 0x64, 0x78, 0x2e, 0x78, 0x29, 0x20, 0x2f, 0x20, 0x33, 0x32, 0x29, 0x20, 0x25, 0x20
        /*00ad*/ 	.byte	0x34, 0x29, 0x20, 0x3d, 0x3d, 0x20, 0x28, 0x28, 0x28, 0x74, 0x6d, 0x65, 0x6d, 0x5f, 0x61, 0x64
        /*00bd*/ 	.byte	0x64, 0x72, 0x20, 0x3e, 0x3e, 0x20, 0x31, 0x36, 0x29, 0x20, 0x2f, 0x20, 0x33, 0x32, 0x29, 0x20
        /*00cd*/ 	.byte	0x25, 0x20, 0x34, 0x29, 0x00
	.type		__unnamed_1,@object
	.size		__unnamed_1,(__unnamed_2 - __unnamed_1)
__unnamed_1:
        /*00d2*/ 	.byte	0x61, 0x75, 0x74, 0x6f, 0x20, 0x63, 0x75, 0x74, 0x65, 0x3a, 0x3a, 0x61, 0x73, 0x5f, 0x70, 0x6f
        /* <DEDUP_REMOVED lines=24> */
        /*0262*/ 	.byte	0x38, 0x31, 0x39, 0x32, 0x3e, 0x3e, 0x3e, 0x3e, 0x5d, 0x00
	.type		__unnamed_2,@object
	.size		__unnamed_2,(.L_2 - __unnamed_2)
__unnamed_2:
        /* <DEDUP_REMOVED lines=43> */
        /*051c*/ 	.byte	0x74, 0x65, 0x3a, 0x3a, 0x43, 0x3c, 0x30, 0x3e, 0x3e, 0x3e, 0x3e, 0x5d, 0x00
.L_2:


//--------------------- .nv.shared._ZN7cutlass13device_kernelINS_4gemm6kernel13GemmUniversalIN4cute5tupleIJiiiiEEENS1_10collective13CollectiveMmaINS1_46MainloopSm100TmaUmmaWarpSpecializedBlockScaledILi3ELi2ELi1ENS5_IJNS4_1CILi1EEENSA_ILi8EEESB_EEEEENS5_IJNSA_ILi128EEENSA_ILi256EEESG_EEENS5_IJNS_12float_e2m1_tENS_13float_ue8m0_tEEEENS5_IJNS5_IJlSB_lEEENS4_6LayoutINS5_IJNS5_IJNS5_IJNSA_ILi32EEENSA_ILi4EEEEEEiEEESQ_NS5_IJSB_iEEEEEENS5_IJNS5_IJNS5_IJNSA_ILi16EEESO_EEEiEEENS5_IJNS5_IJNSA_ILi0EEESB_EEENSA_ILi512EEEEEENS5_IJSW_iEEEEEEEEEEESK_S13_NS4_8TiledMMAINS4_8MMA_AtomIJNS4_17SM100_MMA_MXF4_SSISI_SI_fSJ_Li128ELi256ELi32ELNS4_4UMMA5MajorE0ELS18_0ELNS17_7ScaleInE0ELS19_0EEEEEENSM_INS5_IJSB_SB_SB_EEENS5_IJSW_SW_SW_EEEEENS5_IJNS4_10UnderscoreES1F_S1F_EEEEENS5_IJNS4_23SM90_TMA_LOAD_MULTICASTES1I_EEENS5_IJNS4_14ComposedLayoutINS4_7SwizzleILi3ELi4ELi3EEENS4_18smem_ptr_flag_bitsILi4EEENSM_INS5_IJSC_SG_EEENS5_IJSG_SB_EEEEEEENSM_INS5_IJNS5_IJNS5_IJSP_SB_EEENS5_IJSN_NSA_ILi2EEEEEEEEESB_NS5_IJS1U_S1U_EEEEEENS5_IJNS5_IJNS5_IJSU_SY_EEESX_EEESW_NS5_IJS1U_SY_EEEEEEEEEEEvNS4_8identityENS5_IJNS4_13SM90_TMA_LOADES26_EEENS5_IJS1S_NSM_INS5_IJNS5_IJNS5_IJSP_S1U_EEES1V_EEESB_S1X_EEENS5_IJS20_SW_NS5_IJS1U_NSA_ILi1024EEEEEEEEEEEEEEvS25_EENS_8epilogue10collective18CollectiveEpilogueINS2H_23Sm100TmaWarpSpecializedILi4ELi2ELi64ELb1ELb0EEEJSH_NS5_IJNSM_ISF_SB_EENSM_INSA_ILi64EEESB_EEEEENS_10bfloat16_tESL_S2Q_SL_NS2H_6fusion15FusionCallbacksIS2L_NS2R_17LinearCombinationIS2Q_fS2Q_fLNS_15FloatRoundStyleE2EEESH_S2P_JEEENS4_5SM1004TMEM4LOAD26SM100_TMEM_LOAD_32dp32b64xES26_NS1K_IS1M_NS1N_ILi16EEENSM_INS5_IJSC_S2N_EEENS5_IJS2N_SB_EEEEEEENS4_39AutoVectorizingCopyWithAssumedAlignmentILi128EEENS4_14SM90_TMA_STOREES35_S37_S37_EEEvvEEEEvNT_6ParamsE --------------------------
	.section	.nv.shared._ZN7cutlass13device_kernelINS_4gemm6kernel13GemmUniversalIN4cute5tupleIJiiiiEEENS1_10collective13CollectiveMmaINS1_46MainloopSm100TmaUmmaWarpSpecializedBlockScaledILi3ELi2ELi1ENS5_IJNS4_1CILi1EEENSA_ILi8EEESB_EEEEENS5_IJNSA_ILi128EEENSA_ILi256EEESG_EEENS5_IJNS_12float_e2m1_tENS_13float_ue8m0_tEEEENS5_IJNS5_IJlSB_lEEENS4_6LayoutINS5_IJNS5_IJNS5_IJNSA_ILi32EEENSA_ILi4EEEEEEiEEESQ_NS5_IJSB_iEEEEEENS5_IJNS5_IJNS5_IJNSA_ILi16EEESO_EEEiEEENS5_IJNS5_IJNSA_ILi0EEESB_EEENSA_ILi512EEEEEENS5_IJSW_iEEEEEEEEEEESK_S13_NS4_8TiledMMAINS4_8MMA_AtomIJNS4_17SM100_MMA_MXF4_SSISI_SI_fSJ_Li128ELi256ELi32ELNS4_4UMMA5MajorE0ELS18_0ELNS17_7ScaleInE0ELS19_0EEEEEENSM_INS5_IJSB_SB_SB_EEENS5_IJSW_SW_SW_EEEEENS5_IJNS4_10UnderscoreES1F_S1F_EEEEENS5_IJNS4_23SM90_TMA_LOAD_MULTICASTES1I_EEENS5_IJNS4_14ComposedLayoutINS4_7SwizzleILi3ELi4ELi3EEENS4_18smem_ptr_flag_bitsILi4EEENSM_INS5_IJSC_SG_EEENS5_IJSG_SB_EEEEEEENSM_INS5_IJNS5_IJNS5_IJSP_SB_EEENS5_IJSN_NSA_ILi2EEEEEEEEESB_NS5_IJS1U_S1U_EEEEEENS5_IJNS5_IJNS5_IJSU_SY_EEESX_EEESW_NS5_IJS1U_SY_EEEEEEEEEEEvNS4_8identityENS5_IJNS4_13SM90_TMA_LOADES26_EEENS5_IJS1S_NSM_INS5_IJNS5_IJNS5_IJSP_S1U_EEES1V_EEESB_S1X_EEENS5_IJS20_SW_NS5_IJS1U_NSA_ILi1024EEEEEEEEEEEEEEvS25_EENS_8epilogue10collective18CollectiveEpilogueINS2H_23Sm100TmaWarpSpecializedILi4ELi2ELi64ELb1ELb0EEEJSH_NS5_IJNSM_ISF_SB_EENSM_INSA_ILi64EEESB_EEEEENS_10bfloat16_tESL_S2Q_SL_NS2H_6fusion15FusionCallbacksIS2L_NS2R_17LinearCombinationIS2Q_fS2Q_fLNS_15FloatRoundStyleE2EEESH_S2P_JEEENS4_5SM1004TMEM4LOAD26SM100_TMEM_LOAD_32dp32b64xES26_NS1K_IS1M_NS1N_ILi16EEENSM_INS5_IJSC_S2N_EEENS5_IJS2N_SB_EEEEEEENS4_39AutoVectorizingCopyWithAssumedAlignmentILi128EEENS4_14SM90_TMA_STOREES35_S37_S37_EEEvvEEEEvNT_6ParamsE,"aw",@nobits
	.sectionflags	@""
	.align	16
	.zero		1024


//--------------------- .nv.shared.reserved.0     --------------------------
	.section	.nv.shared.reserved.0,"aw",@nobits
	.weak		__nv_reservedSMEM_offset_0_alias
	.size		__nv_reservedSMEM_offset_0_alias, 0, 64
	.other		__nv_reservedSMEM_offset_0_alias,@"STO_CUDA_RESERVED_SHARED STV_DEFAULT"
__nv_reservedSMEM_offset_0_alias:
	.zero		0
.nv.shared.reserved.0:
	.zero		64
	.weak		__nv_reservedSMEM_tcgen05_partition
	.type		__nv_reservedSMEM_tcgen05_partition,@object
	.size		__nv_reservedSMEM_tcgen05_partition,(.L_0 - __nv_reservedSMEM_tcgen05_partition)
__nv_reservedSMEM_tcgen05_partition:
	.zero		32
.L_0:


//--------------------- .nv.global                --------------------------
	.section	.nv.global,"aw",@nobits
.nv.global:
	.type		_ZN40_INTERNAL_abb0d863_4_k_cu_0e132260_303214cute1_E,@object
	.size		_ZN40_INTERNAL_abb0d863_4_k_cu_0e132260_303214cute1_E,(_ZN40_INTERNAL_abb0d863_4_k_cu_0e132260_303214cuda3std3__45__cpo6cbeginE - _ZN40_INTERNAL_abb0d863_4_k_cu_0e132260_303214cute1_E)
_ZN40_INTERNAL_abb0d863_4_k_cu_0e132260_303214cute1_E:
	.zero		1
	.type		_ZN40_INTERNAL_abb0d863_4_k_cu_0e132260_303214cuda3std3__45__cpo6cbeginE,@object
	.size		_ZN40_INTERNAL_abb0d863_4_k_cu_0e132260_303214cuda3std3__45__cpo6cbeginE,(_ZN40_INTERNAL_abb0d863_4_k_cu_0e132260_303214cuda3std3__48in_placeE - _ZN40_INTERNAL_abb0d863_4_k_cu_0e132260_303214cuda3std3__45__cpo6cbeginE)
_ZN40_INTERNAL_abb0d863_4_k_cu_0e132260_303214cuda3std3__45__cpo6cbeginE:
	.zero		1
	.type		_ZN40_INTERNAL_abb0d863_4_k_cu_0e132260_303214cuda3std3__48in_placeE,@object
	.size		_ZN40_INTERNAL_abb0d863_4_k_cu_0e132260_303214cuda3std3__48in_placeE,(_ZN40_INTERNAL_abb0d863_4_k_cu_0e132260_303214cuda3std6ranges3__45__cpo9iter_moveE - _ZN40_INTERNAL_abb0d863_4_k_cu_0e132260_303214cuda3std3__48in_placeE)
_ZN40_INTERNAL_abb0d863_4_k_cu_0e132260_303214cuda3std3__48in_placeE:
	.zero		1
	.type		_ZN40_INTERNAL_abb0d863_4_k_cu_0e132260_303214cuda3std6ranges3__45__cpo9iter_moveE,@object
	.size		_ZN40_INTERNAL_abb0d863_4_k_cu_0e132260_303214cuda3std6ranges3__45__cpo9iter_moveE,(_ZN40_INTERNAL_abb0d863_4_k_cu_0e132260_303214cuda3std3__45__cpo5beginE - _ZN40_INTERNAL_abb0d863_4_k_cu_0e132260_303214cuda3std6ranges3__45__cpo9iter_moveE)
_ZN40_INTERNAL_abb0d863_4_k_cu_0e132260_303214cuda3std6ranges3__45__cpo9iter_moveE:
	.zero		1
	.type		_ZN40_INTERNAL_abb0d863_4_k_cu_0e132260_303214cuda3std3__45__cpo5beginE,@object
	.size		_ZN40_INTERNAL_abb0d863_4_k_cu_0e132260_303214cuda3std3__45__cpo5beginE,(_ZN40_INTERNAL_abb0d863_4_k_cu_0e132260_303214cuda3std3__442_GLOBAL__N__abb0d863_4_k_cu_0e132260_303216ignoreE - _ZN40_INTERNAL_abb0d863_4_k_cu_0e132260_303214cuda3std3__45__cpo5beginE)
_ZN40_INTERNAL_abb0d863_4_k_cu_0e132260_303214cuda3std3__45__cpo5beginE:
	.zero		1
	.type		_ZN40_INTERNAL_abb0d863_4_k_cu_0e132260_303214cuda3std3__442_GLOBAL__N__abb0d863_4_k_cu_0e132260_303216ignoreE,@object
	.size		_ZN40_INTERNAL_abb0d863_4_k_cu_0e132260_303214cuda3std3__442_GLOBAL__N__abb0d863_4_k_cu_0e132260_303216ignoreE,(_ZN40_INTERNAL_abb0d863_4_k_cu_0e132260_303214cute7productE - _ZN40_INTERNAL_abb0d863_4_k_cu_0e132260_303214cuda3std3__442_GLOBAL__N__abb0d863_4_k_cu_0e132260_303216ignoreE)
_ZN40_INTERNAL_abb0d863_4_k_cu_0e132260_303214cuda3std3__442_GLOBAL__N__abb0d863_4_k_cu_0e132260_303216ignoreE:
	.zero		1
	.type		_ZN40_INTERNAL_abb0d863_4_k_cu_0e132260_303214cute7productE,@object
	.size		_ZN40_INTERNAL_abb0d863_4_k_cu_0e132260_303214cute7productE,(_ZN40_INTERNAL_abb0d863_4_k_cu_0e132260_303214cuda3std3__45__cpo3endE - _ZN40_INTERNAL_abb0d863_4_k_cu_0e132260_303214cute7productE)
_ZN40_INTERNAL_abb0d863_4_k_cu_0e132260_303214cute7productE:
	.zero		1
	.type		_ZN40_INTERNAL_abb0d863_4_k_cu_0e132260_303214cuda3std3__45__cpo3endE,@object
	.size		_ZN40_INTERNAL_abb0d863_4_k_cu_0e132260_303214cuda3std3__45__cpo3endE,(_ZN40_INTERNAL_abb0d863_4_k_cu_0e132260_303214cuda3std3__419piecewise_constructE - _ZN40_INTERNAL_abb0d863_4_k_cu_0e132260_303214cuda3std3__45__cpo3endE)
_ZN40_INTERNAL_abb0d863_4_k_cu_0e132260_303214cuda3std3__45__cpo3endE:
	.zero		1
	.type		_ZN40_INTERNAL_abb0d863_4_k_cu_0e132260_303214cuda3std3__419piecewise_constructE,@object
	.size		_ZN40_INTERNAL_abb0d863_4_k_cu_0e132260_303214cuda3std3__419piecewise_constructE,(_ZN40_INTERNAL_abb0d863_4_k_cu_0e132260_303214cuda3std3__45__cpo4cendE - _ZN40_INTERNAL_abb0d863_4_k_cu_0e132260_303214cuda3std3__419piecewise_constructE)
_ZN40_INTERNAL_abb0d863_4_k_cu_0e132260_303214cuda3std3__419piecewise_constructE:
	.zero		1
	.type		_ZN40_INTERNAL_abb0d863_4_k_cu_0e132260_303214cuda3std3__45__cpo4cendE,@object
	.size		_ZN40_INTERNAL_abb0d863_4_k_cu_0e132260_303214cuda3std3__45__cpo4cendE,(_ZN40_INTERNAL_abb0d863_4_k_cu_0e132260_303214cuda3std6ranges3__45__cpo4swapE - _ZN40_INTERNAL_abb0d863_4_k_cu_0e132260_303214cuda3std3__45__cpo4cendE)
_ZN40_INTERNAL_abb0d863_4_k_cu_0e132260_303214cuda3std3__45__cpo4cendE:
	.zero		1
	.type		_ZN40_INTERNAL_abb0d863_4_k_cu_0e132260_303214cuda3std6ranges3__45__cpo4swapE,@object
	.size		_ZN40_INTERNAL_abb0d863_4_k_cu_0e132260_303214cuda3std6ranges3__45__cpo4swapE,(.L_10 - _ZN40_INTERNAL_abb0d863_4_k_cu_0e132260_303214cuda3std6ranges3__45__cpo4swapE)
_ZN40_INTERNAL_abb0d863_4_k_cu_0e132260_303214cuda3std6ranges3__45__cpo4swapE:
	.zero		1
.L_10:


//--------------------- .nv.constant0._ZN7cutlass13device_kernelINS_4gemm6kernel13GemmUniversalIN4cute5tupleIJiiiiEEENS1_10collective13CollectiveMmaINS1_46MainloopSm100TmaUmmaWarpSpecializedBlockScaledILi3ELi2ELi1ENS5_IJNS4_1CILi1EEENSA_ILi8EEESB_EEEEENS5_IJNSA_ILi128EEENSA_ILi256EEESG_EEENS5_IJNS_12float_e2m1_tENS_13float_ue8m0_tEEEENS5_IJNS5_IJlSB_lEEENS4_6LayoutINS5_IJNS5_IJNS5_IJNSA_ILi32EEENSA_ILi4EEEEEEiEEESQ_NS5_IJSB_iEEEEEENS5_IJNS5_IJNS5_IJNSA_ILi16EEESO_EEEiEEENS5_IJNS5_IJNSA_ILi0EEESB_EEENSA_ILi512EEEEEENS5_IJSW_iEEEEEEEEEEESK_S13_NS4_8TiledMMAINS4_8MMA_AtomIJNS4_17SM100_MMA_MXF4_SSISI_SI_fSJ_Li128ELi256ELi32ELNS4_4UMMA5MajorE0ELS18_0ELNS17_7ScaleInE0ELS19_0EEEEEENSM_INS5_IJSB_SB_SB_EEENS5_IJSW_SW_SW_EEEEENS5_IJNS4_10UnderscoreES1F_S1F_EEEEENS5_IJNS4_23SM90_TMA_LOAD_MULTICASTES1I_EEENS5_IJNS4_14ComposedLayoutINS4_7SwizzleILi3ELi4ELi3EEENS4_18smem_ptr_flag_bitsILi4EEENSM_INS5_IJSC_SG_EEENS5_IJSG_SB_EEEEEEENSM_INS5_IJNS5_IJNS5_IJSP_SB_EEENS5_IJSN_NSA_ILi2EEEEEEEEESB_NS5_IJS1U_S1U_EEEEEENS5_IJNS5_IJNS5_IJSU_SY_EEESX_EEESW_NS5_IJS1U_SY_EEEEEEEEEEEvNS4_8identityENS5_IJNS4_13SM90_TMA_LOADES26_EEENS5_IJS1S_NSM_INS5_IJNS5_IJNS5_IJSP_S1U_EEES1V_EEESB_S1X_EEENS5_IJS20_SW_NS5_IJS1U_NSA_ILi1024EEEEEEEEEEEEEEvS25_EENS_8epilogue10collective18CollectiveEpilogueINS2H_23Sm100TmaWarpSpecializedILi4ELi2ELi64ELb1ELb0EEEJSH_NS5_IJNSM_ISF_SB_EENSM_INSA_ILi64EEESB_EEEEENS_10bfloat16_tESL_S2Q_SL_NS2H_6fusion15FusionCallbacksIS2L_NS2R_17LinearCombinationIS2Q_fS2Q_fLNS_15FloatRoundStyleE2EEESH_S2P_JEEENS4_5SM1004TMEM4LOAD26SM100_TMEM_LOAD_32dp32b64xES26_NS1K_IS1M_NS1N_ILi16EEENSM_INS5_IJSC_S2N_EEENS5_IJS2N_SB_EEEEEEENS4_39AutoVectorizingCopyWithAssumedAlignmentILi128EEENS4_14SM90_TMA_STOREES35_S37_S37_EEEvvEEEEvNT_6ParamsE --------------------------
	.section	.nv.constant0._ZN7cutlass13device_kernelINS_4gemm6kernel13GemmUniversalIN4cute5tupleIJiiiiEEENS1_10collective13CollectiveMmaINS1_46MainloopSm100TmaUmmaWarpSpecializedBlockScaledILi3ELi2ELi1ENS5_IJNS4_1CILi1EEENSA_ILi8EEESB_EEEEENS5_IJNSA_ILi128EEENSA_ILi256EEESG_EEENS5_IJNS_12float_e2m1_tENS_13float_ue8m0_tEEEENS5_IJNS5_IJlSB_lEEENS4_6LayoutINS5_IJNS5_IJNS5_IJNSA_ILi32EEENSA_ILi4EEEEEEiEEESQ_NS5_IJSB_iEEEEEENS5_IJNS5_IJNS5_IJNSA_ILi16EEESO_EEEiEEENS5_IJNS5_IJNSA_ILi0EEESB_EEENSA_ILi512EEEEEENS5_IJSW_iEEEEEEEEEEESK_S13_NS4_8TiledMMAINS4_8MMA_AtomIJNS4_17SM100_MMA_MXF4_SSISI_SI_fSJ_Li128ELi256ELi32ELNS4_4UMMA5MajorE0ELS18_0ELNS17_7ScaleInE0ELS19_0EEEEEENSM_INS5_IJSB_SB_SB_EEENS5_IJSW_SW_SW_EEEEENS5_IJNS4_10UnderscoreES1F_S1F_EEEEENS5_IJNS4_23SM90_TMA_LOAD_MULTICASTES1I_EEENS5_IJNS4_14ComposedLayoutINS4_7SwizzleILi3ELi4ELi3EEENS4_18smem_ptr_flag_bitsILi4EEENSM_INS5_IJSC_SG_EEENS5_IJSG_SB_EEEEEEENSM_INS5_IJNS5_IJNS5_IJSP_SB_EEENS5_IJSN_NSA_ILi2EEEEEEEEESB_NS5_IJS1U_S1U_EEEEEENS5_IJNS5_IJNS5_IJSU_SY_EEESX_EEESW_NS5_IJS1U_SY_EEEEEEEEEEEvNS4_8identityENS5_IJNS4_13SM90_TMA_LOADES26_EEENS5_IJS1S_NSM_INS5_IJNS5_IJNS5_IJSP_S1U_EEES1V_EEESB_S1X_EEENS5_IJS20_SW_NS5_IJS1U_NSA_ILi1024EEEEEEEEEEEEEEvS25_EENS_8epilogue10collective18CollectiveEpilogueINS2H_23Sm100TmaWarpSpecializedILi4ELi2ELi64ELb1ELb0EEEJSH_NS5_IJNSM_ISF_SB_EENSM_INSA_ILi64EEESB_EEEEENS_10bfloat16_tESL_S2Q_SL_NS2H_6fusion15FusionCallbacksIS2L_NS2R_17LinearCombinationIS2Q_fS2Q_fLNS_15FloatRoundStyleE2EEESH_S2P_JEEENS4_5SM1004TMEM4LOAD26SM100_TMEM_LOAD_32dp32b64xES26_NS1K_IS1M_NS1N_ILi16EEENSM_INS5_IJSC_S2N_EEENS5_IJS2N_SB_EEEEEEENS4_39AutoVectorizingCopyWithAssumedAlignmentILi128EEENS4_14SM90_TMA_STOREES35_S37_S37_EEEvvEEEEvNT_6ParamsE,"a",@progbits
	.sectionflags	@""
	.align	4
.nv.constant0._ZN7cutlass13device_kernelINS_4gemm6kernel13GemmUniversalIN4cute5tupleIJiiiiEEENS1_10collective13CollectiveMmaINS1_46MainloopSm100TmaUmmaWarpSpecializedBlockScaledILi3ELi2ELi1ENS5_IJNS4_1CILi1EEENSA_ILi8EEESB_EEEEENS5_IJNSA_ILi128EEENSA_ILi256EEESG_EEENS5_IJNS_12float_e2m1_tENS_13float_ue8m0_tEEEENS5_IJNS5_IJlSB_lEEENS4_6LayoutINS5_IJNS5_IJNS5_IJNSA_ILi32EEENSA_ILi4EEEEEEiEEESQ_NS5_IJSB_iEEEEEENS5_IJNS5_IJNS5_IJNSA_ILi16EEESO_EEEiEEENS5_IJNS5_IJNSA_ILi0EEESB_EEENSA_ILi512EEEEEENS5_IJSW_iEEEEEEEEEEESK_S13_NS4_8TiledMMAINS4_8MMA_AtomIJNS4_17SM100_MMA_MXF4_SSISI_SI_fSJ_Li128ELi256ELi32ELNS4_4UMMA5MajorE0ELS18_0ELNS17_7ScaleInE0ELS19_0EEEEEENSM_INS5_IJSB_SB_SB_EEENS5_IJSW_SW_SW_EEEEENS5_IJNS4_10UnderscoreES1F_S1F_EEEEENS5_IJNS4_23SM90_TMA_LOAD_MULTICASTES1I_EEENS5_IJNS4_14ComposedLayoutINS4_7SwizzleILi3ELi4ELi3EEENS4_18smem_ptr_flag_bitsILi4EEENSM_INS5_IJSC_SG_EEENS5_IJSG_SB_EEEEEEENSM_INS5_IJNS5_IJNS5_IJSP_SB_EEENS5_IJSN_NSA_ILi2EEEEEEEEESB_NS5_IJS1U_S1U_EEEEEENS5_IJNS5_IJNS5_IJSU_SY_EEESX_EEESW_NS5_IJS1U_SY_EEEEEEEEEEEvNS4_8identityENS5_IJNS4_13SM90_TMA_LOADES26_EEENS5_IJS1S_NSM_INS5_IJNS5_IJNS5_IJSP_S1U_EEES1V_EEESB_S1X_EEENS5_IJS20_SW_NS5_IJS1U_NSA_ILi1024EEEEEEEEEEEEEEvS25_EENS_8epilogue10collective18CollectiveEpilogueINS2H_23Sm100TmaWarpSpecializedILi4ELi2ELi64ELb1ELb0EEEJSH_NS5_IJNSM_ISF_SB_EENSM_INSA_ILi64EEESB_EEEEENS_10bfloat16_tESL_S2Q_SL_NS2H_6fusion15FusionCallbacksIS2L_NS2R_17LinearCombinationIS2Q_fS2Q_fLNS_15FloatRoundStyleE2EEESH_S2P_JEEENS4_5SM1004TMEM4LOAD26SM100_TMEM_LOAD_32dp32b64xES26_NS1K_IS1M_NS1N_ILi16EEENSM_INS5_IJSC_S2N_EEENS5_IJS2N_SB_EEEEEEENS4_39AutoVectorizingCopyWithAssumedAlignmentILi128EEENS4_14SM90_TMA_STOREES35_S37_S37_EEEvvEEEEvNT_6ParamsE:
	.zero		3968


//--------------------- SYMBOLS --------------------------

	.type		.nv.reservedSmem.offset0,@object
	.size		.nv.reservedSmem.offset0,0x4
	.type		.nv.reservedSmem.cap,@object
	.size		.nv.reservedSmem.cap,0x4
	.type		__assertfail,@function
